	.target	sm_90a

	.elftype	@"ET_EXEC"


//--------------------- .note.nv.tkinfo           --------------------------
	.section	.note.nv.tkinfo,"",@"SHT_NOTE"
	.sectionflags	@"SHF_NOTE_NV_TKINFO"
	.tkinfo
        /*0018*/ 	.word	0x00000002
        /*0030*/ 	.string	""
        /*0030*/ 	.string	"ptxas"
        /*0030*/ 	.string	"Cuda compilation tools, release 13.0, V13.0.88"
        /*0030*/ 	.string	"Build cuda_13.0.r13.0/compiler.36424714_0"
        /*0030*/ 	.string	"-arch sm_90a -m 64 "



//--------------------- .note.nv.cuinfo           --------------------------
	.section	.note.nv.cuinfo,"",@"SHT_NOTE"
	.sectionflags	@"SHF_NOTE_NV_CUINFO"
        /*0018*/ 	.short	0x0002
        /*001a*/ 	.short	0x005a
        /*001c*/ 	.short	0x0082
	.zero		2


//--------------------- .nv.info                  --------------------------
	.section	.nv.info,"",@"SHT_CUDA_INFO"
	.align	4


	//----- nvinfo : EIATTR_REGCOUNT
	.align		4
        /*0000*/ 	.byte	0x04, 0x2f
        /*0002*/ 	.short	(.L_16 - .L_15)
	.align		4
.L_15:
        /*0004*/ 	.word	index@(_ZN7cutlass13device_kernelINS_4gemm6kernel13GemmUniversalIN4cute5tupleIJiiiiEEENS1_10collective13CollectiveMmaINS1_37MainloopSm90TmaGmmaWarpSpecializedFP8ILi10ENS5_IJNS4_1CILi1EEESB_SB_EEENS1_35KernelTmaWarpSpecializedCooperativeEEENS5_IJNSA_ILi256EEENSA_ILi64EEESG_EEENS_12float_e4m3_tENS5_IJlSB_lEEESI_SJ_NS4_8TiledMMAINS4_8MMA_AtomIJNS4_4SM904GMMA30MMA_64x64x32_F32E4M3E4M3_SS_TNILNSN_7ScaleInE1ELSP_1EEEEEENS4_6LayoutINS5_IJNSA_ILi2EEESB_SB_EEENS5_IJSB_NSA_ILi0EEESV_EEEEENS5_IJNS4_10UnderscoreESY_SY_EEEEENS4_13SM90_TMA_LOADENS4_14ComposedLayoutINS4_7SwizzleILi2ELi4ELi3EEENS4_18smem_ptr_flag_bitsILi8EEENSS_INS5_IJNSA_ILi8EEESG_EEENS5_IJSG_SB_EEEEEEEvNS4_8identityES11_S1B_vS1C_EENS_8epilogue10collective18CollectiveEpilogueINS1E_22Sm90TmaWarpSpecializedILi4ELi2ELi16ELb0ELb0EEEJSH_NS5_IJNSA_ILi128EEENSA_ILi32EEEEEESI_SJ_SI_SJ_NS1E_6fusion15FusionCallbacksIS1I_NS1M_13LinCombEltActINS1E_6thread4SiLuESI_fSI_fLNS_15FloatRoundStyleE2EEESH_S1L_JEEES11_NS12_INS13_ILi1ELi4ELi3EEES16_NSS_INS5_IJS17_S1K_EEENS5_IJS1K_SB_EEEEEEENS4_39AutoVectorizingCopyWithAssumedAlignmentILi128EEENS4_14SM90_TMA_STOREES1Y_S20_NS4_9Copy_AtomIJNS4_17SM90_U32x4_STSM_NENS_6half_tEEEEvEEEvvEEEEvNT_6ParamsE)
        /*0008*/ 	.word	0x000000a8


	//----- nvinfo : EIATTR_FRAME_SIZE
	.align		4
.L_16:
        /*000c*/ 	.byte	0x04, 0x11
        /*000e*/ 	.short	(.L_18 - .L_17)
	.align		4
.L_17:
        /*0010*/ 	.word	index@($__internal_0_$__cuda_sm20_rcp_rn_f32_slowpath)
        /*0014*/ 	.word	0x00000000


	//----- nvinfo : EIATTR_FRAME_SIZE
	.align		4
.L_18:
        /*0018*/ 	.byte	0x04, 0x11
        /*001a*/ 	.short	(.L_20 - .L_19)
	.align		4
.L_19:
        /*001c*/ 	.word	index@(_ZN7cutlass13device_kernelINS_4gemm6kernel13GemmUniversalIN4cute5tupleIJiiiiEEENS1_10collective13CollectiveMmaINS1_37MainloopSm90TmaGmmaWarpSpecializedFP8ILi10ENS5_IJNS4_1CILi1EEESB_SB_EEENS1_35KernelTmaWarpSpecializedCooperativeEEENS5_IJNSA_ILi256EEENSA_ILi64EEESG_EEENS_12float_e4m3_tENS5_IJlSB_lEEESI_SJ_NS4_8TiledMMAINS4_8MMA_AtomIJNS4_4SM904GMMA30MMA_64x64x32_F32E4M3E4M3_SS_TNILNSN_7ScaleInE1ELSP_1EEEEEENS4_6LayoutINS5_IJNSA_ILi2EEESB_SB_EEENS5_IJSB_NSA_ILi0EEESV_EEEEENS5_IJNS4_10UnderscoreESY_SY_EEEEENS4_13SM90_TMA_LOADENS4_14ComposedLayoutINS4_7SwizzleILi2ELi4ELi3EEENS4_18smem_ptr_flag_bitsILi8EEENSS_INS5_IJNSA_ILi8EEESG_EEENS5_IJSG_SB_EEEEEEEvNS4_8identityES11_S1B_vS1C_EENS_8epilogue10collective18CollectiveEpilogueINS1E_22Sm90TmaWarpSpecializedILi4ELi2ELi16ELb0ELb0EEEJSH_NS5_IJNSA_ILi128EEENSA_ILi32EEEEEESI_SJ_SI_SJ_NS1E_6fusion15FusionCallbacksIS1I_NS1M_13LinCombEltActINS1E_6thread4SiLuESI_fSI_fLNS_15FloatRoundStyleE2EEESH_S1L_JEEES11_NS12_INS13_ILi1ELi4ELi3EEES16_NSS_INS5_IJS17_S1K_EEENS5_IJS1K_SB_EEEEEEENS4_39AutoVectorizingCopyWithAssumedAlignmentILi128EEENS4_14SM90_TMA_STOREES1Y_S20_NS4_9Copy_AtomIJNS4_17SM90_U32x4_STSM_NENS_6half_tEEEEvEEEvvEEEEvNT_6ParamsE)
        /*0020*/ 	.word	0x00000000


	//----- nvinfo : EIATTR_MIN_STACK_SIZE
	.align		4
.L_20:
        /*0024*/ 	.byte	0x04, 0x12
        /*0026*/ 	.short	(.L_22 - .L_21)
	.align		4
.L_21:
        /*0028*/ 	.word	index@(_ZN7cutlass13device_kernelINS_4gemm6kernel13GemmUniversalIN4cute5tupleIJiiiiEEENS1_10collective13CollectiveMmaINS1_37MainloopSm90TmaGmmaWarpSpecializedFP8ILi10ENS5_IJNS4_1CILi1EEESB_SB_EEENS1_35KernelTmaWarpSpecializedCooperativeEEENS5_IJNSA_ILi256EEENSA_ILi64EEESG_EEENS_12float_e4m3_tENS5_IJlSB_lEEESI_SJ_NS4_8TiledMMAINS4_8MMA_AtomIJNS4_4SM904GMMA30MMA_64x64x32_F32E4M3E4M3_SS_TNILNSN_7ScaleInE1ELSP_1EEEEEENS4_6LayoutINS5_IJNSA_ILi2EEESB_SB_EEENS5_IJSB_NSA_ILi0EEESV_EEEEENS5_IJNS4_10UnderscoreESY_SY_EEEEENS4_13SM90_TMA_LOADENS4_14ComposedLayoutINS4_7SwizzleILi2ELi4ELi3EEENS4_18smem_ptr_flag_bitsILi8EEENSS_INS5_IJNSA_ILi8EEESG_EEENS5_IJSG_SB_EEEEEEEvNS4_8identityES11_S1B_vS1C_EENS_8epilogue10collective18CollectiveEpilogueINS1E_22Sm90TmaWarpSpecializedILi4ELi2ELi16ELb0ELb0EEEJSH_NS5_IJNSA_ILi128EEENSA_ILi32EEEEEESI_SJ_SI_SJ_NS1E_6fusion15FusionCallbacksIS1I_NS1M_13LinCombEltActINS1E_6thread4SiLuESI_fSI_fLNS_15FloatRoundStyleE2EEESH_S1L_JEEES11_NS12_INS13_ILi1ELi4ELi3EEES16_NSS_INS5_IJS17_S1K_EEENS5_IJS1K_SB_EEEEEEENS4_39AutoVectorizingCopyWithAssumedAlignmentILi128EEENS4_14SM90_TMA_STOREES1Y_S20_NS4_9Copy_AtomIJNS4_17SM90_U32x4_STSM_NENS_6half_tEEEEvEEEvvEEEEvNT_6ParamsE)
        /*002c*/ 	.word	0x00000000
.L_22:


//--------------------- .nv.compat                --------------------------
	.section	.nv.compat,"",@"SHT_CUDA_COMPAT_INFO"
	.align	4
        /*0000*/ 	.byte	0x02, 0x09, 0x01, 0x00, 0x02, 0x02, 0x04, 0x00, 0x02, 0x05, 0x05, 0x00, 0x03, 0x07, 0x01, 0x01
        /*0010*/ 	.byte	0x02, 0x03, 0x01, 0x00, 0x02, 0x06, 0x01, 0x00, 0x04, 0x0b, 0x08, 0x00, 0x00, 0x00, 0x00, 0x00
        /*0020*/ 	.byte	0x00, 0x00, 0x00, 0x00


//--------------------- .nv.info._ZN7cutlass13device_kernelINS_4gemm6kernel13GemmUniversalIN4cute5tupleIJiiiiEEENS1_10collective13CollectiveMmaINS1_37MainloopSm90TmaGmmaWarpSpecializedFP8ILi10ENS5_IJNS4_1CILi1EEESB_SB_EEENS1_35KernelTmaWarpSpecializedCooperativeEEENS5_IJNSA_ILi256EEENSA_ILi64EEESG_EEENS_12float_e4m3_tENS5_IJlSB_lEEESI_SJ_NS4_8TiledMMAINS4_8MMA_AtomIJNS4_4SM904GMMA30MMA_64x64x32_F32E4M3E4M3_SS_TNILNSN_7ScaleInE1ELSP_1EEEEEENS4_6LayoutINS5_IJNSA_ILi2EEESB_SB_EEENS5_IJSB_NSA_ILi0EEESV_EEEEENS5_IJNS4_10UnderscoreESY_SY_EEEEENS4_13SM90_TMA_LOADENS4_14ComposedLayoutINS4_7SwizzleILi2ELi4ELi3EEENS4_18smem_ptr_flag_bitsILi8EEENSS_INS5_IJNSA_ILi8EEESG_EEENS5_IJSG_SB_EEEEEEEvNS4_8identityES11_S1B_vS1C_EENS_8epilogue10collective18CollectiveEpilogueINS1E_22Sm90TmaWarpSpecializedILi4ELi2ELi16ELb0ELb0EEEJSH_NS5_IJNSA_ILi128EEENSA_ILi32EEEEEESI_SJ_SI_SJ_NS1E_6fusion15FusionCallbacksIS1I_NS1M_13LinCombEltActINS1E_6thread4SiLuESI_fSI_fLNS_15FloatRoundStyleE2EEESH_S1L_JEEES11_NS12_INS13_ILi1ELi4ELi3EEES16_NSS_INS5_IJS17_S1K_EEENS5_IJS1K_SB_EEEEEEENS4_39AutoVectorizingCopyWithAssumedAlignmentILi128EEENS4_14SM90_TMA_STOREES1Y_S20_NS4_9Copy_AtomIJNS4_17SM90_U32x4_STSM_NENS_6half_tEEEEvEEEvvEEEEvNT_6ParamsE --------------------------
	.section	.nv.info._ZN7cutlass13device_kernelINS_4gemm6kernel13GemmUniversalIN4cute5tupleIJiiiiEEENS1_10collective13CollectiveMmaINS1_37MainloopSm90TmaGmmaWarpSpecializedFP8ILi10ENS5_IJNS4_1CILi1EEESB_SB_EEENS1_35KernelTmaWarpSpecializedCooperativeEEENS5_IJNSA_ILi256EEENSA_ILi64EEESG_EEENS_12float_e4m3_tENS5_IJlSB_lEEESI_SJ_NS4_8TiledMMAINS4_8MMA_AtomIJNS4_4SM904GMMA30MMA_64x64x32_F32E4M3E4M3_SS_TNILNSN_7ScaleInE1ELSP_1EEEEEENS4_6LayoutINS5_IJNSA_ILi2EEESB_SB_EEENS5_IJSB_NSA_ILi0EEESV_EEEEENS5_IJNS4_10UnderscoreESY_SY_EEEEENS4_13SM90_TMA_LOADENS4_14ComposedLayoutINS4_7SwizzleILi2ELi4ELi3EEENS4_18smem_ptr_flag_bitsILi8EEENSS_INS5_IJNSA_ILi8EEESG_EEENS5_IJSG_SB_EEEEEEEvNS4_8identityES11_S1B_vS1C_EENS_8epilogue10collective18CollectiveEpilogueINS1E_22Sm90TmaWarpSpecializedILi4ELi2ELi16ELb0ELb0EEEJSH_NS5_IJNSA_ILi128EEENSA_ILi32EEEEEESI_SJ_SI_SJ_NS1E_6fusion15FusionCallbacksIS1I_NS1M_13LinCombEltActINS1E_6thread4SiLuESI_fSI_fLNS_15FloatRoundStyleE2EEESH_S1L_JEEES11_NS12_INS13_ILi1ELi4ELi3EEES16_NSS_INS5_IJS17_S1K_EEENS5_IJS1K_SB_EEEEEEENS4_39AutoVectorizingCopyWithAssumedAlignmentILi128EEENS4_14SM90_TMA_STOREES1Y_S20_NS4_9Copy_AtomIJNS4_17SM90_U32x4_STSM_NENS_6half_tEEEEvEEEvvEEEEvNT_6ParamsE,"",@"SHT_CUDA_INFO"
	.sectionflags	@""
	.align	4


	//----- nvinfo : EIATTR_CUDA_API_VERSION
	.align		4
        /*0000*/ 	.byte	0x04, 0x37
        /*0002*/ 	.short	(.L_24 - .L_23)
.L_23:
        /*0004*/ 	.word	0x00000082


	//----- nvinfo : EIATTR_KPARAM_INFO
	.align		4
.L_24:
        /*0008*/ 	.byte	0x04, 0x17
        /*000a*/ 	.short	(.L_26 - .L_25)
.L_25:
        /*000c*/ 	.word	0x00000000
        /*0010*/ 	.short	0x0000
        /*0012*/ 	.short	0x0070
        /*0014*/ 	.byte	0x00, 0xf0, 0x01, 0x1c


	//----- nvinfo : EIATTR_SPARSE_MMA_MASK
	.align		4
.L_26:
        /*0018*/ 	.byte	0x03, 0x50
        /*001a*/ 	.short	0x0000


	//----- nvinfo : EIATTR_MAXREG_COUNT
	.align		4
        /*001c*/ 	.byte	0x03, 0x1b
        /*001e*/ 	.short	0x00a8


	//----- nvinfo : EIATTR_NUM_BARRIERS
	.align		4
        /*0020*/ 	.byte	0x02, 0x4c
        /*0022*/ 	.byte	0x02
	.zero		1


	//----- nvinfo : EIATTR_EXTERNS
	.align		4
        /*0024*/ 	.byte	0x04, 0x0f
        /*0026*/ 	.short	(.L_28 - .L_27)


	//   ....[0]....
	.align		4
.L_27:
        /*0028*/ 	.word	index@(__assertfail)


	//----- nvinfo : EIATTR_MERCURY_ISA_VERSION
	.align		4
.L_28:
        /*002c*/ 	.byte	0x03, 0x5f
        /*002e*/ 	.short	0x0101


	//----- nvinfo : EIATTR_INT_WARP_WIDE_INSTR_OFFSETS
	.align		4
        /*0030*/ 	.byte	0x04, 0x31
        /*0032*/ 	.short	(.L_30 - .L_29)


	//   ....[0]....
.L_29:
        /*0034*/ 	.word	0x000009a0


	//   ....[1]....
        /*0038*/ 	.word	0x000009b0


	//   ....[2]....
        /*003c*/ 	.word	0x00000a30


	//----- nvinfo : EIATTR_COOP_GROUP_MASK_REGIDS
	.align		4
.L_30:
        /*0040*/ 	.byte	0x04, 0x29
        /*0042*/ 	.short	(.L_32 - .L_31)


	//   ....[0]....
.L_31:
        /*0044*/ 	.word	0xffffffff


	//   ....[1]....
        /*0048*/ 	.word	0xffffffff


	//   ....[2]....
        /*004c*/ 	.word	0xffffffff


	//   ....[3]....
        /*0050*/ 	.word	0xffffffff


	//   ....[4]....
        /*0054*/ 	.word	0xffffffff


	//   ....[5]....
        /*0058*/ 	.word	0xffffffff


	//----- nvinfo : EIATTR_COOP_GROUP_INSTR_OFFSETS
	.align		4
.L_32:
        /*005c*/ 	.byte	0x04, 0x28
        /*005e*/ 	.short	(.L_34 - .L_33)


	//   ....[0]....
.L_33:
        /*0060*/ 	.word	0x00000070


	//   ....[1]....
        /*0064*/ 	.word	0x00000080


	//   ....[2]....
        /*0068*/ 	.word	0x00000440


	//   ....[3]....
        /*006c*/ 	.word	0x000006c0


	//   ....[4]....
        /*0070*/ 	.word	0x00000870


	//   ....[5]....
        /*0074*/ 	.word	0x00001540


	//----- nvinfo : EIATTR_REG_RECONFIG
	.align		4
.L_34:
        /*0078*/ 	.byte	0x01, 0x54
	.zero		2


	//----- nvinfo : EIATTR_SYSCALL_OFFSETS
	.align		4
        /*007c*/ 	.byte	0x04, 0x46
        /*007e*/ 	.short	(.L_36 - .L_35)


	//   ....[0]....
.L_35:
        /*0080*/ 	.word	0x00003490


	//   ....[1]....
        /*0084*/ 	.word	0x000035d0


	//----- nvinfo : EIATTR_MBARRIER_INSTR_OFFSETS
	.align		4
.L_36:
        /*0088*/ 	.byte	0x04, 0x39
        /*008a*/ 	.short	(.L_38 - .L_37)


	//   ....[0]....
.L_37:
        /*008c*/ 	.word	0x00000560
        /*0090*/ 	.word	0x000000ff
        /*0094*/ 	.word	0x00000000
        /*0098*/ 	.short	0x0100
        /*009a*/ 	.byte	0x08
	.zero		1


	//   ....[1]....
        /*009c*/ 	.word	0x00000570
        /*00a0*/ 	.word	0x000000ff
        /*00a4*/ 	.word	0x00000050
        /*00a8*/ 	.short	0x0100
        /*00aa*/ 	.byte	0x08
	.zero		1


	//   ....[2]....
        /*00ac*/ 	.word	0x00000580
        /*00b0*/ 	.word	0x000000ff
        /*00b4*/ 	.word	0x00000008
        /*00b8*/ 	.short	0x0100
        /*00ba*/ 	.byte	0x08
	.zero		1


	//   ....[3]....
        /*00bc*/ 	.word	0x00000590
        /*00c0*/ 	.word	0x000000ff
        /*00c4*/ 	.word	0x00000058
        /*00c8*/ 	.short	0x0100
        /*00ca*/ 	.byte	0x08
	.zero		1


	//   ....[4]....
        /*00cc*/ 	.word	0x000005a0
        /*00d0*/ 	.word	0x000000ff
        /*00d4*/ 	.word	0x00000010
        /*00d8*/ 	.short	0x0100
        /*00da*/ 	.byte	0x08
	.zero		1


	//   ....[5]....
        /*00dc*/ 	.word	0x000005b0
        /*00e0*/ 	.word	0x000000ff
        /*00e4*/ 	.word	0x00000060
        /*00e8*/ 	.short	0x0100
        /*00ea*/ 	.byte	0x08
	.zero		1


	//   ....[6]....
        /*00ec*/ 	.word	0x000005c0
        /*00f0*/ 	.word	0x000000ff
        /*00f4*/ 	.word	0x00000018
        /*00f8*/ 	.short	0x0100
        /*00fa*/ 	.byte	0x08
	.zero		1


	//   ....[7]....
        /*00fc*/ 	.word	0x000005d0
        /*0100*/ 	.word	0x000000ff
        /*0104*/ 	.word	0x00000068
        /*0108*/ 	.short	0x0100
        /*010a*/ 	.byte	0x08
	.zero		1


	//   ....[8]....
        /*010c*/ 	.word	0x000005e0
        /*0110*/ 	.word	0x000000ff
        /*0114*/ 	.word	0x00000020
        /*0118*/ 	.short	0x0100
        /*011a*/ 	.byte	0x08
	.zero		1


	//   ....[9]....
        /*011c*/ 	.word	0x000005f0
        /*0120*/ 	.word	0x000000ff
        /*0124*/ 	.word	0x00000070
        /*0128*/ 	.short	0x0100
        /*012a*/ 	.byte	0x08
	.zero		1


	//   ....[10]....
        /*012c*/ 	.word	0x00000600
        /*0130*/ 	.word	0x000000ff
        /*0134*/ 	.word	0x00000028
        /*0138*/ 	.short	0x0100
        /*013a*/ 	.byte	0x08
	.zero		1


	//   ....[11]....
        /*013c*/ 	.word	0x00000610
        /*0140*/ 	.word	0x000000ff
        /*0144*/ 	.word	0x00000078
        /*0148*/ 	.short	0x0100
        /*014a*/ 	.byte	0x08
	.zero		1


	//   ....[12]....
        /*014c*/ 	.word	0x00000620
        /*0150*/ 	.word	0x000000ff
        /*0154*/ 	.word	0x00000030
        /*0158*/ 	.short	0x0100
        /*015a*/ 	.byte	0x08
	.zero		1


	//   ....[13]....
        /*015c*/ 	.word	0x00000630
        /*0160*/ 	.word	0x000000ff
        /*0164*/ 	.word	0x00000080
        /*0168*/ 	.short	0x0100
        /*016a*/ 	.byte	0x08
	.zero		1


	//   ....[14]....
        /*016c*/ 	.word	0x00000640
        /*0170*/ 	.word	0x000000ff
        /*0174*/ 	.word	0x00000038
        /*0178*/ 	.short	0x0100
        /*017a*/ 	.byte	0x08
	.zero		1


	//   ....[15]....
        /*017c*/ 	.word	0x00000650
        /*0180*/ 	.word	0x000000ff
        /*0184*/ 	.word	0x00000088
        /*0188*/ 	.short	0x0100
        /*018a*/ 	.byte	0x08
	.zero		1


	//   ....[16]....
        /*018c*/ 	.word	0x00000660
        /*0190*/ 	.word	0x000000ff
        /*0194*/ 	.word	0x00000040
        /*0198*/ 	.short	0x0100
        /*019a*/ 	.byte	0x08
	.zero		1


	//   ....[17]....
        /*019c*/ 	.word	0x00000670
        /*01a0*/ 	.word	0x000000ff
        /*01a4*/ 	.word	0x00000090
        /*01a8*/ 	.short	0x0100
        /*01aa*/ 	.byte	0x08
	.zero		1


	//   ....[18]....
        /*01ac*/ 	.word	0x00000680
        /*01b0*/ 	.word	0x000000ff
        /*01b4*/ 	.word	0x00000048
        /*01b8*/ 	.short	0x0100
        /*01ba*/ 	.byte	0x08
	.zero		1


	//   ....[19]....
        /*01bc*/ 	.word	0x00000690
        /*01c0*/ 	.word	0x000000ff
        /*01c4*/ 	.word	0x00000098
        /*01c8*/ 	.short	0x0100
        /*01ca*/ 	.byte	0x08
	.zero		1


	//   ....[20]....
        /*01cc*/ 	.word	0x000007e0
        /*01d0*/ 	.word	0x000000ff
        /*01d4*/ 	.word	0x000000a0
        /*01d8*/ 	.short	0x0100
        /*01da*/ 	.byte	0x08
	.zero		1


	//   ....[21]....
        /*01dc*/ 	.word	0x000007f0
        /*01e0*/ 	.word	0x000000ff
        /*01e4*/ 	.word	0x000000c0
        /*01e8*/ 	.short	0x0100
        /*01ea*/ 	.byte	0x08
	.zero		1


	//   ....[22]....
        /*01ec*/ 	.word	0x00000800
        /*01f0*/ 	.word	0x000000ff
        /*01f4*/ 	.word	0x000000a8
        /*01f8*/ 	.short	0x0100
        /*01fa*/ 	.byte	0x08
	.zero		1


	//   ....[23]....
        /*01fc*/ 	.word	0x00000810
        /*0200*/ 	.word	0x000000ff
        /*0204*/ 	.word	0x000000c8
        /*0208*/ 	.short	0x0100
        /*020a*/ 	.byte	0x08
	.zero		1


	//   ....[24]....
        /*020c*/ 	.word	0x00000820
        /*0210*/ 	.word	0x000000ff
        /*0214*/ 	.word	0x000000b0
        /*0218*/ 	.short	0x0100
        /*021a*/ 	.byte	0x08
	.zero		1


	//   ....[25]....
        /*021c*/ 	.word	0x00000830
        /*0220*/ 	.word	0x000000ff
        /*0224*/ 	.word	0x000000d0
        /*0228*/ 	.short	0x0100
        /*022a*/ 	.byte	0x08
	.zero		1


	//   ....[26]....
        /*022c*/ 	.word	0x00000840
        /*0230*/ 	.word	0x000000ff
        /*0234*/ 	.word	0x000000b8
        /*0238*/ 	.short	0x0100
        /*023a*/ 	.byte	0x08
	.zero		1


	//   ....[27]....
        /*023c*/ 	.word	0x00000850
        /*0240*/ 	.word	0x000000ff
        /*0244*/ 	.word	0x000000d8
        /*0248*/ 	.short	0x0100
        /*024a*/ 	.byte	0x08
	.zero		1


	//   ....[28]....
        /*024c*/ 	.word	0x00000ac0
        /*0250*/ 	.word	0x000000ff
        /*0254*/ 	.word	0x000000e0
        /*0258*/ 	.short	0x0100
        /*025a*/ 	.byte	0x08
	.zero		1


	//   ....[29]....
        /*025c*/ 	.word	0x00000b30
        /*0260*/ 	.word	0x000000ff
        /*0264*/ 	.word	0x000000e8
        /*0268*/ 	.short	0x0100
        /*026a*/ 	.byte	0x08
	.zero		1


	//   ....[30]....
        /*026c*/ 	.word	0x00001a80
        /*0270*/ 	.word	0x000000ff
        /*0274*/ 	.word	0x00000000
        /*0278*/ 	.short	0x010a
        /*027a*/ 	.byte	0x05
	.zero		1


	//   ....[31]....
        /*027c*/ 	.word	0x00001ac0
        /*0280*/ 	.word	0x000000ff
        /*0284*/ 	.word	0x00000000
        /*0288*/ 	.short	0x010a
        /*028a*/ 	.byte	0x05
	.zero		1


	//   ....[32]....
        /*028c*/ 	.word	0x000024d0
        /*0290*/ 	.word	0x000000ff
        /*0294*/ 	.word	0x00000000
        /*0298*/ 	.short	0x010a
        /*029a*/ 	.byte	0x08
	.zero		1


	//   ....[33]....
        /*029c*/ 	.word	0x00002510
        /*02a0*/ 	.word	0x000000ff
        /*02a4*/ 	.word	0x00000000
        /*02a8*/ 	.short	0x010a
        /*02aa*/ 	.byte	0x08
	.zero		1


	//   ....[34]....
        /*02ac*/ 	.word	0x00002c30
        /*02b0*/ 	.word	0x000000ff
        /*02b4*/ 	.word	0x00000000
        /*02b8*/ 	.short	0x0101
        /*02ba*/ 	.byte	0x07
	.zero		1


	//   ....[35]....
        /*02bc*/ 	.word	0x00003260
        /*02c0*/ 	.word	0x000000ff
        /*02c4*/ 	.word	0x00000000
        /*02c8*/ 	.short	0x0101
        /*02ca*/ 	.byte	0x05
	.zero		1


	//   ....[36]....
        /*02cc*/ 	.word	0x00003a50
        /*02d0*/ 	.word	0x0000000d
        /*02d4*/ 	.word	0x000000a0
        /*02d8*/ 	.short	0x010a
        /*02da*/ 	.byte	0x3f
	.zero		1


	//   ....[37]....
        /*02dc*/ 	.word	0x00003d70
        /*02e0*/ 	.word	0x00000000
        /*02e4*/ 	.word	0x00000000
        /*02e8*/ 	.short	0x0101
        /*02ea*/ 	.byte	0x3f
	.zero		1


	//   ....[38]....
        /*02ec*/ 	.word	0x00005d00
        /*02f0*/ 	.word	0x0000000e
        /*02f4*/ 	.word	0x000000a0
        /*02f8*/ 	.short	0x010a
        /*02fa*/ 	.byte	0x3f
	.zero		1


	//   ....[39]....
        /*02fc*/ 	.word	0x00005f40
        /*0300*/ 	.word	0x00000000
        /*0304*/ 	.word	0x00000000
        /*0308*/ 	.short	0x0101
        /*030a*/ 	.byte	0x3f
	.zero		1


	//   ....[40]....
        /*030c*/ 	.word	0x00007de0
        /*0310*/ 	.word	0x0000000d
        /*0314*/ 	.word	0x000000a0
        /*0318*/ 	.short	0x010a
        /*031a*/ 	.byte	0x3f
	.zero		1


	//   ....[41]....
        /*031c*/ 	.word	0x00008020
        /*0320*/ 	.word	0x00000000
        /*0324*/ 	.word	0x00000000
        /*0328*/ 	.short	0x0101
        /*032a*/ 	.byte	0x3f
	.zero		1


	//   ....[42]....
        /*032c*/ 	.word	0x00009ec0
        /*0330*/ 	.word	0x00000003
        /*0334*/ 	.word	0x000000a0
        /*0338*/ 	.short	0x010a
        /*033a*/ 	.byte	0x3f
	.zero		1


	//   ....[43]....
        /*033c*/ 	.word	0x0000a110
        /*0340*/ 	.word	0x00000000
        /*0344*/ 	.word	0x00000000
        /*0348*/ 	.short	0x0101
        /*034a*/ 	.byte	0x3f
	.zero		1


	//   ....[44]....
        /*034c*/ 	.word	0x0000cca0
        /*0350*/ 	.word	0x000000ff
        /*0354*/ 	.word	0x000000e8
        /*0358*/ 	.short	0x010a
        /*035a*/ 	.byte	0x04
	.zero		1


	//   ....[45]....
        /*035c*/ 	.word	0x0000d0b0
        /*0360*/ 	.word	0x000000ff
        /*0364*/ 	.word	0x000000c0
        /*0368*/ 	.short	0x010a
        /*036a*/ 	.byte	0x05
	.zero		1


	//   ....[46]....
        /*036c*/ 	.word	0x0000d1a0
        /*0370*/ 	.word	0x000000ff
        /*0374*/ 	.word	0x000000a0
        /*0378*/ 	.short	0x010b
        /*037a*/ 	.byte	0x05
	.zero		1


	//   ....[47]....
        /*037c*/ 	.word	0x0000d200
        /*0380*/ 	.word	0x000000ff
        /*0384*/ 	.word	0x00000000
        /*0388*/ 	.short	0x0101
        /*038a*/ 	.byte	0x04
	.zero		1


	//   ....[48]....
        /*038c*/ 	.word	0x0000d230
        /*0390*/ 	.word	0x000000ff
        /*0394*/ 	.word	0x000000c8
        /*0398*/ 	.short	0x010a
        /*039a*/ 	.byte	0x05
	.zero		1


	//   ....[49]....
        /*039c*/ 	.word	0x0000d340
        /*03a0*/ 	.word	0x000000ff
        /*03a4*/ 	.word	0x000000a8
        /*03a8*/ 	.short	0x010b
        /*03aa*/ 	.byte	0x05
	.zero		1


	//   ....[50]....
        /*03ac*/ 	.word	0x0000d3b0
        /*03b0*/ 	.word	0x000000ff
        /*03b4*/ 	.word	0x00000000
        /*03b8*/ 	.short	0x0101
        /*03ba*/ 	.byte	0x04
	.zero		1


	//   ....[51]....
        /*03bc*/ 	.word	0x0000d3e0
        /*03c0*/ 	.word	0x000000ff
        /*03c4*/ 	.word	0x000000d0
        /*03c8*/ 	.short	0x010a
        /*03ca*/ 	.byte	0x05
	.zero		1


	//   ....[52]....
        /*03cc*/ 	.word	0x0000d4d0
        /*03d0*/ 	.word	0x000000ff
        /*03d4*/ 	.word	0x000000b0
        /*03d8*/ 	.short	0x010b
        /*03da*/ 	.byte	0x05
	.zero		1


	//   ....[53]....
        /*03dc*/ 	.word	0x0000d530
        /*03e0*/ 	.word	0x000000ff
        /*03e4*/ 	.word	0x00000000
        /*03e8*/ 	.short	0x0101
        /*03ea*/ 	.byte	0x04
	.zero		1


	//   ....[54]....
        /*03ec*/ 	.word	0x0000d560
        /*03f0*/ 	.word	0x000000ff
        /*03f4*/ 	.word	0x000000d8
        /*03f8*/ 	.short	0x010a
        /*03fa*/ 	.byte	0x05
	.zero		1


	//   ....[55]....
        /*03fc*/ 	.word	0x0000d670
        /*0400*/ 	.word	0x000000ff
        /*0404*/ 	.word	0x000000b8
        /*0408*/ 	.short	0x010b
        /*040a*/ 	.byte	0x05
	.zero		1


	//   ....[56]....
        /*040c*/ 	.word	0x0000d740
        /*0410*/ 	.word	0x000000ff
        /*0414*/ 	.word	0x00000000
        /*0418*/ 	.short	0x0101
        /*041a*/ 	.byte	0x04
	.zero		1


	//   ....[57]....
        /*041c*/ 	.word	0x0000ddb0
        /*0420*/ 	.word	0x00000003
        /*0424*/ 	.word	0x000000c0
        /*0428*/ 	.short	0x010a
        /*042a*/ 	.byte	0x3f
	.zero		1


	//   ....[58]....
        /*042c*/ 	.word	0x0000ddf0
        /*0430*/ 	.word	0x00000003
        /*0434*/ 	.word	0x000000c8
        /*0438*/ 	.short	0x010a
        /*043a*/ 	.byte	0x3f
	.zero		1


	//   ....[59]....
        /*043c*/ 	.word	0x0000de30
        /*0440*/ 	.word	0x00000003
        /*0444*/ 	.word	0x000000d0
        /*0448*/ 	.short	0x010a
        /*044a*/ 	.byte	0x3f
	.zero		1


	//   ....[60]....
        /*044c*/ 	.word	0x0000de80
        /*0450*/ 	.word	0x00000003
        /*0454*/ 	.word	0x000000d8
        /*0458*/ 	.short	0x010a
        /*045a*/ 	.byte	0x3f
	.zero		1


	//   ....[61]....
        /*045c*/ 	.word	0x0000e1c0
        /*0460*/ 	.word	0x00000015
        /*0464*/ 	.word	0x00000050
        /*0468*/ 	.short	0x010a
        /*046a*/ 	.byte	0x3f
	.zero		1


	//   ....[62]....
        /*046c*/ 	.word	0x0000e530
        /*0470*/ 	.word	0x00000006
        /*0474*/ 	.word	0x000000e8
        /*0478*/ 	.short	0x0101
        /*047a*/ 	.byte	0x3f
	.zero		1


	//   ....[63]....
        /*047c*/ 	.word	0x0000ec80
        /*0480*/ 	.word	0x00000007
        /*0484*/ 	.word	0x00000000
        /*0488*/ 	.short	0x010a
        /*048a*/ 	.byte	0x3f
	.zero		1


	//   ....[64]....
        /*048c*/ 	.word	0x0000ed00
        /*0490*/ 	.word	0x00000009
        /*0494*/ 	.word	0x00000000
        /*0498*/ 	.short	0x010a
        /*049a*/ 	.byte	0x3f
	.zero		1


	//   ....[65]....
        /*049c*/ 	.word	0x0000ed90
        /*04a0*/ 	.word	0x00000006
        /*04a4*/ 	.word	0x00000000
        /*04a8*/ 	.short	0x010a
        /*04aa*/ 	.byte	0x3f
	.zero		1


	//   ....[66]....
        /*04ac*/ 	.word	0x0000ee20
        /*04b0*/ 	.word	0x00000009
        /*04b4*/ 	.word	0x00000000
        /*04b8*/ 	.short	0x010a
        /*04ba*/ 	.byte	0x3f
	.zero		1


	//   ....[67]....
        /*04bc*/ 	.word	0x0000eeb0
        /*04c0*/ 	.word	0x00000006
        /*04c4*/ 	.word	0x00000000
        /*04c8*/ 	.short	0x010a
        /*04ca*/ 	.byte	0x3f
	.zero		1


	//   ....[68]....
        /*04cc*/ 	.word	0x0000ef40
        /*04d0*/ 	.word	0x00000009
        /*04d4*/ 	.word	0x00000000
        /*04d8*/ 	.short	0x010a
        /*04da*/ 	.byte	0x3f
	.zero		1


	//   ....[69]....
        /*04dc*/ 	.word	0x0000efd0
        /*04e0*/ 	.word	0x00000006
        /*04e4*/ 	.word	0x00000000
        /*04e8*/ 	.short	0x010a
        /*04ea*/ 	.byte	0x3f
	.zero		1


	//   ....[70]....
        /*04ec*/ 	.word	0x0000f060
        /*04f0*/ 	.word	0x00000009
        /*04f4*/ 	.word	0x00000000
        /*04f8*/ 	.short	0x010a
        /*04fa*/ 	.byte	0x3f
	.zero		1


	//   ....[71]....
        /*04fc*/ 	.word	0x0000f0f0
        /*0500*/ 	.word	0x00000006
        /*0504*/ 	.word	0x00000000
        /*0508*/ 	.short	0x010a
        /*050a*/ 	.byte	0x3f
	.zero		1


	//   ....[72]....
        /*050c*/ 	.word	0x0000f180
        /*0510*/ 	.word	0x00000003
        /*0514*/ 	.word	0x00000000
        /*0518*/ 	.short	0x010a
        /*051a*/ 	.byte	0x3f
	.zero		1


	//   ....[73]....
        /*051c*/ 	.word	0x0000f1f0
        /*0520*/ 	.word	0x00000005
        /*0524*/ 	.word	0x00000000
        /*0528*/ 	.short	0x010a
        /*052a*/ 	.byte	0x3f
	.zero		1


	//   ....[74]....
        /*052c*/ 	.word	0x0000f250
        /*0530*/ 	.word	0x00000005
        /*0534*/ 	.word	0x00000000
        /*0538*/ 	.short	0x010a
        /*053a*/ 	.byte	0x3f
	.zero		1


	//   ....[75]....
        /*053c*/ 	.word	0x0000f2a0
        /*0540*/ 	.word	0x0000000d
        /*0544*/ 	.word	0x000000a0
        /*0548*/ 	.short	0x010a
        /*054a*/ 	.byte	0x3f
	.zero		1


	//   ....[76]....
        /*054c*/ 	.word	0x0000f2f0
        /*0550*/ 	.word	0x0000000e
        /*0554*/ 	.word	0x000000a0
        /*0558*/ 	.short	0x010a
        /*055a*/ 	.byte	0x3f
	.zero		1


	//   ....[77]....
        /*055c*/ 	.word	0x0000f340
        /*0560*/ 	.word	0x0000000d
        /*0564*/ 	.word	0x000000a0
        /*0568*/ 	.short	0x010a
        /*056a*/ 	.byte	0x3f
	.zero		1


	//   ....[78]....
        /*056c*/ 	.word	0x0000f390
        /*0570*/ 	.word	0x00000003
        /*0574*/ 	.word	0x000000a0
        /*0578*/ 	.short	0x010a
        /*057a*/ 	.byte	0x3f
	.zero		1


	//   ....[79]....
        /*057c*/ 	.word	0x0000f3f0
        /*0580*/ 	.word	0x0000000a
        /*0584*/ 	.word	0x000000e8
        /*0588*/ 	.short	0x010a
        /*058a*/ 	.byte	0x3f
	.zero		1


	//   ....[80]....
        /*058c*/ 	.word	0x0000f450
        /*0590*/ 	.word	0x00000005
        /*0594*/ 	.word	0x000000c0
        /*0598*/ 	.short	0x010a
        /*059a*/ 	.byte	0x3f
	.zero		1


	//   ....[81]....
        /*059c*/ 	.word	0x0000f4b0
        /*05a0*/ 	.word	0x00000005
        /*05a4*/ 	.word	0x000000c8
        /*05a8*/ 	.short	0x010a
        /*05aa*/ 	.byte	0x3f
	.zero		1


	//   ....[82]....
        /*05ac*/ 	.word	0x0000f510
        /*05b0*/ 	.word	0x00000005
        /*05b4*/ 	.word	0x000000d0
        /*05b8*/ 	.short	0x010a
        /*05ba*/ 	.byte	0x3f
	.zero		1


	//   ....[83]....
        /*05bc*/ 	.word	0x0000f570
        /*05c0*/ 	.word	0x00000005
        /*05c4*/ 	.word	0x000000d8
        /*05c8*/ 	.short	0x010a
        /*05ca*/ 	.byte	0x3f
	.zero		1


	//   ....[84]....
        /*05cc*/ 	.word	0x0000f5c0
        /*05d0*/ 	.word	0x00000003
        /*05d4*/ 	.word	0x000000c0
        /*05d8*/ 	.short	0x010a
        /*05da*/ 	.byte	0x3f
	.zero		1


	//   ....[85]....
        /*05dc*/ 	.word	0x0000f610
        /*05e0*/ 	.word	0x00000003
        /*05e4*/ 	.word	0x000000c8
        /*05e8*/ 	.short	0x010a
        /*05ea*/ 	.byte	0x3f
	.zero		1


	//   ....[86]....
        /*05ec*/ 	.word	0x0000f660
        /*05f0*/ 	.word	0x00000003
        /*05f4*/ 	.word	0x000000d0
        /*05f8*/ 	.short	0x010a
        /*05fa*/ 	.byte	0x3f
	.zero		1


	//   ....[87]....
        /*05fc*/ 	.word	0x0000f730
        /*0600*/ 	.word	0x00000015
        /*0604*/ 	.word	0x00000050
        /*0608*/ 	.short	0x010a
        /*060a*/ 	.byte	0x3f
	.zero		1


	//   ....[88]....
        /*060c*/ 	.word	0x0000f800
        /*0610*/ 	.word	0x00000007
        /*0614*/ 	.word	0x00000000
        /*0618*/ 	.short	0x010a
        /*061a*/ 	.byte	0x3f
	.zero		1


	//   ....[89]....
        /*061c*/ 	.word	0x0000f850
        /*0620*/ 	.word	0x00000009
        /*0624*/ 	.word	0x00000000
        /*0628*/ 	.short	0x010a
        /*062a*/ 	.byte	0x3f
	.zero		1


	//   ....[90]....
        /*062c*/ 	.word	0x0000f8a0
        /*0630*/ 	.word	0x00000006
        /*0634*/ 	.word	0x00000000
        /*0638*/ 	.short	0x010a
        /*063a*/ 	.byte	0x3f
	.zero		1


	//   ....[91]....
        /*063c*/ 	.word	0x0000f8f0
        /*0640*/ 	.word	0x00000009
        /*0644*/ 	.word	0x00000000
        /*0648*/ 	.short	0x010a
        /*064a*/ 	.byte	0x3f
	.zero		1


	//   ....[92]....
        /*064c*/ 	.word	0x0000f940
        /*0650*/ 	.word	0x00000006
        /*0654*/ 	.word	0x00000000
        /*0658*/ 	.short	0x010a
        /*065a*/ 	.byte	0x3f
	.zero		1


	//   ....[93]....
        /*065c*/ 	.word	0x0000f990
        /*0660*/ 	.word	0x00000009
        /*0664*/ 	.word	0x00000000
        /*0668*/ 	.short	0x010a
        /*066a*/ 	.byte	0x3f
	.zero		1


	//   ....[94]....
        /*066c*/ 	.word	0x0000f9e0
        /*0670*/ 	.word	0x00000006
        /*0674*/ 	.word	0x00000000
        /*0678*/ 	.short	0x010a
        /*067a*/ 	.byte	0x3f
	.zero		1


	//   ....[95]....
        /*067c*/ 	.word	0x0000fa30
        /*0680*/ 	.word	0x00000009
        /*0684*/ 	.word	0x00000000
        /*0688*/ 	.short	0x010a
        /*068a*/ 	.byte	0x3f
	.zero		1


	//   ....[96]....
        /*068c*/ 	.word	0x0000fa80
        /*0690*/ 	.word	0x00000006
        /*0694*/ 	.word	0x00000000
        /*0698*/ 	.short	0x010a
        /*069a*/ 	.byte	0x3f
	.zero		1


	//----- nvinfo : EIATTR_NUM_MBARRIERS
	.align		4
.L_38:
        /*069c*/ 	.byte	0x03, 0x38
        /*069e*/ 	.short	0x001e


	//----- nvinfo : EIATTR_EXIT_INSTR_OFFSETS
	.align		4
        /*06a0*/ 	.byte	0x04, 0x1c
        /*06a2*/ 	.short	(.L_40 - .L_39)


	//   ....[0]....
.L_39:
        /*06a4*/ 	.word	0x00000bd0


	//   ....[1]....
        /*06a8*/ 	.word	0x000013e0


	//   ....[2]....
        /*06ac*/ 	.word	0x0000c5d0


	//   ....[3]....
        /*06b0*/ 	.word	0x0000cc00


	//   ....[4]....
        /*06b4*/ 	.word	0x0000cc30


	//   ....[5]....
        /*06b8*/ 	.word	0x0000ded0


	//   ....[6]....
        /*06bc*/ 	.word	0x0000f1d0


	//----- nvinfo : EIATTR_MAX_THREADS
	.align		4
.L_40:
        /*06c0*/ 	.byte	0x04, 0x05
        /*06c2*/ 	.short	(.L_42 - .L_41)
.L_41:
        /*06c4*/ 	.word	0x00000180
        /*06c8*/ 	.word	0x00000001
        /*06cc*/ 	.word	0x00000001


	//----- nvinfo : EIATTR_CRS_STACK_SIZE
	.align		4
.L_42:
        /*06d0*/ 	.byte	0x04, 0x1e
        /*06d2*/ 	.short	(.L_44 - .L_43)
.L_43:
        /*06d4*/ 	.word	0x00000000


	//----- nvinfo : EIATTR_CBANK_PARAM_SIZE
	.align		4
.L_44:
        /*06d8*/ 	.byte	0x03, 0x19
        /*06da*/ 	.short	0x0770


	//----- nvinfo : EIATTR_PARAM_CBANK
	.align		4
        /*06dc*/ 	.byte	0x04, 0x0a
        /*06de*/ 	.short	(.L_46 - .L_45)
	.align		4
.L_45:
        /*06e0*/ 	.word	index@(.nv.constant0._ZN7cutlass13device_kernelINS_4gemm6kernel13GemmUniversalIN4cute5tupleIJiiiiEEENS1_10collective13CollectiveMmaINS1_37MainloopSm90TmaGmmaWarpSpecializedFP8ILi10ENS5_IJNS4_1CILi1EEESB_SB_EEENS1_35KernelTmaWarpSpecializedCooperativeEEENS5_IJNSA_ILi256EEENSA_ILi64EEESG_EEENS_12float_e4m3_tENS5_IJlSB_lEEESI_SJ_NS4_8TiledMMAINS4_8MMA_AtomIJNS4_4SM904GMMA30MMA_64x64x32_F32E4M3E4M3_SS_TNILNSN_7ScaleInE1ELSP_1EEEEEENS4_6LayoutINS5_IJNSA_ILi2EEESB_SB_EEENS5_IJSB_NSA_ILi0EEESV_EEEEENS5_IJNS4_10UnderscoreESY_SY_EEEEENS4_13SM90_TMA_LOADENS4_14ComposedLayoutINS4_7SwizzleILi2ELi4ELi3EEENS4_18smem_ptr_flag_bitsILi8EEENSS_INS5_IJNSA_ILi8EEESG_EEENS5_IJSG_SB_EEEEEEEvNS4_8identityES11_S1B_vS1C_EENS_8epilogue10collective18CollectiveEpilogueINS1E_22Sm90TmaWarpSpecializedILi4ELi2ELi16ELb0ELb0EEEJSH_NS5_IJNSA_ILi128EEENSA_ILi32EEEEEESI_SJ_SI_SJ_NS1E_6fusion15FusionCallbacksIS1I_NS1M_13LinCombEltActINS1E_6thread4SiLuESI_fSI_fLNS_15FloatRoundStyleE2EEESH_S1L_JEEES11_NS12_INS13_ILi1ELi4ELi3EEES16_NSS_INS5_IJS17_S1K_EEENS5_IJS1K_SB_EEEEEEENS4_39AutoVectorizingCopyWithAssumedAlignmentILi128EEENS4_14SM90_TMA_STOREES1Y_S20_NS4_9Copy_AtomIJNS4_17SM90_U32x4_STSM_NENS_6half_tEEEEvEEEvvEEEEvNT_6ParamsE)
        /*06e4*/ 	.short	0x0210
        /*06e6*/ 	.short	0x0770


	//----- nvinfo : EIATTR_SW_WAR
	.align		4
.L_46:
        /*06e8*/ 	.byte	0x04, 0x36
        /*06ea*/ 	.short	(.L_48 - .L_47)
.L_47:
        /*06ec*/ 	.word	0x00000008
.L_48:


//--------------------- .nv.callgraph             --------------------------
	.section	.nv.callgraph,"",@"SHT_CUDA_CALLGRAPH"
	.align	4
	.sectionentsize	8
	.align		4
        /*0000*/ 	.word	0x00000000
	.align		4
        /*0004*/ 	.word	0xffffffff
	.align		4
        /*0008*/ 	.word	index@(_ZN7cutlass13device_kernelINS_4gemm6kernel13GemmUniversalIN4cute5tupleIJiiiiEEENS1_10collective13CollectiveMmaINS1_37MainloopSm90TmaGmmaWarpSpecializedFP8ILi10ENS5_IJNS4_1CILi1EEESB_SB_EEENS1_35KernelTmaWarpSpecializedCooperativeEEENS5_IJNSA_ILi256EEENSA_ILi64EEESG_EEENS_12float_e4m3_tENS5_IJlSB_lEEESI_SJ_NS4_8TiledMMAINS4_8MMA_AtomIJNS4_4SM904GMMA30MMA_64x64x32_F32E4M3E4M3_SS_TNILNSN_7ScaleInE1ELSP_1EEEEEENS4_6LayoutINS5_IJNSA_ILi2EEESB_SB_EEENS5_IJSB_NSA_ILi0EEESV_EEEEENS5_IJNS4_10UnderscoreESY_SY_EEEEENS4_13SM90_TMA_LOADENS4_14ComposedLayoutINS4_7SwizzleILi2ELi4ELi3EEENS4_18smem_ptr_flag_bitsILi8EEENSS_INS5_IJNSA_ILi8EEESG_EEENS5_IJSG_SB_EEEEEEEvNS4_8identityES11_S1B_vS1C_EENS_8epilogue10collective18CollectiveEpilogueINS1E_22Sm90TmaWarpSpecializedILi4ELi2ELi16ELb0ELb0EEEJSH_NS5_IJNSA_ILi128EEENSA_ILi32EEEEEESI_SJ_SI_SJ_NS1E_6fusion15FusionCallbacksIS1I_NS1M_13LinCombEltActINS1E_6thread4SiLuESI_fSI_fLNS_15FloatRoundStyleE2EEESH_S1L_JEEES11_NS12_INS13_ILi1ELi4ELi3EEES16_NSS_INS5_IJS17_S1K_EEENS5_IJS1K_SB_EEEEEEENS4_39AutoVectorizingCopyWithAssumedAlignmentILi128EEENS4_14SM90_TMA_STOREES1Y_S20_NS4_9Copy_AtomIJNS4_17SM90_U32x4_STSM_NENS_6half_tEEEEvEEEvvEEEEvNT_6ParamsE)
	.align		4
        /*000c*/ 	.word	index@(__assertfail)
	.align		4
        /*0010*/ 	.word	0x00000000
	.align		4
        /*0014*/ 	.word	0xfffffffe
	.align		4
        /*0018*/ 	.word	0x00000000
	.align		4
        /*001c*/ 	.word	0xfffffffd
	.align		4
        /*0020*/ 	.word	0x00000000
	.align		4
        /*0024*/ 	.word	0xfffffffc


//--------------------- .nv.constant4             --------------------------
	.section	.nv.constant4,"a",@progbits
	.align	8
	.align		8
.nv.constant4:
        /*0000*/ 	.dword	__assertfail
	.align		8
        /*0008*/ 	.dword	__unnamed_1
	.align		8
        /*0010*/ 	.dword	__unnamed_2
	.align		8
        /*0018*/ 	.dword	_ZN39_INTERNAL_ecfe9a3b_4_k_cu_5deba10b_29914cuda3std3__45__cpo5beginE
	.align		8
        /*0020*/ 	.dword	_ZN39_INTERNAL_ecfe9a3b_4_k_cu_5deba10b_29914cuda3std3__45__cpo3endE
	.align		8
        /*0028*/ 	.dword	_ZN39_INTERNAL_ecfe9a3b_4_k_cu_5deba10b_29914cuda3std3__45__cpo6cbeginE
	.align		8
        /*0030*/ 	.dword	_ZN39_INTERNAL_ecfe9a3b_4_k_cu_5deba10b_29914cuda3std3__45__cpo4cendE
	.align		8
        /*0038*/ 	.dword	_ZN39_INTERNAL_ecfe9a3b_4_k_cu_5deba10b_29914cuda3std3__441_GLOBAL__N__ecfe9a3b_4_k_cu_5deba10b_29916ignoreE
	.align		8
        /*0040*/ 	.dword	_ZN39_INTERNAL_ecfe9a3b_4_k_cu_5deba10b_29914cuda3std3__419piecewise_constructE
	.align		8
        /*0048*/ 	.dword	_ZN39_INTERNAL_ecfe9a3b_4_k_cu_5deba10b_29914cuda3std3__48in_placeE
	.align		8
        /*0050*/ 	.dword	_ZN39_INTERNAL_ecfe9a3b_4_k_cu_5deba10b_29914cuda3std6ranges3__45__cpo4swapE
	.align		8
        /*0058*/ 	.dword	_ZN39_INTERNAL_ecfe9a3b_4_k_cu_5deba10b_29914cuda3std6ranges3__45__cpo9iter_moveE
	.align		8
        /*0060*/ 	.dword	_ZN39_INTERNAL_ecfe9a3b_4_k_cu_5deba10b_29914cute7productE
	.align		8
        /*0068*/ 	.dword	_ZN39_INTERNAL_ecfe9a3b_4_k_cu_5deba10b_29914cute1_E
	.align		8
        /*0070*/ 	.dword	$str$24
	.align		8
        /*0078*/ 	.dword	$str$25


//--------------------- .text._ZN7cutlass13device_kernelINS_4gemm6kernel13GemmUniversalIN4cute5tupleIJiiiiEEENS1_10collective13CollectiveMmaINS1_37MainloopSm90TmaGmmaWarpSpecializedFP8ILi10ENS5_IJNS4_1CILi1EEESB_SB_EEENS1_35KernelTmaWarpSpecializedCooperativeEEENS5_IJNSA_ILi256EEENSA_ILi64EEESG_EEENS_12float_e4m3_tENS5_IJlSB_lEEESI_SJ_NS4_8TiledMMAINS4_8MMA_AtomIJNS4_4SM904GMMA30MMA_64x64x32_F32E4M3E4M3_SS_TNILNSN_7ScaleInE1ELSP_1EEEEEENS4_6LayoutINS5_IJNSA_ILi2EEESB_SB_EEENS5_IJSB_NSA_ILi0EEESV_EEEEENS5_IJNS4_10UnderscoreESY_SY_EEEEENS4_13SM90_TMA_LOADENS4_14ComposedLayoutINS4_7SwizzleILi2ELi4ELi3EEENS4_18smem_ptr_flag_bitsILi8EEENSS_INS5_IJNSA_ILi8EEESG_EEENS5_IJSG_SB_EEEEEEEvNS4_8identityES11_S1B_vS1C_EENS_8epilogue10collective18CollectiveEpilogueINS1E_22Sm90TmaWarpSpecializedILi4ELi2ELi16ELb0ELb0EEEJSH_NS5_IJNSA_ILi128EEENSA_ILi32EEEEEESI_SJ_SI_SJ_NS1E_6fusion15FusionCallbacksIS1I_NS1M_13LinCombEltActINS1E_6thread4SiLuESI_fSI_fLNS_15FloatRoundStyleE2EEESH_S1L_JEEES11_NS12_INS13_ILi1ELi4ELi3EEES16_NSS_INS5_IJS17_S1K_EEENS5_IJS1K_SB_EEEEEEENS4_39AutoVectorizingCopyWithAssumedAlignmentILi128EEENS4_14SM90_TMA_STOREES1Y_S20_NS4_9Copy_AtomIJNS4_17SM90_U32x4_STSM_NENS_6half_tEEEEvEEEvvEEEEvNT_6ParamsE --------------------------
	.section	.text._ZN7cutlass13device_kernelINS_4gemm6kernel13GemmUniversalIN4cute5tupleIJiiiiEEENS1_10collective13CollectiveMmaINS1_37MainloopSm90TmaGmmaWarpSpecializedFP8ILi10ENS5_IJNS4_1CILi1EEESB_SB_EEENS1_35KernelTmaWarpSpecializedCooperativeEEENS5_IJNSA_ILi256EEENSA_ILi64EEESG_EEENS_12float_e4m3_tENS5_IJlSB_lEEESI_SJ_NS4_8TiledMMAINS4_8MMA_AtomIJNS4_4SM904GMMA30MMA_64x64x32_F32E4M3E4M3_SS_TNILNSN_7ScaleInE1ELSP_1EEEEEENS4_6LayoutINS5_IJNSA_ILi2EEESB_SB_EEENS5_IJSB_NSA_ILi0EEESV_EEEEENS5_IJNS4_10UnderscoreESY_SY_EEEEENS4_13SM90_TMA_LOADENS4_14ComposedLayoutINS4_7SwizzleILi2ELi4ELi3EEENS4_18smem_ptr_flag_bitsILi8EEENSS_INS5_IJNSA_ILi8EEESG_EEENS5_IJSG_SB_EEEEEEEvNS4_8identityES11_S1B_vS1C_EENS_8epilogue10collective18CollectiveEpilogueINS1E_22Sm90TmaWarpSpecializedILi4ELi2ELi16ELb0ELb0EEEJSH_NS5_IJNSA_ILi128EEENSA_ILi32EEEEEESI_SJ_SI_SJ_NS1E_6fusion15FusionCallbacksIS1I_NS1M_13LinCombEltActINS1E_6thread4SiLuESI_fSI_fLNS_15FloatRoundStyleE2EEESH_S1L_JEEES11_NS12_INS13_ILi1ELi4ELi3EEES16_NSS_INS5_IJS17_S1K_EEENS5_IJS1K_SB_EEEEEEENS4_39AutoVectorizingCopyWithAssumedAlignmentILi128EEENS4_14SM90_TMA_STOREES1Y_S20_NS4_9Copy_AtomIJNS4_17SM90_U32x4_STSM_NENS_6half_tEEEEvEEEvvEEEEvNT_6ParamsE,"ax",@progbits
	.align	128
.text._ZN7cutlass13device_kernelINS_4gemm6kernel13GemmUniversalIN4cute5tupleIJiiiiEEENS1_10collective13CollectiveMmaINS1_37MainloopSm90TmaGmmaWarpSpecializedFP8ILi10ENS5_IJNS4_1CILi1EEESB_SB_EEENS1_35KernelTmaWarpSpecializedCooperativeEEENS5_IJNSA_ILi256EEENSA_ILi64EEESG_EEENS_12float_e4m3_tENS5_IJlSB_lEEESI_SJ_NS4_8TiledMMAINS4_8MMA_AtomIJNS4_4SM904GMMA30MMA_64x64x32_F32E4M3E4M3_SS_TNILNSN_7ScaleInE1ELSP_1EEEEEENS4_6LayoutINS5_IJNSA_ILi2EEESB_SB_EEENS5_IJSB_NSA_ILi0EEESV_EEEEENS5_IJNS4_10UnderscoreESY_SY_EEEEENS4_13SM90_TMA_LOADENS4_14ComposedLayoutINS4_7SwizzleILi2ELi4ELi3EEENS4_18smem_ptr_flag_bitsILi8EEENSS_INS5_IJNSA_ILi8EEESG_EEENS5_IJSG_SB_EEEEEEEvNS4_8identityES11_S1B_vS1C_EENS_8epilogue10collective18CollectiveEpilogueINS1E_22Sm90TmaWarpSpecializedILi4ELi2ELi16ELb0ELb0EEEJSH_NS5_IJNSA_ILi128EEENSA_ILi32EEEEEESI_SJ_SI_SJ_NS1E_6fusion15FusionCallbacksIS1I_NS1M_13LinCombEltActINS1E_6thread4SiLuESI_fSI_fLNS_15FloatRoundStyleE2EEESH_S1L_JEEES11_NS12_INS13_ILi1ELi4ELi3EEES16_NSS_INS5_IJS17_S1K_EEENS5_IJS1K_SB_EEEEEEENS4_39AutoVectorizingCopyWithAssumedAlignmentILi128EEENS4_14SM90_TMA_STOREES1Y_S20_NS4_9Copy_AtomIJNS4_17SM90_U32x4_STSM_NENS_6half_tEEEEvEEEvvEEEEvNT_6ParamsE:
        .type           _ZN7cutlass13device_kernelINS_4gemm6kernel13GemmUniversalIN4cute5tupleIJiiiiEEENS1_10collective13CollectiveMmaINS1_37MainloopSm90TmaGmmaWarpSpecializedFP8ILi10ENS5_IJNS4_1CILi1EEESB_SB_EEENS1_35KernelTmaWarpSpecializedCooperativeEEENS5_IJNSA_ILi256EEENSA_ILi64EEESG_EEENS_12float_e4m3_tENS5_IJlSB_lEEESI_SJ_NS4_8TiledMMAINS4_8MMA_AtomIJNS4_4SM904GMMA30MMA_64x64x32_F32E4M3E4M3_SS_TNILNSN_7ScaleInE1ELSP_1EEEEEENS4_6LayoutINS5_IJNSA_ILi2EEESB_SB_EEENS5_IJSB_NSA_ILi0EEESV_EEEEENS5_IJNS4_10UnderscoreESY_SY_EEEEENS4_13SM90_TMA_LOADENS4_14ComposedLayoutINS4_7SwizzleILi2ELi4ELi3EEENS4_18smem_ptr_flag_bitsILi8EEENSS_INS5_IJNSA_ILi8EEESG_EEENS5_IJSG_SB_EEEEEEEvNS4_8identityES11_S1B_vS1C_EENS_8epilogue10collective18CollectiveEpilogueINS1E_22Sm90TmaWarpSpecializedILi4ELi2ELi16ELb0ELb0EEEJSH_NS5_IJNSA_ILi128EEENSA_ILi32EEEEEESI_SJ_SI_SJ_NS1E_6fusion15FusionCallbacksIS1I_NS1M_13LinCombEltActINS1E_6thread4SiLuESI_fSI_fLNS_15FloatRoundStyleE2EEESH_S1L_JEEES11_NS12_INS13_ILi1ELi4ELi3EEES16_NSS_INS5_IJS17_S1K_EEENS5_IJS1K_SB_EEEEEEENS4_39AutoVectorizingCopyWithAssumedAlignmentILi128EEENS4_14SM90_TMA_STOREES1Y_S20_NS4_9Copy_AtomIJNS4_17SM90_U32x4_STSM_NENS_6half_tEEEEvEEEvvEEEEvNT_6ParamsE,@function
        .size           _ZN7cutlass13device_kernelINS_4gemm6kernel13GemmUniversalIN4cute5tupleIJiiiiEEENS1_10collective13CollectiveMmaINS1_37MainloopSm90TmaGmmaWarpSpecializedFP8ILi10ENS5_IJNS4_1CILi1EEESB_SB_EEENS1_35KernelTmaWarpSpecializedCooperativeEEENS5_IJNSA_ILi256EEENSA_ILi64EEESG_EEENS_12float_e4m3_tENS5_IJlSB_lEEESI_SJ_NS4_8TiledMMAINS4_8MMA_AtomIJNS4_4SM904GMMA30MMA_64x64x32_F32E4M3E4M3_SS_TNILNSN_7ScaleInE1ELSP_1EEEEEENS4_6LayoutINS5_IJNSA_ILi2EEESB_SB_EEENS5_IJSB_NSA_ILi0EEESV_EEEEENS5_IJNS4_10UnderscoreESY_SY_EEEEENS4_13SM90_TMA_LOADENS4_14ComposedLayoutINS4_7SwizzleILi2ELi4ELi3EEENS4_18smem_ptr_flag_bitsILi8EEENSS_INS5_IJNSA_ILi8EEESG_EEENS5_IJSG_SB_EEEEEEEvNS4_8identityES11_S1B_vS1C_EENS_8epilogue10collective18CollectiveEpilogueINS1E_22Sm90TmaWarpSpecializedILi4ELi2ELi16ELb0ELb0EEEJSH_NS5_IJNSA_ILi128EEENSA_ILi32EEEEEESI_SJ_SI_SJ_NS1E_6fusion15FusionCallbacksIS1I_NS1M_13LinCombEltActINS1E_6thread4SiLuESI_fSI_fLNS_15FloatRoundStyleE2EEESH_S1L_JEEES11_NS12_INS13_ILi1ELi4ELi3EEES16_NSS_INS5_IJS17_S1K_EEENS5_IJS1K_SB_EEEEEEENS4_39AutoVectorizingCopyWithAssumedAlignmentILi128EEENS4_14SM90_TMA_STOREES1Y_S20_NS4_9Copy_AtomIJNS4_17SM90_U32x4_STSM_NENS_6half_tEEEEvEEEvvEEEEvNT_6ParamsE,(.L_x_397 - _ZN7cutlass13device_kernelINS_4gemm6kernel13GemmUniversalIN4cute5tupleIJiiiiEEENS1_10collective13CollectiveMmaINS1_37MainloopSm90TmaGmmaWarpSpecializedFP8ILi10ENS5_IJNS4_1CILi1EEESB_SB_EEENS1_35KernelTmaWarpSpecializedCooperativeEEENS5_IJNSA_ILi256EEENSA_ILi64EEESG_EEENS_12float_e4m3_tENS5_IJlSB_lEEESI_SJ_NS4_8TiledMMAINS4_8MMA_AtomIJNS4_4SM904GMMA30MMA_64x64x32_F32E4M3E4M3_SS_TNILNSN_7ScaleInE1ELSP_1EEEEEENS4_6LayoutINS5_IJNSA_ILi2EEESB_SB_EEENS5_IJSB_NSA_ILi0EEESV_EEEEENS5_IJNS4_10UnderscoreESY_SY_EEEEENS4_13SM90_TMA_LOADENS4_14ComposedLayoutINS4_7SwizzleILi2ELi4ELi3EEENS4_18smem_ptr_flag_bitsILi8EEENSS_INS5_IJNSA_ILi8EEESG_EEENS5_IJSG_SB_EEEEEEEvNS4_8identityES11_S1B_vS1C_EENS_8epilogue10collective18CollectiveEpilogueINS1E_22Sm90TmaWarpSpecializedILi4ELi2ELi16ELb0ELb0EEEJSH_NS5_IJNSA_ILi128EEENSA_ILi32EEEEEESI_SJ_SI_SJ_NS1E_6fusion15FusionCallbacksIS1I_NS1M_13LinCombEltActINS1E_6thread4SiLuESI_fSI_fLNS_15FloatRoundStyleE2EEESH_S1L_JEEES11_NS12_INS13_ILi1ELi4ELi3EEES16_NSS_INS5_IJS17_S1K_EEENS5_IJS1K_SB_EEEEEEENS4_39AutoVectorizingCopyWithAssumedAlignmentILi128EEENS4_14SM90_TMA_STOREES1Y_S20_NS4_9Copy_AtomIJNS4_17SM90_U32x4_STSM_NENS_6half_tEEEEvEEEvvEEEEvNT_6ParamsE)
        .other          _ZN7cutlass13device_kernelINS_4gemm6kernel13GemmUniversalIN4cute5tupleIJiiiiEEENS1_10collective13CollectiveMmaINS1_37MainloopSm90TmaGmmaWarpSpecializedFP8ILi10ENS5_IJNS4_1CILi1EEESB_SB_EEENS1_35KernelTmaWarpSpecializedCooperativeEEENS5_IJNSA_ILi256EEENSA_ILi64EEESG_EEENS_12float_e4m3_tENS5_IJlSB_lEEESI_SJ_NS4_8TiledMMAINS4_8MMA_AtomIJNS4_4SM904GMMA30MMA_64x64x32_F32E4M3E4M3_SS_TNILNSN_7ScaleInE1ELSP_1EEEEEENS4_6LayoutINS5_IJNSA_ILi2EEESB_SB_EEENS5_IJSB_NSA_ILi0EEESV_EEEEENS5_IJNS4_10UnderscoreESY_SY_EEEEENS4_13SM90_TMA_LOADENS4_14ComposedLayoutINS4_7SwizzleILi2ELi4ELi3EEENS4_18smem_ptr_flag_bitsILi8EEENSS_INS5_IJNSA_ILi8EEESG_EEENS5_IJSG_SB_EEEEEEEvNS4_8identityES11_S1B_vS1C_EENS_8epilogue10collective18CollectiveEpilogueINS1E_22Sm90TmaWarpSpecializedILi4ELi2ELi16ELb0ELb0EEEJSH_NS5_IJNSA_ILi128EEENSA_ILi32EEEEEESI_SJ_SI_SJ_NS1E_6fusion15FusionCallbacksIS1I_NS1M_13LinCombEltActINS1E_6thread4SiLuESI_fSI_fLNS_15FloatRoundStyleE2EEESH_S1L_JEEES11_NS12_INS13_ILi1ELi4ELi3EEES16_NSS_INS5_IJS17_S1K_EEENS5_IJS1K_SB_EEEEEEENS4_39AutoVectorizingCopyWithAssumedAlignmentILi128EEENS4_14SM90_TMA_STOREES1Y_S20_NS4_9Copy_AtomIJNS4_17SM90_U32x4_STSM_NENS_6half_tEEEEvEEEvvEEEEvNT_6ParamsE,@"STO_CUDA_ENTRY STV_DEFAULT"
_ZN7cutlass13device_kernelINS_4gemm6kernel13GemmUniversalIN4cute5tupleIJiiiiEEENS1_10collective13CollectiveMmaINS1_37MainloopSm90TmaGmmaWarpSpecializedFP8ILi10ENS5_IJNS4_1CILi1EEESB_SB_EEENS1_35KernelTmaWarpSpecializedCooperativeEEENS5_IJNSA_ILi256EEENSA_ILi64EEESG_EEENS_12float_e4m3_tENS5_IJlSB_lEEESI_SJ_NS4_8TiledMMAINS4_8MMA_AtomIJNS4_4SM904GMMA30MMA_64x64x32_F32E4M3E4M3_SS_TNILNSN_7ScaleInE1ELSP_1EEEEEENS4_6LayoutINS5_IJNSA_ILi2EEESB_SB_EEENS5_IJSB_NSA_ILi0EEESV_EEEEENS5_IJNS4_10UnderscoreESY_SY_EEEEENS4_13SM90_TMA_LOADENS4_14ComposedLayoutINS4_7SwizzleILi2ELi4ELi3EEENS4_18smem_ptr_flag_bitsILi8EEENSS_INS5_IJNSA_ILi8EEESG_EEENS5_IJSG_SB_EEEEEEEvNS4_8identityES11_S1B_vS1C_EENS_8epilogue10collective18CollectiveEpilogueINS1E_22Sm90TmaWarpSpecializedILi4ELi2ELi16ELb0ELb0EEEJSH_NS5_IJNSA_ILi128EEENSA_ILi32EEEEEESI_SJ_SI_SJ_NS1E_6fusion15FusionCallbacksIS1I_NS1M_13LinCombEltActINS1E_6thread4SiLuESI_fSI_fLNS_15FloatRoundStyleE2EEESH_S1L_JEEES11_NS12_INS13_ILi1ELi4ELi3EEES16_NSS_INS5_IJS17_S1K_EEENS5_IJS1K_SB_EEEEEEENS4_39AutoVectorizingCopyWithAssumedAlignmentILi128EEENS4_14SM90_TMA_STOREES1Y_S20_NS4_9Copy_AtomIJNS4_17SM90_U32x4_STSM_NENS_6half_tEEEEvEEEvvEEEEvNT_6ParamsE:
[----:B------:R-:W1:Y:S01]  /*0000*/  LDC R1, c[0x0][0x28] ;  /* 0x00000a00ff017b82 */ /* 0x000e620000000800 */
[----:B------:R-:W2:Y:S07]  /*0010*/  S2R R18, SR_TID.X ;  /* 0x0000000000127919 */ /* 0x000eae0000002100 */
[----:B------:R-:W3:Y:S01]  /*0020*/  LDC.64 R8, c[0x0][0x588] ;  /* 0x00016200ff087b82 */ /* 0x000ee20000000a00 */
[----:B------:R-:W-:Y:S01]  /*0030*/  ELECT P0, URZ, PT ;  /* 0x00000000003f782f */ /* 0x000fe20003800000 */
[----:B------:R-:W-:Y:S01]  /*0040*/  BSSY B0, `(.L_x_0) ;  /* 0x0000016000007945 */ /* 0x000fe20003800000 */
[----:B--2---:R-:W-:-:S02]  /*0050*/  SHF.R.U32.HI R0, RZ, 0x5, R18 ;  /* 0x00000005ff007819 */ /* 0x004fc40000011612 */
[----:B------:R-:W-:-:S03]  /*0060*/  SHF.R.U32.HI R4, RZ, 0x7, R18 ;  /* 0x00000007ff047819 */ /* 0x000fc60000011612 */
[----:B------:R-:W2:Y:S04]  /*0070*/  SHFL.IDX PT, R3, R0, RZ, 0x1f ;  /* 0x00001fff00037589 */ /* 0x000ea800000e0000 */
[----:B------:R4:W1:Y:S01]  /*0080*/  SHFL.IDX PT, R6, R4, RZ, 0x1f ;  /* 0x00001fff04067589 */ /* 0x00086200000e0000 */
[----:B--2---:R-:W-:Y:S02]  /*0090*/  ISETP.NE.OR P0, PT, R3, RZ, !P0 ;  /* 0x000000ff0300720c */ /* 0x004fe40004705670 */
[----:B------:R-:W-:-:S11]  /*00a0*/  SHF.R.S32.HI R2, RZ, 0x1f, R3 ;  /* 0x0000001fff027819 */ /* 0x000fd60000011403 */
[----:B-1-34-:R-:W-:Y:S05]  /*00b0*/  @P0 BRA `(.L_x_1) ;  /* 0x0000000000380947 */ /* 0x01afea0003800000 */
[----:B------:R-:W-:Y:S02]  /*00c0*/  ULDC.64 UR4, c[0x0][0x198] ;  /* 0x0000660000047ab9 */ /* 0x000fe40000000a00 */
[----:B------:R-:W-:Y:S02]  /*00d0*/  UIADD3 UR6, UP0, UR4, 0xf0, URZ ;  /* 0x000000f004067890 */ /* 0x000fe4000ff1e03f */
[----:B------:R-:W-:Y:S02]  /*00e0*/  UIADD3 UR8, UP1, UR4, 0x1f0, URZ ;  /* 0x000001f004087890 */ /* 0x000fe4000ff3e03f */
[----:B------:R-:W-:Y:S02]  /*00f0*/  UIADD3 UR10, UP2, UR4, 0x3f0, URZ ;  /* 0x000003f0040a7890 */ /* 0x000fe4000ff5e03f */
[----:B------:R-:W-:Y:S02]  /*0100*/  UIADD3 UR4, UP3, UR4, 0x4f0, URZ ;  /* 0x000004f004047890 */ /* 0x000fe4000ff7e03f */
[----:B------:R-:W-:-:S02]  /*0110*/  UIADD3.X UR7, URZ, UR5, URZ, UP0, !UPT ;  /* 0x000000053f077290 */ /* 0x000fc400087fe43f */
[----:B------:R-:W-:Y:S02]  /*0120*/  UIADD3.X UR9, URZ, UR5, URZ, UP1, !UPT ;  /* 0x000000053f097290 */ /* 0x000fe40008ffe43f */
[----:B------:R-:W-:Y:S02]  /*0130*/  UIADD3.X UR11, URZ, UR5, URZ, UP2, !UPT ;  /* 0x000000053f0b7290 */ /* 0x000fe400097fe43f */
[----:B------:R-:W-:-:S03]  /*0140*/  UIADD3.X UR5, URZ, UR5, URZ, UP3, !UPT ;  /* 0x000000053f057290 */ /* 0x000fc60009ffe43f */
[----:B------:R1:W-:Y:S02]  /*0150*/  UTMACCTL.PF [UR6] ;  /* 0x00000000060079b9 */ /* 0x0003e40008040000 */
[----:B------:R1:W-:Y:S02]  /*0160*/  UTMACCTL.PF [UR8] ;  /* 0x00000000080079b9 */ /* 0x0003e40008040000 */
[----:B------:R1:W-:Y:S02]  /*0170*/  UTMACCTL.PF [UR10] ;  /* 0x000000000a0079b9 */ /* 0x0003e40008040000 */
[----:B------:R1:W-:Y:S02]  /*0180*/  UTMACCTL.PF [UR4] ;  /* 0x00000000040079b9 */ /* 0x0003e40008040000 */
[----:B-1----:R-:W-:Y:S01]  /*0190*/  NOP ;  /* 0x0000000000007918 */ /* 0x002fe20000000000 */
.L_x_1:
[----:B------:R-:W-:Y:S05]  /*01a0*/  BSYNC B0 ;  /* 0x0000000000007941 */ /* 0x000fea0003800000 */
.L_x_0:
[----:B------:R-:W-:Y:S01]  /*01b0*/  ULDC.64 UR4, c[0x0][0x590] ;  /* 0x0001640000047ab9 */ /* 0x000fe20000000a00 */
[----:B------:R-:W-:Y:S01]  /*01c0*/  LEA.HI R2, R2, R3, RZ, 0x2 ;  /* 0x0000000302027211 */ /* 0x000fe200078f10ff */
[----:B------:R-:W-:Y:S01]  /*01d0*/  ULDC.64 UR40, c[0x0][0x208] ;  /* 0x0000820000287ab9 */ /* 0x000fe20000000a00 */
[----:B------:R-:W-:Y:S02]  /*01e0*/  ISETP.NE.U32.AND P2, PT, RZ, UR4, PT ;  /* 0x00000004ff007c0c */ /* 0x000fe4000bf45070 */
[----:B------:R-:W-:Y:S02]  /*01f0*/  LOP3.LUT R2, R2, 0xfffffffc, RZ, 0xc0, !PT ;  /* 0xfffffffc02027812 */ /* 0x000fe400078ec0ff */
[----:B------:R-:W-:Y:S02]  /*0200*/  ISETP.NE.AND.EX P3, PT, RZ, UR5, PT, P2 ;  /* 0x00000005ff007c0c */ /* 0x000fe4000bf65320 */
[----:B------:R-:W-:Y:S02]  /*0210*/  IADD3 R3, R3, -R2, RZ ;  /* 0x8000000203037210 */ /* 0x000fe40007ffe0ff */
[----:B------:R-:W-:-:S02]  /*0220*/  PRMT R2, RZ, 0x7610, R2 ;  /* 0x00007610ff027816 */ /* 0x000fc40000000002 */
[----:B------:R-:W-:Y:S02]  /*0230*/  MOV R4, R8 ;  /* 0x0000000800047202 */ /* 0x000fe40000000f00 */
[----:B------:R-:W-:-:S05]  /*0240*/  MOV R5, R9 ;  /* 0x0000000900057202 */ /* 0x000fca0000000f00 */
[----:B------:R-:W-:Y:S05]  /*0250*/  @P3 BRA `(.L_x_2) ;  /* 0x0000000000303947 */ /* 0x000fea0003800000 */
[----:B------:R-:W-:Y:S02]  /*0260*/  ULDC.64 UR6, c[0x0][0x588] ;  /* 0x0001620000067ab9 */ /* 0x000fe40000000a00 */
[----:B------:R-:W-:-:S04]  /*0270*/  ISETP.NE.U32.AND P0, PT, RZ, UR6, PT ;  /* 0x00000006ff007c0c */ /* 0x000fc8000bf05070 */
[----:B------:R-:W-:-:S13]  /*0280*/  ISETP.NE.AND.EX P0, PT, RZ, UR7, PT, P0 ;  /* 0x00000007ff007c0c */ /* 0x000fda000bf05300 */
[----:B------:R-:W-:Y:S05]  /*0290*/  @!P0 BRA `(.L_x_3) ;  /* 0x0000000000108947 */ /* 0x000fea0003800000 */
[----:B------:R-:W2:Y:S02]  /*02a0*/  LDG.E R2, desc[UR40][R4.64] ;  /* 0x0000002804027981 */ /* 0x000ea4000c1e1900 */
[----:B--2---:R-:W-:Y:S01]  /*02b0*/  FSETP.NEU.AND P1, PT, R2, RZ, PT ;  /* 0x000000ff0200720b */ /* 0x004fe20003f2d000 */
[----:B------:R-:W-:Y:S01]  /*02c0*/  IMAD.MOV.U32 R2, RZ, RZ, 0x1 ;  /* 0x00000001ff027424 */ /* 0x000fe200078e00ff */
[----:B------:R-:W-:Y:S11]  /*02d0*/  BRA `(.L_x_2) ;  /* 0x0000000000107947 */ /* 0x000ff60003800000 */
.L_x_3:
[----:B------:R-:W-:Y:S01]  /*02e0*/  ULDC UR6, c[0x0][0x580] ;  /* 0x0001600000067ab9 */ /* 0x000fe20000000800 */
[----:B------:R-:W-:Y:S02]  /*02f0*/  MOV R2, 0x1 ;  /* 0x0000000100027802 */ /* 0x000fe40000000f00 */
[----:B------:R-:W-:Y:S02]  /*0300*/  CS2R R4, SRZ ;  /* 0x0000000000047805 */ /* 0x000fe4000001ff00 */
[----:B------:R-:W-:-:S13]  /*0310*/  FSETP.NEU.AND P1, PT, RZ, UR6, PT ;  /* 0x00000006ff007c0b */ /* 0x000fda000bf2d000 */
.L_x_2:
[----:B------:R-:W-:Y:S02]  /*0320*/  ISETP.NE.U32.AND P4, PT, R4, RZ, PT ;  /* 0x000000ff0400720c */ /* 0x000fe40003f85070 */
[----:B------:R-:W-:Y:S02]  /*0330*/  ISETP.NE.AND.EX P5, PT, RZ, UR5, PT, P2 ;  /* 0x00000005ff007c0c */ /* 0x000fe4000bfa5320 */
[----:B------:R-:W-:Y:S02]  /*0340*/  ISETP.NE.AND.EX P2, PT, R5, RZ, PT, P4 ;  /* 0x000000ff0500720c */ /* 0x000fe40003f45340 */
[----:B------:R-:W-:-:S11]  /*0350*/  PLOP3.LUT P0, PT, PT, PT, PT, 0x8, 0x0 ;  /* 0x000000000000781c */ /* 0x000fd60003f0e170 */
[----:B------:R-:W-:Y:S05]  /*0360*/  @P2 BRA P5, `(.L_x_4) ;  /* 0x0000000000342947 */ /* 0x000fea0002800000 */
[----:B------:R-:W-:-:S04]  /*0370*/  ISETP.NE.U32.AND P0, PT, RZ, UR4, PT ;  /* 0x00000004ff007c0c */ /* 0x000fc8000bf05070 */
[----:B------:R-:W-:-:S13]  /*0380*/  ISETP.NE.AND.EX P0, PT, RZ, UR5, PT, P0 ;  /* 0x00000005ff007c0c */ /* 0x000fda000bf05300 */
[----:B------:R-:W-:Y:S05]  /*0390*/  @!P0 BRA `(.L_x_5) ;  /* 0x0000000000248947 */ /* 0x000fea0003800000 */
[----:B------:R-:W-:Y:S02]  /*03a0*/  PRMT R2, R2, 0x9910, RZ ;  /* 0x0000991002027816 */ /* 0x000fe400000000ff */
[----:B------:R-:W-:Y:S02]  /*03b0*/  ISETP.NE.U32.AND P0, PT, R4, RZ, PT ;  /* 0x000000ff0400720c */ /* 0x000fe40003f05070 */
[----:B------:R-:W-:Y:S02]  /*03c0*/  ISETP.NE.AND P2, PT, R2, RZ, PT ;  /* 0x000000ff0200720c */ /* 0x000fe40003f45270 */
[----:B------:R-:W-:Y:S02]  /*03d0*/  ISETP.NE.AND.EX P0, PT, R5, RZ, PT, P0 ;  /* 0x000000ff0500720c */ /* 0x000fe40003f05300 */
[----:B------:R-:W-:-:S09]  /*03e0*/  SEL R2, RZ, 0xffffffff, P1 ;  /* 0xffffffffff027807 */ /* 0x000fd20000800000 */
[----:B------:R-:W-:-:S04]  /*03f0*/  @!P2 SEL R2, RZ, 0xffffffff, P0 ;  /* 0xffffffffff02a807 */ /* 0x000fc80000000000 */
[----:B------:R-:W-:-:S04]  /*0400*/  LOP3.LUT R2, R2, 0x1, RZ, 0xc0, !PT ;  /* 0x0000000102027812 */ /* 0x000fc800078ec0ff */
[----:B------:R-:W-:Y:S01]  /*0410*/  ISETP.EQ.U32.AND P0, PT, R2, 0x1, PT ;  /* 0x000000010200780c */ /* 0x000fe20003f02070 */
[----:B------:R-:W-:-:S12]  /*0420*/  BRA `(.L_x_4) ;  /* 0x0000000000047947 */ /* 0x000fd80003800000 */
.L_x_5:
[----:B------:R-:W-:-:S13]  /*0430*/  PLOP3.LUT P0, PT, P1, PT, PT, 0x8, 0x0 ;  /* 0x000000000000781c */ /* 0x000fda0000f0e170 */
.L_x_4:
[----:B------:R-:W1:Y:S02]  /*0440*/  SHFL.IDX PT, R2, R0, RZ, 0x1f ;  /* 0x00001fff00027589 */ /* 0x000e6400000e0000 */
[----:B-1----:R-:W-:-:S13]  /*0450*/  ISETP.NE.AND P1, PT, R2, RZ, PT ;  /* 0x000000ff0200720c */ /* 0x002fda0003f25270 */
[----:B------:R-:W-:Y:S05]  /*0460*/  @P1 BRA `(.L_x_6) ;  /* 0x0000000000941947 */ /* 0x000fea0003800000 */
[----:B------:R-:W-:Y:S01]  /*0470*/  ELECT P1, URZ, PT ;  /* 0x00000000003f782f */ /* 0x000fe20003820000 */
[----:B------:R-:W-:-:S12]  /*0480*/  BSSY B0, `(.L_x_6) ;  /* 0x0000023000007945 */ /* 0x000fd80003800000 */
[----:B------:R-:W-:Y:S05]  /*0490*/  @!P1 BRA `(.L_x_7) ;  /* 0x0000000000849947 */ /* 0x000fea0003800000 */
[----:B------:R-:W1:Y:S01]  /*04a0*/  S2UR UR8, SR_CgaCtaId ;  /* 0x00000000000879c3 */ /* 0x000e620000008800 */
[----:B------:R-:W-:Y:S01]  /*04b0*/  UMOV UR4, 0x400 ;  /* 0x0000040000047882 */ /* 0x000fe20000000000 */
[----:B------:R-:W-:Y:S01]  /*04c0*/  UMOV UR5, 0x1 ;  /* 0x0000000100057882 */ /* 0x000fe20000000000 */
[----:B------:R-:W-:Y:S02]  /*04d0*/  UMOV UR6, 0x100 ;  /* 0x0000010000067882 */ /* 0x000fe40000000000 */
[----:B------:R-:W-:-:S04]  /*04e0*/  UIADD3 UR6, -UR6, 0x100000, URZ ;  /* 0x0010000006067890 */ /* 0x000fc8000fffe13f */
[----:B------:R-:W-:Y:S02]  /*04f0*/  USHF.L.U32 UR7, UR6, 0xb, URZ ;  /* 0x0000000b06077899 */ /* 0x000fe4000800063f */
[----:B------:R-:W-:Y:S02]  /*0500*/  USHF.L.U32 UR6, UR6, 0x1, URZ ;  /* 0x0000000106067899 */ /* 0x000fe4000800063f */
[----:B-1----:R-:W-:Y:S02]  /*0510*/  ULEA UR8, UR8, UR4, 0x18 ;  /* 0x0000000408087291 */ /* 0x002fe4000f8ec03f */
[----:B------:R-:W-:-:S04]  /*0520*/  UIADD3 UR4, -UR5, 0x100000, URZ ;  /* 0x0010000005047890 */ /* 0x000fc8000fffe13f */
[----:B------:R-:W-:Y:S02]  /*0530*/  USHF.L.U32 UR5, UR4, 0xb, URZ ;  /* 0x0000000b04057899 */ /* 0x000fe4000800063f */
[----:B------:R-:W-:Y:S01]  /*0540*/  USHF.L.U32 UR4, UR4, 0x1, URZ ;  /* 0x0000000104047899 */ /* 0x000fe2000800063f */
[----:B------:R-:W1:Y:S11]  /*0550*/  FENCE.VIEW.ASYNC.S ;  /* 0x00000000000073c6 */ /* 0x000e760000000000 */
[----:B-1----:R1:W2:Y:S01]  /*0560*/  SYNCS.EXCH.64 URZ, [UR8], UR4 ;  /* 0x00000004083f75b2 */ /* 0x0022a20008000100 */
[----:B------:R1:W3:Y:S01]  /*0570*/  SYNCS.EXCH.64 URZ, [UR8+0x50], UR6 ;  /* 0x00005006083f75b2 */ /* 0x0002e20008000100 */
[----:B------:R1:W4:Y:S01]  /*0580*/  SYNCS.EXCH.64 URZ, [UR8+0x8], UR4 ;  /* 0x00000804083f75b2 */ /* 0x0003220008000100 */
[----:B------:R1:W1:Y:S01]  /*0590*/  SYNCS.EXCH.64 URZ, [UR8+0x58], UR6 ;  /* 0x00005806083f75b2 */ /* 0x0002620008000100 */
        /* <DEDUP_REMOVED lines=16> */
[----:B------:R-:W-:Y:S01]  /*06a0*/  NOP ;  /* 0x0000000000007918 */ /* 0x000fe20000000000 */
.L_x_7:
[----:B-1----:R-:W-:Y:S05]  /*06b0*/  BSYNC B0 ;  /* 0x0000000000007941 */ /* 0x002fea0003800000 */
.L_x_6:
[----:B------:R-:W1:Y:S01]  /*06c0*/  SHFL.IDX PT, R4, R0, RZ, 0x1f ;  /* 0x00001fff00047589 */ /* 0x000e6200000e0000 */
[----:B------:R-:W2:Y:S01]  /*06d0*/  LDC R2, c[0x0][0x904] ;  /* 0x00024100ff027b82 */ /* 0x000ea20000000800 */
[----:B------:R-:W-:Y:S01]  /*06e0*/  NOP ;  /* 0x0000000000007918 */ /* 0x000fe20000000000 */
[----:B-1----:R-:W-:-:S13]  /*06f0*/  ISETP.NE.AND P1, PT, R4, RZ, PT ;  /* 0x000000ff0400720c */ /* 0x002fda0003f25270 */
[----:B------:R-:W-:Y:S05]  /*0700*/  @P1 BRA `(.L_x_8) ;  /* 0x0000000000581947 */ /* 0x000fea0003800000 */
[----:B------:R-:W1:Y:S01]  /*0710*/  S2UR UR5, SR_CgaCtaId ;  /* 0x00000000000579c3 */ /* 0x000e620000008800 */
[----:B------:R-:W-:Y:S01]  /*0720*/  UMOV UR4, 0x400 ;  /* 0x0000040000047882 */ /* 0x000fe20000000000 */
[----:B------:R-:W-:Y:S01]  /*0730*/  UMOV UR6, 0x20 ;  /* 0x0000002000067882 */ /* 0x000fe20000000000 */
[----:B------:R-:W-:Y:S01]  /*0740*/  UMOV UR7, 0x100 ;  /* 0x0000010000077882 */ /* 0x000fe20000000000 */
[----:B------:R-:W-:Y:S01]  /*0750*/  ELECT P1, URZ, PT ;  /* 0x00000000003f782f */ /* 0x000fe20003820000 */
[----:B-1----:R-:W-:Y:S02]  /*0760*/  ULEA UR8, UR5, UR4, 0x18 ;  /* 0x0000000405087291 */ /* 0x002fe4000f8ec03f */
[----:B------:R-:W-:-:S04]  /*0770*/  UIADD3 UR4, -UR6, 0x100000, URZ ;  /* 0x0010000006047890 */ /* 0x000fc8000fffe13f */
[----:B------:R-:W-:Y:S02]  /*0780*/  USHF.L.U32 UR5, UR4, 0xb, URZ ;  /* 0x0000000b04057899 */ /* 0x000fe4000800063f */
[----:B------:R-:W-:Y:S02]  /*0790*/  USHF.L.U32 UR4, UR4, 0x1, URZ ;  /* 0x0000000104047899 */ /* 0x000fe4000800063f */
[----:B------:R-:W-:-:S04]  /*07a0*/  UIADD3 UR6, -UR7, 0x100000, URZ ;  /* 0x0010000007067890 */ /* 0x000fc8000fffe13f */
[----:B------:R-:W-:Y:S02]  /*07b0*/  USHF.L.U32 UR7, UR6, 0xb, URZ ;  /* 0x0000000b06077899 */ /* 0x000fe4000800063f */
[----:B------:R-:W-:Y:S01]  /*07c0*/  USHF.L.U32 UR6, UR6, 0x1, URZ ;  /* 0x0000000106067899 */ /* 0x000fe2000800063f */
[----:B------:R-:W1:Y:S03]  /*07d0*/  FENCE.VIEW.ASYNC.S ;  /* 0x00000000000073c6 */ /* 0x000e660000000000 */
[----:B-1----:R1:W1:Y:S08]  /*07e0*/  SYNCS.EXCH.64 URZ, [UR8+0xa0], UR4 ;  /* 0x0000a004083f75b2 */ /* 0x0022700008000100 */
        /* <DEDUP_REMOVED lines=8> */
.L_x_8:
[----:B------:R-:W5:Y:S01]  /*0870*/  SHFL.IDX PT, R0, R0, RZ, 0x1f ;  /* 0x00001fff00007589 */ /* 0x000f6200000e0000 */
[----:B--2---:R-:W-:Y:S02]  /*0880*/  ISETP.NE.AND P6, PT, R2, 0x1, PT ;  /* 0x000000010200780c */ /* 0x004fe40003fc5270 */
[----:B------:R-:W-:Y:S01]  /*0890*/  ELECT P1, URZ, PT ;  /* 0x00000000003f782f */ /* 0x000fe20003820000 */
[----:B------:R-:W2:Y:S01]  /*08a0*/  S2UR UR36, SR_CgaCtaId ;  /* 0x00000000002479c3 */ /* 0x000ea20000008800 */
[----:B------:R-:W3:Y:S01]  /*08b0*/  S2R R7, SR_CTAID.Y ;  /* 0x0000000000077919 */ /* 0x000ee20000002600 */
[----:B-1----:R-:W-:Y:S01]  /*08c0*/  UMOV UR4, 0x20 ;  /* 0x0000002000047882 */ /* 0x002fe20000000000 */
[----:B------:R-:W-:Y:S01]  /*08d0*/  P2R R4, PR, RZ, 0x40 ;  /* 0x00000040ff047803 */ /* 0x000fe20000000000 */
[----:B------:R-:W-:Y:S01]  /*08e0*/  NOP ;  /* 0x0000000000007918 */ /* 0x000fe20000000000 */
[----:B------:R-:W1:Y:S01]  /*08f0*/  S2R R10, SR_CTAID.X ;  /* 0x00000000000a7919 */ /* 0x000e620000002500 */
[----:B------:R-:W-:-:S02]  /*0900*/  ISETP.NE.AND P4, PT, R3, RZ, PT ;  /* 0x000000ff0300720c */ /* 0x000fc40003f85270 */
[----:B------:R-:W-:Y:S02]  /*0910*/  MOV R11, RZ ;  /* 0x000000ff000b7202 */ /* 0x000fe40000000f00 */
[----:B------:R-:W1:Y:S01]  /*0920*/  @P6 LDC R17, c[0x0][0x10] ;  /* 0x00000400ff116b82 */ /* 0x000e620000000800 */
[----:B------:R-:W-:-:S07]  /*0930*/  @P6 MOV R5, RZ ;  /* 0x000000ff00056202 */ /* 0x000fce0000000f00 */
[----:B------:R-:W4:Y:S01]  /*0940*/  @!P6 LDC R12, c[0x0][0xc] ;  /* 0x00000300ff0ceb82 */ /* 0x000f220000000800 */
[----:B-----5:R-:W-:Y:S02]  /*0950*/  ISETP.NE.OR P2, PT, R0, RZ, !P1 ;  /* 0x000000ff0000720c */ /* 0x020fe40004f45670 */
[----:B------:R-:W-:-:S04]  /*0960*/  ISETP.EQ.OR P1, PT, R3, 0x3, !P4 ;  /* 0x000000030300780c */ /* 0x000fc80006722670 */
[----:B------:R-:W-:-:S04]  /*0970*/  ISETP.EQ.AND P1, PT, R6, RZ, P1 ;  /* 0x000000ff0600720c */ /* 0x000fc80000f22270 */
[----:B------:R-:W-:Y:S02]  /*0980*/  SEL R19, RZ, 0x1, !P1 ;  /* 0x00000001ff137807 */ /* 0x000fe40004800000 */
[----:B---3--:R-:W-:Y:S01]  /*0990*/  @P6 MOV R4, R7 ;  /* 0x0000000700046202 */ /* 0x008fe20000000f00 */
[----:B------:R-:W-:Y:S01]  /*09a0*/  VOTEU.ALL UP0, P2 ;  /* 0x00000000003f7886 */ /* 0x000fe20001000000 */
[----:B------:R-:W-:-:S03]  /*09b0*/  VOTEU.ALL UP1, P2 ;  /* 0x00000000003f7886 */ /* 0x000fc60001020000 */
[----:B-1----:R-:W-:Y:S01]  /*09c0*/  @P6 IMAD.WIDE.U32 R16, R10, R17, R4 ;  /* 0x000000110a106225 */ /* 0x002fe200078e0004 */
[----:B------:R-:W-:Y:S01]  /*09d0*/  @!UP0 UMOV UR6, 0x400 ;  /* 0x0000040000068882 */ /* 0x000fe20000000000 */
[----:B------:R-:W-:-:S04]  /*09e0*/  @!UP0 UIADD3 UR4, -UR4, 0x100000, URZ ;  /* 0x0010000004048890 */ /* 0x000fc8000fffe13f */
[----:B------:R-:W-:Y:S02]  /*09f0*/  @!UP0 USHF.L.U32 UR5, UR4, 0xb, URZ ;  /* 0x0000000b04058899 */ /* 0x000fe4000800063f */
[----:B------:R-:W-:Y:S02]  /*0a00*/  @!UP0 USHF.L.U32 UR4, UR4, 0x1, URZ ;  /* 0x0000000104048899 */ /* 0x000fe4000800063f */
[----:B--2---:R-:W-:Y:S01]  /*0a10*/  @!UP0 ULEA UR8, UR36, UR6, 0x18 ;  /* 0x0000000624088291 */ /* 0x004fe2000f8ec03f */
[----:B------:R-:W-:Y:S01]  /*0a20*/  @P6 IMAD.MOV.U32 R5, RZ, RZ, RZ ;  /* 0x000000ffff056224 */ /* 0x000fe200078e00ff */
[----:B------:R-:W-:Y:S01]  /*0a30*/  VOTEU.ALL UP0, P2 ;  /* 0x00000000003f7886 */ /* 0x000fe20001000000 */
[C---:B------:R-:W-:Y:S01]  /*0a40*/  ISETP.NE.AND P2, PT, R6.reuse, RZ, PT ;  /* 0x000000ff0600720c */ /* 0x040fe20003f45270 */
[----:B------:R-:W-:Y:S01]  /*0a50*/  ULDC UR6, c[0x0][0xc] ;  /* 0x0000030000067ab9 */ /* 0x000fe20000000800 */
[----:B------:R-:W-:Y:S01]  /*0a60*/  ULDC UR7, c[0x0][0x10] ;  /* 0x0000040000077ab9 */ /* 0x000fe20000000800 */
[----:B------:R-:W-:-:S02]  /*0a70*/  IADD3 R6, R6, -0x1, RZ ;  /* 0xffffffff06067810 */ /* 0x000fc40007ffe0ff */
[----:B------:R-:W-:Y:S02]  /*0a80*/  ISETP.EQ.AND P5, PT, R3, 0x2, !P2 ;  /* 0x000000020300780c */ /* 0x000fe400057a2270 */
[----:B------:R-:W-:Y:S01]  /*0a90*/  @P6 IADD3 R17, R17, R5, RZ ;  /* 0x0000000511116210 */ /* 0x000fe20007ffe0ff */
[----:B----4-:R-:W-:Y:S01]  /*0aa0*/  @!P6 IMAD.WIDE.U32 R4, R12, R7, R10 ;  /* 0x000000070c04e225 */ /* 0x010fe200078e000a */
[----:B------:R-:W1:Y:S02]  /*0ab0*/  FENCE.VIEW.ASYNC.S ;  /* 0x00000000000073c6 */ /* 0x000e640000000000 */
[----:B-1----:R-:W1:Y:S01]  /*0ac0*/  @!UP0 SYNCS.EXCH.64 URZ, [UR8+0xe0], UR4 ;  /* 0x0000e004083f85b2 */ /* 0x002e620008000100 */
[----:B------:R-:W-:Y:S02]  /*0ad0*/  ISETP.GE.U32.AND P1, PT, R6, 0x2, PT ;  /* 0x000000020600780c */ /* 0x000fe40003f26070 */
[----:B------:R-:W-:Y:S01]  /*0ae0*/  SEL R0, RZ, 0x1, !P5 ;  /* 0x00000001ff007807 */ /* 0x000fe20006800000 */
[----:B------:R-:W-:Y:S01]  /*0af0*/  @!P6 IMAD.MOV.U32 R16, RZ, RZ, R4 ;  /* 0x000000ffff10e224 */ /* 0x000fe200078e0004 */
[----:B------:R-:W-:-:S02]  /*0b00*/  @!P6 MOV R17, R5 ;  /* 0x000000050011e202 */ /* 0x000fc40000000f00 */
[----:B------:R-:W-:Y:S02]  /*0b10*/  SEL R0, R0, 0x2, P1 ;  /* 0x0000000200007807 */ /* 0x000fe40000800000 */
[----:B------:R-:W-:Y:S01]  /*0b20*/  SEL R19, R19, 0x2, P1 ;  /* 0x0000000213137807 */ /* 0x000fe20000800000 */
[----:B------:R2:W1:Y:S01]  /*0b30*/  @!UP1 SYNCS.EXCH.64 URZ, [UR8+0xe8], UR4 ;  /* 0x0000e804083f95b2 */ /* 0x0004620008000100 */
[----:B------:R-:W-:Y:S01]  /*0b40*/  NOP ;  /* 0x0000000000007918 */ /* 0x000fe20000000000 */
[----:B--2---:R-:W-:-:S03]  /*0b50*/  UIMAD.WIDE.U32 UR4, UR6, UR7, URZ ;  /* 0x00000007060472a5 */ /* 0x004fc6000f8e003f */
[----:B------:R-:W-:Y:S02]  /*0b60*/  ULDC UR6, c[0x0][0x14] ;  /* 0x0000050000067ab9 */ /* 0x000fe40000000800 */
[----:B------:R-:W-:Y:S02]  /*0b70*/  UIMAD.WIDE.U32 UR38, UR4, UR6, URZ ;  /* 0x00000006042672a5 */ /* 0x000fe4000f8e003f */
[----:B------:R-:W-:-:S04]  /*0b80*/  UIMAD UR37, UR5, UR6, URZ ;  /* 0x00000006052572a4 */ /* 0x000fc8000f8e023f */
[----:B------:R-:W-:Y:S01]  /*0b90*/  UIADD3 UR37, UR39, UR37, URZ ;  /* 0x0000002527257290 */ /* 0x000fe2000fffe03f */
[----:B-1----:R-:W-:Y:S06]  /*0ba0*/  BAR.SYNC.DEFER_BLOCKING 0x0 ;  /* 0x0000000000007b1d */ /* 0x002fec0000010000 */
[----:B------:R-:W-:Y:S05]  /*0bb0*/  @!P2 BRA `(.L_x_9) ;  /* 0x000000b80088a947 */ /* 0x000fea0003800000 */
[----:B------:R-:W-:-:S13]  /*0bc0*/  ISETP.GT.U32.AND P0, PT, R6, 0x1, PT ;  /* 0x000000010600780c */ /* 0x000fda0003f04070 */
[----:B------:R-:W-:Y:S05]  /*0bd0*/  @P0 EXIT ;  /* 0x000000000000094d */ /* 0x000fea0003800000 */
[----:B------:R-:W-:Y:S01]  /*0be0*/  ULDC.64 UR4, c[0x0][0x8f8] ;  /* 0x00023e0000047ab9 */ /* 0x000fe20000000a00 */
[----:B------:R-:W-:Y:S01]  /*0bf0*/  UMOV UR47, 0xffffffff ;  /* 0xffffffff002f7882 */ /* 0x000fe20000000000 */
[----:B------:R-:W-:Y:S02]  /*0c00*/  ISETP.GE.U32.AND P0, PT, R16, UR4, PT ;  /* 0x0000000410007c0c */ /* 0x000fe4000bf06070 */
[----:B------:R-:W-:Y:S02]  /*0c10*/  PRMT R22, RZ, 0x7610, R22 ;  /* 0x00007610ff167816 */ /* 0x000fe40000000016 */
[----:B------:R-:W-:Y:S02]  /*0c20*/  ISETP.GE.U32.AND.EX P0, PT, R17, UR5, PT, P0 ;  /* 0x0000000511007c0c */ /* 0x000fe4000bf06100 */
[----:B------:R-:W-:Y:S02]  /*0c30*/  MOV R3, 0xffffffff ;  /* 0xffffffff00037802 */ /* 0x000fe40000000f00 */
[----:B------:R-:W-:-:S02]  /*0c40*/  MOV R8, 0xffffffff ;  /* 0xffffffff00087802 */ /* 0x000fc40000000f00 */
[----:B------:R-:W-:-:S07]  /*0c50*/  PRMT R6, RZ, 0x7610, R6 ;  /* 0x00007610ff067816 */ /* 0x000fce0000000006 */
[----:B------:R-:W-:Y:S05]  /*0c60*/  @P0 BRA `(.L_x_10) ;  /* 0x0000000400580947 */ /* 0x000fea0003800000 */
[----:B------:R-:W1:Y:S01]  /*0c70*/  LDC.64 R20, c[0x0][0x8d0] ;  /* 0x00023400ff147b82 */ /* 0x000e620000000a00 */
[----:B------:R-:W-:Y:S01]  /*0c80*/  IMAD.MOV.U32 R4, RZ, RZ, R16 ;  /* 0x000000ffff047224 */ /* 0x000fe200078e0010 */
[----:B------:R-:W-:-:S06]  /*0c90*/  MOV R5, R17 ;  /* 0x0000001100057202 */ /* 0x000fcc0000000f00 */
[----:B------:R-:W2:Y:S08]  /*0ca0*/  LDC R6, c[0x0][0x8d8] ;  /* 0x00023600ff067b82 */ /* 0x000eb00000000800 */
[----:B------:R-:W3:Y:S01]  /*0cb0*/  LDC.64 R24, c[0x0][0x8c8] ;  /* 0x00023200ff187b82 */ /* 0x000ee20000000a00 */
[----:B-1----:R-:W-:-:S04]  /*0cc0*/  ISETP.NE.U32.AND P0, PT, R20, RZ, PT ;  /* 0x000000ff1400720c */ /* 0x002fc80003f05070 */
[----:B------:R-:W-:-:S13]  /*0cd0*/  ISETP.NE.AND.EX P0, PT, R21, RZ, PT, P0 ;  /* 0x000000ff1500720c */ /* 0x000fda0003f05300 */
[----:B--23--:R-:W-:Y:S05]  /*0ce0*/  @!P0 BRA `(.L_x_11) ;  /* 0x0000000000288947 */ /* 0x00cfea0003800000 */
[----:B------:R-:W1:Y:S02]  /*0cf0*/  LDC R3, c[0x0][0x8dc] ;  /* 0x00023700ff037b82 */ /* 0x000e640000000800 */
[----:B-1----:R-:W-:-:S04]  /*0d00*/  IADD3 R3, P0, R16, R3, RZ ;  /* 0x0000000310037210 */ /* 0x002fc80007f1e0ff */
[----:B------:R-:W-:-:S05]  /*0d10*/  IADD3.X R15, RZ, R17, RZ, P0, !PT ;  /* 0x00000011ff0f7210 */ /* 0x000fca00007fe4ff */
[----:B------:R-:W-:-:S04]  /*0d20*/  IMAD.WIDE.U32 R4, R15, R20, RZ ;  /* 0x000000140f047225 */ /* 0x000fc800078e00ff */
[----:B------:R-:W-:-:S04]  /*0d30*/  IMAD.WIDE.U32 R8, P0, R3, R21, R4 ;  /* 0x0000001503087225 */ /* 0x000fc80007800004 */
[----:B------:R-:W-:Y:S01]  /*0d40*/  IMAD.WIDE.U32 R4, R3, R20, RZ ;  /* 0x0000001403047225 */ /* 0x000fe200078e00ff */
[----:B------:R-:W-:-:S03]  /*0d50*/  IADD3.X R13, RZ, RZ, RZ, P0, !PT ;  /* 0x000000ffff0d7210 */ /* 0x000fc600007fe4ff */
[----:B------:R-:W-:Y:S01]  /*0d60*/  IMAD.MOV.U32 R12, RZ, RZ, R9 ;  /* 0x000000ffff0c7224 */ /* 0x000fe200078e0009 */
[----:B------:R-:W-:-:S05]  /*0d70*/  IADD3 RZ, P0, R5, R8, RZ ;  /* 0x0000000805ff7210 */ /* 0x000fca0007f1e0ff */
[----:B------:R-:W-:-:S08]  /*0d80*/  IMAD.WIDE.U32.X R4, R15, R21, R12, P0 ;  /* 0x000000150f047225 */ /* 0x000fd000000e040c */
.L_x_11:
[-CC-:B------:R-:W-:Y:S01]  /*0d90*/  SHF.R.U64 R30, R4, R6.reuse, R5.reuse ;  /* 0x00000006041e7219 */ /* 0x180fe20000001205 */
[----:B------:R-:W1:Y:S01]  /*0da0*/  LDC.64 R26, c[0x0][0x8e8] ;  /* 0x00023a00ff1a7b82 */ /* 0x000e620000000a00 */
[----:B------:R-:W-:Y:S01]  /*0db0*/  SHF.R.U32.HI R4, RZ, R6, R5 ;  /* 0x00000006ff047219 */ /* 0x000fe20000011605 */
[----:B------:R-:W-:Y:S01]  /*0dc0*/  ULDC UR4, c[0x0][0x150] ;  /* 0x0000540000047ab9 */ /* 0x000fe20000000800 */
[----:B------:R-:W-:Y:S02]  /*0dd0*/  IADD3 R11, P0, RZ, -R30, RZ ;  /* 0x8000001eff0b7210 */ /* 0x000fe40007f1e0ff */
[----:B------:R-:W-:Y:S02]  /*0de0*/  I2FP.F32.U32 R3, R10 ;  /* 0x0000000a00037245 */ /* 0x000fe40000201000 */
[----:B------:R-:W-:Y:S01]  /*0df0*/  IADD3.X R13, RZ, ~R4, RZ, P0, !PT ;  /* 0x80000004ff0d7210 */ /* 0x000fe200007fe4ff */
[----:B------:R-:W2:Y:S01]  /*0e00*/  LDC R8, c[0x0][0x8c0] ;  /* 0x00023000ff087b82 */ /* 0x000ea20000000800 */
[----:B------:R-:W-:-:S04]  /*0e10*/  IMAD.WIDE.U32 R4, R11, R24, R16 ;  /* 0x000000180b047225 */ /* 0x000fc800078e0010 */
[----:B------:R-:W-:Y:S01]  /*0e20*/  FMUL R3, R3, UR4 ;  /* 0x0000000403037c20 */ /* 0x000fe20008400000 */
[----:B------:R-:W-:Y:S01]  /*0e30*/  ULDC UR4, c[0x0][0x154] ;  /* 0x0000550000047ab9 */ /* 0x000fe20000000800 */
[----:B------:R-:W-:Y:S02]  /*0e40*/  IMAD R6, R13, R24, RZ ;  /* 0x000000180d067224 */ /* 0x000fe400078e02ff */
[----:B------:R-:W3:Y:S02]  /*0e50*/  LDC R13, c[0x0][0x8b0] ;  /* 0x00022c00ff0d7b82 */ /* 0x000ee40000000800 */
[----:B------:R-:W-:Y:S01]  /*0e60*/  IMAD R11, R11, R25, R6 ;  /* 0x000000190b0b7224 */ /* 0x000fe200078e0206 */
[----:B------:R-:W4:Y:S04]  /*0e70*/  F2I.U32.TRUNC.NTZ R3, R3 ;  /* 0x0000000300037305 */ /* 0x000f28000020f000 */
[----:B------:R-:W-:Y:S01]  /*0e80*/  IADD3 R5, R5, R11, RZ ;  /* 0x0000000b05057210 */ /* 0x000fe20007ffe0ff */
[----:B------:R-:W5:Y:S01]  /*0e90*/  LDC R15, c[0x0][0x900] ;  /* 0x00024000ff0f7b82 */ /* 0x000f620000000800 */
[----:B-1----:R-:W-:-:S04]  /*0ea0*/  ISETP.NE.U32.AND P0, PT, R26, RZ, PT ;  /* 0x000000ff1a00720c */ /* 0x002fc80003f05070 */
[----:B------:R-:W-:-:S03]  /*0eb0*/  ISETP.NE.AND.EX P0, PT, R27, RZ, PT, P0 ;  /* 0x000000ff1b00720c */ /* 0x000fc60003f05300 */
[----:B------:R-:W1:Y:S01]  /*0ec0*/  LDC R9, c[0x0][0x144] ;  /* 0x00005100ff097b82 */ /* 0x000e620000000800 */
[-CC-:B--2---:R-:W-:Y:S02]  /*0ed0*/  SHF.R.U64 R21, R4, R8.reuse, R5.reuse ;  /* 0x0000000804157219 */ /* 0x184fe40000001205 */
[----:B------:R-:W-:Y:S02]  /*0ee0*/  I2FP.F32.U32 R4, R7 ;  /* 0x0000000700047245 */ /* 0x000fe40000201000 */
[----:B------:R-:W-:Y:S02]  /*0ef0*/  SHF.R.U32.HI R6, RZ, R8, R5 ;  /* 0x00000008ff067219 */ /* 0x000fe40000011605 */
[----:B----4-:R-:W-:Y:S01]  /*0f00*/  IADD3 R11, -R3, RZ, RZ ;  /* 0x000000ff030b7210 */ /* 0x010fe20007ffe1ff */
[----:B------:R-:W2:Y:S01]  /*0f10*/  LDC R14, c[0x0][0x148] ;  /* 0x00005200ff0e7b82 */ /* 0x000ea20000000800 */
[----:B------:R-:W-:Y:S01]  /*0f20*/  FMUL R5, R4, UR4 ;  /* 0x0000000404057c20 */ /* 0x000fe20008400000 */
[----:B------:R-:W-:Y:S01]  /*0f30*/  IMAD.MOV.U32 R4, RZ, RZ, -0x1 ;  /* 0xffffffffff047424 */ /* 0x000fe200078e00ff */
[----:B---3--:R-:W-:-:S02]  /*0f40*/  SHF.R.U64 R29, R21, R13, R6 ;  /* 0x0000000d151d7219 */ /* 0x008fc40000001206 */
[----:B------:R-:W-:Y:S02]  /*0f50*/  SHF.R.U32.HI R6, RZ, R13, R6 ;  /* 0x0000000dff067219 */ /* 0x000fe40000011606 */
[----:B------:R-:W-:Y:S01]  /*0f60*/  MOV R8, 0x1 ;  /* 0x0000000100087802 */ /* 0x000fe20000000f00 */
[----:B------:R-:W3:Y:S01]  /*0f70*/  LDC R23, c[0x0][0x8a8] ;  /* 0x00022a00ff177b82 */ /* 0x000ee20000000800 */
[-C--:B-----5:R-:W-:Y:S01]  /*0f80*/  SHF.L.U32 R4, R4, R15.reuse, RZ ;  /* 0x0000000f04047219 */ /* 0x0a0fe200000006ff */
[----:B------:R4:W1:Y:S01]  /*0f90*/  F2I.U32.TRUNC.NTZ R13, R5 ;  /* 0x00000005000d7305 */ /* 0x000862000020f000 */
[----:B------:R-:W-:Y:S02]  /*0fa0*/  SHF.R.U64 R28, R29, R15, R6 ;  /* 0x0000000f1d1c7219 */ /* 0x000fe40000001206 */
[----:B------:R-:W-:Y:S02]  /*0fb0*/  LOP3.LUT R12, RZ, R4, RZ, 0x33, !PT ;  /* 0x00000004ff0c7212 */ /* 0x000fe400078e33ff */
[----:B------:R-:W-:Y:S01]  /*0fc0*/  MOV R4, R28 ;  /* 0x0000001c00047202 */ /* 0x000fe20000000f00 */
[----:B------:R-:W2:Y:S01]  /*0fd0*/  LDC R20, c[0x0][0x8f0] ;  /* 0x00023c00ff147b82 */ /* 0x000ea20000000800 */
[----:B-1----:R-:W-:Y:S01]  /*0fe0*/  IMAD R3, R9, R11, R10 ;  /* 0x0000000b09037224 */ /* 0x002fe200078e020a */
[----:B----4-:R-:W-:-:S02]  /*0ff0*/  SHF.R.U32.HI R5, RZ, R15, R6 ;  /* 0x0000000fff057219 */ /* 0x010fc40000011606 */
[----:B------:R-:W-:-:S04]  /*1000*/  SHF.L.U32 R6, R8, R15, RZ ;  /* 0x0000000f08067219 */ /* 0x000fc800000006ff */
[----:B------:R-:W1:Y:S08]  /*1010*/  LDC R24, c[0x0][0x8e0] ;  /* 0x00023800ff187b82 */ /* 0x000e700000000800 */
[----:B------:R-:W4:Y:S01]  /*1020*/  LDC R25, c[0x0][0x8b8] ;  /* 0x00022e00ff197b82 */ /* 0x000f220000000800 */
[----:B---3--:R-:W-:Y:S05]  /*1030*/  @!P0 BRA `(.L_x_12) ;  /* 0x0000000000288947 */ /* 0x008fea0003800000 */
[----:B------:R-:W3:Y:S02]  /*1040*/  LDC R11, c[0x0][0x8f4] ;  /* 0x00023d00ff0b7b82 */ /* 0x000ee40000000800 */
[----:B---3--:R-:W-:-:S04]  /*1050*/  IADD3 R11, P0, R28, R11, RZ ;  /* 0x0000000b1c0b7210 */ /* 0x008fc80007f1e0ff */
[----:B------:R-:W-:-:S05]  /*1060*/  IADD3.X R15, RZ, R5, RZ, P0, !PT ;  /* 0x00000005ff0f7210 */ /* 0x000fca00007fe4ff */
[----:B------:R-:W-:-:S04]  /*1070*/  IMAD.WIDE.U32 R4, R15, R26, RZ ;  /* 0x0000001a0f047225 */ /* 0x000fc800078e00ff */
[----:B------:R-:W-:-:S04]  /*1080*/  IMAD.WIDE.U32 R8, P0, R11, R27, R4 ;  /* 0x0000001b0b087225 */ /* 0x000fc80007800004 */
[----:B------:R-:W-:Y:S01]  /*1090*/  IMAD.WIDE.U32 R4, R11, R26, RZ ;  /* 0x0000001a0b047225 */ /* 0x000fe200078e00ff */
[----:B------:R-:W-:-:S03]  /*10a0*/  MOV R10, R9 ;  /* 0x00000009000a7202 */ /* 0x000fc60000000f00 */
[----:B------:R-:W-:Y:S01]  /*10b0*/  IMAD.X R11, RZ, RZ, RZ, P0 ;  /* 0x000000ffff0b7224 */ /* 0x000fe200000e06ff */
[----:B------:R-:W-:-:S05]  /*10c0*/  IADD3 RZ, P0, R5, R8, RZ ;  /* 0x0000000805ff7210 */ /* 0x000fca0007f1e0ff */
[----:B------:R-:W-:-:S08]  /*10d0*/  IMAD.WIDE.U32.X R4, R15, R27, R10, P0 ;  /* 0x0000001b0f047225 */ /* 0x000fd000000e040a */
.L_x_12:
[----:B--2---:R-:W-:Y:S02]  /*10e0*/  SHF.R.U64 R4, R4, R20, R5 ;  /* 0x0000001404047219 */ /* 0x004fe40000001205 */
[----:B------:R-:W-:Y:S02]  /*10f0*/  LOP3.LUT R5, R29, R12, RZ, 0xc0, !PT ;  /* 0x0000000c1d057212 */ /* 0x000fe400078ec0ff */
[----:B------:R-:W-:Y:S01]  /*1100*/  IADD3 R13, -R13, RZ, RZ ;  /* 0x000000ff0d0d7210 */ /* 0x000fe20007ffe1ff */
[----:B------:R-:W-:Y:S01]  /*1110*/  IMAD.MOV R9, RZ, RZ, -R4 ;  /* 0x000000ffff097224 */ /* 0x000fe200078e0a04 */
[----:B------:R-:W-:Y:S01]  /*1120*/  IADD3 R8, R23, -0x1, RZ ;  /* 0xffffffff17087810 */ /* 0x000fe20007ffe0ff */
[----:B------:R-:W-:Y:S01]  /*1130*/  IMAD R6, R6, R4, R5 ;  /* 0x0000000406067224 */ /* 0x000fe200078e0205 */
[----:B------:R-:W-:Y:S01]  /*1140*/  R2UR UR47, R30 ;  /* 0x000000001e2f72ca */ /* 0x000fe200000e0000 */
[----:B------:R-:W-:Y:S01]  /*1150*/  @P6 IMAD R3, R14, R13, R7 ;  /* 0x0000000d0e036224 */ /* 0x000fe200078e0207 */
[----:B------:R-:W-:Y:S01]  /*1160*/  LOP3.LUT R8, R21, R8, RZ, 0xc0, !PT ;  /* 0x0000000815087212 */ /* 0x000fe200078ec0ff */
[----:B-1----:R-:W-:-:S02]  /*1170*/  IMAD R4, R9, R24, R28 ;  /* 0x0000001809047224 */ /* 0x002fc400078e021c */
[----:B----4-:R-:W-:Y:S01]  /*1180*/  IMAD R3, R6, R25, R3 ;  /* 0x0000001906037224 */ /* 0x010fe200078e0203 */
[----:B------:R-:W-:Y:S01]  /*1190*/  MOV R6, 0x1 ;  /* 0x0000000100067802 */ /* 0x000fe20000000f00 */
[----:B------:R-:W-:-:S05]  /*11a0*/  IMAD R4, R4, R23, R8 ;  /* 0x0000001704047224 */ /* 0x000fca00078e0208 */
[----:B------:R-:W-:Y:S02]  /*11b0*/  SEL R8, R4, R3, !P6 ;  /* 0x0000000304087207 */ /* 0x000fe40007000000 */
[----:B------:R-:W-:-:S07]  /*11c0*/  SEL R3, R3, R4, !P6 ;  /* 0x0000000403037207 */ /* 0x000fce0007000000 */
.L_x_10:
[----:B------:R-:W-:-:S08]  /*11d0*/  NOP ;  /* 0x0000000000007918 */ /* 0x000fd00000000000 */
[----:B------:R-:W1:Y:S02]  /*11e0*/  USETMAXREG.TRY_ALLOC.CTAPOOL UP0, 0xe8 ;  /* 0x000000e8000079c8 */ /* 0x000e640008000600 */
[----:B-1----:R-:W-:-:S13]  /*11f0*/  PLOP3.LUT P0, PT, PT, PT, UP0, 0x80, 0x0 ;  /* 0x000000000000781c */ /* 0x002fda0003f0f008 */
[----:B------:R-:W-:Y:S05]  /*1200*/  @!P0 BRA `(.L_x_10) ;  /* 0xfffffffc00f08947 */ /* 0x000fea000383ffff */
[----:B------:R-:W-:Y:S02]  /*1210*/  ULDC.64 UR4, c[0x0][0x590] ;  /* 0x0001640000047ab9 */ /* 0x000fe40000000a00 */
[----:B------:R-:W-:-:S04]  /*1220*/  ISETP.NE.U32.AND P0, PT, RZ, UR4, PT ;  /* 0x00000004ff007c0c */ /* 0x000fc8000bf05070 */
[----:B------:R-:W-:-:S13]  /*1230*/  ISETP.NE.AND.EX P0, PT, RZ, UR5, PT, P0 ;  /* 0x00000005ff007c0c */ /* 0x000fda000bf05300 */
[----:B------:R-:W-:Y:S05]  /*1240*/  @P0 BRA `(.L_x_13) ;  /* 0x00000000002c0947 */ /* 0x000fea0003800000 */
[----:B------:R-:W-:Y:S02]  /*1250*/  ULDC.64 UR4, c[0x0][0x588] ;  /* 0x0001620000047ab9 */ /* 0x000fe40000000a00 */
[----:B------:R-:W-:-:S04]  /*1260*/  ISETP.NE.U32.AND P0, PT, RZ, UR4, PT ;  /* 0x00000004ff007c0c */ /* 0x000fc8000bf05070 */
[----:B------:R-:W-:-:S13]  /*1270*/  ISETP.NE.AND.EX P0, PT, RZ, UR5, PT, P0 ;  /* 0x00000005ff007c0c */ /* 0x000fda000bf05300 */
[----:B------:R-:W-:Y:S05]  /*1280*/  @!P0 BRA `(.L_x_14) ;  /* 0x0000000000108947 */ /* 0x000fea0003800000 */
[----:B------:R-:W1:Y:S02]  /*1290*/  LDC.64 R88, c[0x0][0x588] ;  /* 0x00016200ff587b82 */ /* 0x000e640000000a00 */
[----:B-1----:R1:W5:Y:S01]  /*12a0*/  LDG.E R88, desc[UR40][R88.64] ;  /* 0x0000002858587981 */ /* 0x002362000c1e1900 */
[----:B------:R-:W-:Y:S01]  /*12b0*/  MOV R22, 0x1 ;  /* 0x0000000100167802 */ /* 0x000fe20000000f00 */
[----:B------:R-:W-:Y:S06]  /*12c0*/  BRA `(.L_x_13) ;  /* 0x00000000000c7947 */ /* 0x000fec0003800000 */
.L_x_14:
[----:B------:R-:W-:Y:S01]  /*12d0*/  ULDC UR4, c[0x0][0x580] ;  /* 0x0001600000047ab9 */ /* 0x000fe20000000800 */
[----:B------:R-:W-:Y:S01]  /*12e0*/  MOV R22, 0x1 ;  /* 0x0000000100167802 */ /* 0x000fe20000000f00 */
[----:B------:R-:W-:-:S07]  /*12f0*/  IMAD.U32 R88, RZ, RZ, UR4 ;  /* 0x00000004ff587e24 */ /* 0x000fce000f8e00ff */
.L_x_13:
        /* <DEDUP_REMOVED lines=8> */
[----:B------:R-:W2:Y:S02]  /*1380*/  LDC.64 R4, c[0x0][0x5a8] ;  /* 0x00016a00ff047b82 */ /* 0x000ea40000000a00 */
[----:B--2---:R2:W5:Y:S01]  /*1390*/  LDG.E R23, desc[UR40][R4.64] ;  /* 0x0000002804177981 */ /* 0x004562000c1e1900 */
[----:B------:R-:W-:Y:S05]  /*13a0*/  BRA `(.L_x_15) ;  /* 0x0000000000087947 */ /* 0x000fea0003800000 */
.L_x_16:
[----:B------:R-:W-:Y:S02]  /*13b0*/  ULDC UR4, c[0x0][0x5a0] ;  /* 0x0001680000047ab9 */ /* 0x000fe40000000800 */
[----:B------:R-:W-:-:S07]  /*13c0*/  MOV R23, UR4 ;  /* 0x0000000400177c02 */ /* 0x000fce0008000f00 */
.L_x_15:
[----:B------:R-:W-:-:S13]  /*13d0*/  LOP3.LUT P0, RZ, R6, 0xff, RZ, 0xc0, !PT ;  /* 0x000000ff06ff7812 */ /* 0x000fda000780c0ff */
[----:B------:R-:W-:Y:S05]  /*13e0*/  @!P0 EXIT ;  /* 0x000000000000894d */ /* 0x000fea0003800000 */
[----:B------:R-:W-:Y:S01]  /*13f0*/  ULDC UR4, c[0x0][0x28c] ;  /* 0x0000a30000047ab9 */ /* 0x000fe20000000800 */
[----:B------:R-:W-:Y:S01]  /*1400*/  LOP3.LUT R93, R0, 0x1, RZ, 0xfc, !PT ;  /* 0x00000001005d7812 */ /* 0x000fe200078efcff */
[----:B------:R-:W-:Y:S01]  /*1410*/  UIADD3 UR4, UR4, 0x3f, URZ ;  /* 0x0000003f04047890 */ /* 0x000fe2000fffe03f */
[----:B------:R-:W-:Y:S02]  /*1420*/  LOP3.LUT R148, R19, 0x1, RZ, 0xfc, !PT ;  /* 0x0000000113947812 */ /* 0x000fe400078efcff */
[----:B------:R-:W-:Y:S01]  /*1430*/  CS2R R106, SRZ ;  /* 0x00000000006a7805 */ /* 0x000fe2000001ff00 */
[----:B------:R-:W-:Y:S01]  /*1440*/  ULDC.64 UR42, c[0x0][0x198] ;  /* 0x00006600002a7ab9 */ /* 0x000fe20000000a00 */
[----:B------:R-:W-:Y:S01]  /*1450*/  USHF.R.S32.HI UR5, URZ, 0x1f, UR4 ;  /* 0x0000001f3f057899 */ /* 0x000fe20008011404 */
[----:B------:R-:W-:-:S03]  /*1460*/  UMOV UR48, URZ ;  /* 0x0000003f00307c82 */ /* 0x000fc60008000000 */
[----:B------:R-:W-:-:S03]  /*1470*/  ULEA.HI UR5, UR5, UR4, URZ, 0x6 ;  /* 0x0000000405057291 */ /* 0x000fc6000f8f303f */
[----:B------:R-:W-:Y:S01]  /*1480*/  UMOV UR4, URZ ;  /* 0x0000003f00047c82 */ /* 0x000fe20008000000 */
[----:B------:R-:W-:-:S12]  /*1490*/  USHF.R.S32.HI UR49, URZ, 0x6, UR5 ;  /* 0x000000063f317899 */ /* 0x000fd80008011405 */
.L_x_286:
[----:B------:R-:W-:Y:S01]  /*14a0*/  LOP3.LUT R0, R18, 0x80, RZ, 0xc0, !PT ;  /* 0x0000008012007812 */ /* 0x000fe200078ec0ff */
[----:B------:R-:W3:Y:S01]  /*14b0*/  S2UR UR9, SR_CgaCtaId ;  /* 0x00000000000979c3 */ /* 0x000ee20000008800 */
[----:B------:R-:W-:Y:S01]  /*14c0*/  UMOV UR50, 0x400 ;  /* 0x0000040000327882 */ /* 0x000fe20000000000 */
[----:B------:R-:W-:Y:S01]  /*14d0*/  UMOV UR6, URZ ;  /* 0x0000003f00067c82 */ /* 0x000fe20008000000 */
[----:B------:R-:W-:Y:S01]  /*14e0*/  SHF.R.U32.HI R0, RZ, 0x7, R0 ;  /* 0x00000007ff007819 */ /* 0x000fe20000011600 */
[----:B------:R-:W-:Y:S01]  /*14f0*/  UMOV UR5, URZ ;  /* 0x0000003f00057c82 */ /* 0x000fe20008000000 */
[----:B------:R-:W-:Y:S01]  /*1500*/  UMOV UR13, UR4 ;  /* 0x00000004000d7c82 */ /* 0x000fe20008000000 */
[----:B------:R-:W-:Y:S02]  /*1510*/  CS2R R94, SRZ ;  /* 0x00000000005e7805 */ /* 0x000fe4000001ff00 */
[----:B------:R-:W-:Y:S01]  /*1520*/  CS2R R90, SRZ ;  /* 0x00000000005a7805 */ /* 0x000fe2000001ff00 */
[----:B--2---:R-:W2:Y:S01]  /*1530*/  LDC R4, c[0x0][0x28c] ;  /* 0x0000a300ff047b82 */ /* 0x004ea20000000800 */
[----:B------:R-:W4:Y:S01]  /*1540*/  SHFL.IDX PT, R0, R0, RZ, 0x1f ;  /* 0x00001fff00007589 */ /* 0x000f2200000e0000 */
[----:B------:R-:W-:-:S02]  /*1550*/  MOV R92, RZ ;  /* 0x000000ff005c7202 */ /* 0x000fc40000000f00 */
[----:B------:R-:W-:Y:S02]  /*1560*/  CS2R R96, SRZ ;  /* 0x0000000000607805 */ /* 0x000fe4000001ff00 */
[----:B-1----:R-:W-:Y:S02]  /*1570*/  MOV R89, RZ ;  /* 0x000000ff00597202 */ /* 0x002fe40000000f00 */
[----:B------:R-:W-:Y:S02]  /*1580*/  CS2R R98, SRZ ;  /* 0x0000000000627805 */ /* 0x000fe4000001ff00 */
[----:B------:R-:W-:Y:S02]  /*1590*/  CS2R R100, SRZ ;  /* 0x0000000000647805 */ /* 0x000fe4000001ff00 */
[----:B------:R-:W-:Y:S02]  /*15a0*/  CS2R R102, SRZ ;  /* 0x0000000000667805 */ /* 0x000fe4000001ff00 */
[----:B------:R-:W-:-:S02]  /*15b0*/  CS2R R104, SRZ ;  /* 0x0000000000687805 */ /* 0x000fc4000001ff00 */
[----:B------:R-:W-:Y:S02]  /*15c0*/  CS2R R124, SRZ ;  /* 0x00000000007c7805 */ /* 0x000fe4000001ff00 */
[----:B------:R-:W-:Y:S02]  /*15d0*/  CS2R R126, SRZ ;  /* 0x00000000007e7805 */ /* 0x000fe4000001ff00 */
[----:B------:R-:W-:Y:S02]  /*15e0*/  CS2R R128, SRZ ;  /* 0x0000000000807805 */ /* 0x000fe4000001ff00 */
[----:B------:R-:W-:Y:S02]  /*15f0*/  CS2R R130, SRZ ;  /* 0x0000000000827805 */ /* 0x000fe4000001ff00 */
[----:B------:R-:W-:Y:S02]  /*1600*/  CS2R R132, SRZ ;  /* 0x0000000000847805 */ /* 0x000fe4000001ff00 */
[----:B------:R-:W-:-:S02]  /*1610*/  CS2R R134, SRZ ;  /* 0x0000000000867805 */ /* 0x000fc4000001ff00 */
[----:B------:R-:W-:Y:S01]  /*1620*/  CS2R R136, SRZ ;  /* 0x0000000000887805 */ /* 0x000fe2000001ff00 */
[----:B---3--:R-:W-:Y:S01]  /*1630*/  ULEA UR50, UR9, UR50, 0x18 ;  /* 0x0000003209327291 */ /* 0x008fe2000f8ec03f */
[----:B------:R-:W-:Y:S02]  /*1640*/  CS2R R138, SRZ ;  /* 0x00000000008a7805 */ /* 0x000fe4000001ff00 */
[----:B------:R-:W-:Y:S02]  /*1650*/  CS2R R108, SRZ ;  /* 0x00000000006c7805 */ /* 0x000fe4000001ff00 */
[----:B------:R-:W-:Y:S02]  /*1660*/  CS2R R110, SRZ ;  /* 0x00000000006e7805 */ /* 0x000fe4000001ff00 */
[----:B------:R-:W-:Y:S02]  /*1670*/  CS2R R112, SRZ ;  /* 0x0000000000707805 */ /* 0x000fe4000001ff00 */
[----:B------:R-:W-:-:S02]  /*1680*/  CS2R R114, SRZ ;  /* 0x0000000000727805 */ /* 0x000fc4000001ff00 */
[----:B------:R-:W-:Y:S02]  /*1690*/  CS2R R116, SRZ ;  /* 0x0000000000747805 */ /* 0x000fe4000001ff00 */
[----:B------:R-:W-:Y:S02]  /*16a0*/  CS2R R118, SRZ ;  /* 0x0000000000767805 */ /* 0x000fe4000001ff00 */
[----:B--2---:R-:W-:Y:S02]  /*16b0*/  ISETP.GE.AND P0, PT, R4, 0x1, PT ;  /* 0x000000010400780c */ /* 0x004fe40003f06270 */
[----:B------:R-:W-:Y:S02]  /*16c0*/  CS2R R120, SRZ ;  /* 0x0000000000787805 */ /* 0x000fe4000001ff00 */
[----:B----4-:R-:W-:Y:S02]  /*16d0*/  R2UR UR7, R0 ;  /* 0x00000000000772ca */ /* 0x010fe400000e0000 */
[----:B------:R-:W-:-:S02]  /*16e0*/  CS2R R122, SRZ ;  /* 0x00000000007a7805 */ /* 0x000fc4000001ff00 */
[----:B------:R-:W-:Y:S02]  /*16f0*/  CS2R R140, SRZ ;  /* 0x00000000008c7805 */ /* 0x000fe4000001ff00 */
[----:B------:R-:W-:Y:S02]  /*1700*/  CS2R R142, SRZ ;  /* 0x00000000008e7805 */ /* 0x000fe4000001ff00 */
[----:B------:R-:W-:Y:S02]  /*1710*/  CS2R R144, SRZ ;  /* 0x0000000000907805 */ /* 0x000fe4000001ff00 */
[----:B------:R-:W-:Y:S02]  /*1720*/  CS2R R146, SRZ ;  /* 0x0000000000927805 */ /* 0x000fe4000001ff00 */
[----:B------:R-:W-:Y:S01]  /*1730*/  CS2R R150, SRZ ;  /* 0x0000000000967805 */ /* 0x000fe2000001ff00 */
[----:B------:R-:W-:Y:S01]  /*1740*/  IMAD.MOV.U32 R149, RZ, RZ, RZ ;  /* 0x000000ffff957224 */ /* 0x000fe200078e00ff */
[----:B------:R-:W-:-:S02]  /*1750*/  CS2R R152, SRZ ;  /* 0x0000000000987805 */ /* 0x000fc4000001ff00 */
[----:B------:R-:W-:Y:S02]  /*1760*/  CS2R R154, SRZ ;  /* 0x00000000009a7805 */ /* 0x000fe4000001ff00 */
[----:B------:R-:W-:Y:S02]  /*1770*/  MOV R156, RZ ;  /* 0x000000ff009c7202 */ /* 0x000fe40000000f00 */
[----:B------:R-:W-:Y:S02]  /*1780*/  CS2R R56, SRZ ;  /* 0x0000000000387805 */ /* 0x000fe4000001ff00 */
[----:B------:R-:W-:Y:S01]  /*1790*/  MOV R6, UR48 ;  /* 0x0000003000067c02 */ /* 0x000fe20008000f00 */
[----:B------:R-:W-:Y:S01]  /*17a0*/  ULEA.HI UR8, UR7, UR7, URZ, 0x1 ;  /* 0x0000000707087291 */ /* 0x000fe2000f8f083f */
[----:B------:R-:W-:Y:S02]  /*17b0*/  CS2R R58, SRZ ;  /* 0x00000000003a7805 */ /* 0x000fe4000001ff00 */
[----:B------:R-:W-:-:S02]  /*17c0*/  CS2R R60, SRZ ;  /* 0x00000000003c7805 */ /* 0x000fc4000001ff00 */
[----:B------:R-:W-:Y:S01]  /*17d0*/  CS2R R62, SRZ ;  /* 0x00000000003e7805 */ /* 0x000fe2000001ff00 */
[----:B------:R-:W-:Y:S01]  /*17e0*/  ULOP3.LUT UR8, UR8, 0xffffe, URZ, 0xc0, !UPT ;  /* 0x000ffffe08087892 */ /* 0x000fe2000f8ec03f */
[----:B------:R-:W-:Y:S02]  /*17f0*/  CS2R R64, SRZ ;  /* 0x0000000000407805 */ /* 0x000fe4000001ff00 */
[----:B------:R-:W-:Y:S02]  /*1800*/  CS2R R66, SRZ ;  /* 0x0000000000427805 */ /* 0x000fe4000001ff00 */
[----:B------:R-:W-:Y:S01]  /*1810*/  CS2R R68, SRZ ;  /* 0x0000000000447805 */ /* 0x000fe2000001ff00 */
[----:B------:R-:W-:Y:S01]  /*1820*/  UIADD3 UR8, UR7, -UR8, URZ ;  /* 0x8000000807087290 */ /* 0x000fe2000fffe03f */
[----:B------:R-:W-:Y:S02]  /*1830*/  CS2R R70, SRZ ;  /* 0x0000000000467805 */ /* 0x000fe4000001ff00 */
[----:B------:R-:W-:Y:S01]  /*1840*/  CS2R R72, SRZ ;  /* 0x0000000000487805 */ /* 0x000fe2000001ff00 */
[----:B------:R-:W-:Y:S01]  /*1850*/  UMOV UR7, URZ ;  /* 0x0000003f00077c82 */ /* 0x000fe20008000000 */
[----:B------:R-:W-:Y:S01]  /*1860*/  ULEA UR8, UR8, UR50, 0xc ;  /* 0x0000003208087291 */ /* 0x000fe2000f8e603f */
[----:B------:R-:W-:-:S02]  /*1870*/  CS2R R74, SRZ ;  /* 0x00000000004a7805 */ /* 0x000fc4000001ff00 */
[----:B------:R-:W-:Y:S02]  /*1880*/  CS2R R76, SRZ ;  /* 0x00000000004c7805 */ /* 0x000fe4000001ff00 */
[----:B------:R-:W-:Y:S01]  /*1890*/  CS2R R78, SRZ ;  /* 0x00000000004e7805 */ /* 0x000fe2000001ff00 */
[----:B------:R-:W-:Y:S01]  /*18a0*/  UIADD3 UR8, UR8, 0x6200, URZ ;  /* 0x0000620008087890 */ /* 0x000fe2000fffe03f */
[----:B------:R-:W-:Y:S02]  /*18b0*/  CS2R R80, SRZ ;  /* 0x0000000000507805 */ /* 0x000fe4000001ff00 */
[----:B------:R-:W-:Y:S02]  /*18c0*/  CS2R R82, SRZ ;  /* 0x0000000000527805 */ /* 0x000fe4000001ff00 */
[----:B------:R-:W-:Y:S01]  /*18d0*/  CS2R R84, SRZ ;  /* 0x0000000000547805 */ /* 0x000fe2000001ff00 */
[----:B------:R-:W-:Y:S01]  /*18e0*/  USHF.R.U32.HI UR8, URZ, 0x4, UR8 ;  /* 0x000000043f087899 */ /* 0x000fe20008011608 */
[----:B------:R-:W-:-:S02]  /*18f0*/  CS2R R86, SRZ ;  /* 0x0000000000567805 */ /* 0x000fc4000001ff00 */
[----:B------:R-:W-:Y:S02]  /*1900*/  CS2R R24, SRZ ;  /* 0x0000000000187805 */ /* 0x000fe4000001ff00 */
[----:B------:R-:W-:Y:S01]  /*1910*/  CS2R R26, SRZ ;  /* 0x00000000001a7805 */ /* 0x000fe2000001ff00 */
[----:B------:R-:W-:Y:S01]  /*1920*/  ULOP3.LUT UR12, UR8, 0x3fff, URZ, 0xc0, !UPT ;  /* 0x00003fff080c7892 */ /* 0x000fe2000f8ec03f */
        /* <DEDUP_REMOVED lines=10> */
[----:B------:R-:W-:Y:S02]  /*19d0*/  CS2R R48, SRZ ;  /* 0x0000000000307805 */ /* 0x000fe4000001ff00 */
[----:B------:R-:W-:Y:S02]  /*19e0*/  CS2R R50, SRZ ;  /* 0x0000000000327805 */ /* 0x000fe4000001ff00 */
[----:B------:R-:W-:Y:S02]  /*19f0*/  CS2R R52, SRZ ;  /* 0x0000000000347805 */ /* 0x000fe4000001ff00 */
[----:B------:R-:W-:Y:S01]  /*1a00*/  CS2R R54, SRZ ;  /* 0x0000000000367805 */ /* 0x000fe2000001ff00 */
[----:B------:R-:W-:Y:S06]  /*1a10*/  @!P0 BRA `(.L_x_17) ;  /* 0x0000000800748947 */ /* 0x000fec0003800000 */
[----:B------:R-:W-:-:S13]  /*1a20*/  ISETP.NE.AND P1, PT, R148, 0x3, PT ;  /* 0x000000039400780c */ /* 0x000fda0003f25270 */
[----:B------:R-:W-:Y:S05]  /*1a30*/  @!P1 BRA `(.L_x_18) ;  /* 0x0000000000049947 */ /* 0x000fea0003800000 */
[----:B------:R-:W-:Y:S01]  /*1a40*/  BPT.TRAP 0x1 ;  /* 0x000000040000795c */ /* 0x000fe20000300000 */
.L_x_18:
[----:B------:R-:W-:Y:S01]  /*1a50*/  ULEA UR5, UR4, UR50, 0x3 ;  /* 0x0000003204057291 */ /* 0x000fe2000f8e183f */
[----:B------:R-:W-:-:S04]  /*1a60*/  MOV R0, UR48 ;  /* 0x0000003000007c02 */ /* 0x000fc80008000f00 */
[----:B------:R-:W-:-:S04]  /*1a70*/  SHF.L.U32 R0, R0, 0x1f, RZ ;  /* 0x0000001f00007819 */ /* 0x000fc800000006ff */
[----:B------:R1:W2:Y:S01]  /*1a80*/  SYNCS.PHASECHK.TRANS64.TRYWAIT P0, [UR5], R0 ;  /* 0x00000000ff0075a7 */ /* 0x0002a20008000145 */
[----:B------:R-:W-:Y:S05]  /*1a90*/  @!P1 BRA `(.L_x_19) ;  /* 0x0000000000049947 */ /* 0x000fea0003800000 */
[----:B------:R-:W-:Y:S01]  /*1aa0*/  BPT.TRAP 0x1 ;  /* 0x000000040000795c */ /* 0x000fe20000300000 */
.L_x_19:
[----:B--2---:R-:W-:Y:S05]  /*1ab0*/  @P0 BRA `(.L_x_20) ;  /* 0x0000000000080947 */ /* 0x004fea0003800000 */
[----:B------:R-:W2:Y:S02]  /*1ac0*/  SYNCS.PHASECHK.TRANS64.TRYWAIT P0, [UR5], R0 ;  /* 0x00000000ff0075a7 */ /* 0x000ea40008000145 */
[----:B--2---:R-:W-:Y:S05]  /*1ad0*/  @!P0 BRA `(.L_x_21) ;  /* 0x000000d400c08947 */ /* 0x004fea0003800000 */
.L_x_20:
[----:B------:R-:W-:Y:S01]  /*1ae0*/  UIADD3 UR5, UR50, 0x2e200, URZ ;  /* 0x0002e20032057890 */ /* 0x000fe2000fffe03f */
[----:B------:R-:W-:Y:S01]  /*1af0*/  WARPGROUP.ARRIVE ;  /* 0x00000000000079c5 */ /* 0x000fe20000000000 */
[----:B------:R-:W-:Y:S01]  /*1b00*/  ULOP3.LUT UR7, UR12, 0x10000, URZ, 0xfc, !UPT ;  /* 0x000100000c077892 */ /* 0x000fe2000f8efc3f */
[----:B------:R-:W-:Y:S01]  /*1b10*/  CS2R R94, SRZ ;  /* 0x00000000005e7805 */ /* 0x000fe2000001ff00 */
[----:B------:R-:W-:Y:S01]  /*1b20*/  USHF.R.U32.HI UR5, URZ, 0x4, UR5 ;  /* 0x000000043f057899 */ /* 0x000fe20008011605 */
[----:B------:R-:W-:Y:S01]  /*1b30*/  CS2R R90, SRZ ;  /* 0x00000000005a7805 */ /* 0x000fe2000001ff00 */
[----:B------:R-:W-:Y:S01]  /*1b40*/  ULEA UR7, UR4, UR7, 0xa ;  /* 0x0000000704077291 */ /* 0x000fe2000f8e503f */
[----:B------:R-:W-:Y:S01]  /*1b50*/  IMAD.MOV.U32 R92, RZ, RZ, RZ ;  /* 0x000000ffff5c7224 */ /* 0x000fe200078e00ff */
[----:B------:R-:W-:Y:S01]  /*1b60*/  ULOP3.LUT UR5, UR5, 0x3fff, URZ, 0xc0, !UPT ;  /* 0x00003fff05057892 */ /* 0x000fe2000f8ec03f */
[----:B------:R-:W-:Y:S01]  /*1b70*/  MOV R89, RZ ;  /* 0x000000ff00597202 */ /* 0x000fe20000000f00 */
[----:B------:R-:W-:Y:S01]  /*1b80*/  UMOV UR9, 0x80000020 ;  /* 0x8000002000097882 */ /* 0x000fe20000000000 */
[----:B------:R-:W-:Y:S01]  /*1b90*/  UMOV UR11, 0x80000020 ;  /* 0x80000020000b7882 */ /* 0x000fe20000000000 */
[----:B------:R-:W-:Y:S01]  /*1ba0*/  ULOP3.LUT UR5, UR5, 0x10000, URZ, 0xfc, !UPT ;  /* 0x0001000005057892 */ /* 0x000fe2000f8efc3f */
[----:B------:R-:W-:Y:S01]  /*1bb0*/  CS2R R96, SRZ ;  /* 0x0000000000607805 */ /* 0x000fe2000001ff00 */
[----:B------:R-:W-:Y:S01]  /*1bc0*/  UMOV UR8, UR7 ;  /* 0x0000000700087c82 */ /* 0x000fe20008000000 */
[----:B------:R-:W-:Y:S01]  /*1bd0*/  CS2R R98, SRZ ;  /* 0x0000000000627805 */ /* 0x000fe2000001ff00 */
[----:B------:R-:W-:Y:S01]  /*1be0*/  ULEA UR6, UR4, UR5, 0x8 ;  /* 0x0000000504067291 */ /* 0x000fe2000f8e403f */
[----:B------:R-:W-:Y:S01]  /*1bf0*/  CS2R R100, SRZ ;  /* 0x0000000000647805 */ /* 0x000fe2000001ff00 */
[----:B------:R-:W-:Y:S01]  /*1c00*/  UIADD3 UR5, UR7, 0x200, URZ ;  /* 0x0000020007057890 */ /* 0x000fe2000fffe03f */
[----:B------:R-:W-:-:S02]  /*1c10*/  CS2R R102, SRZ ;  /* 0x0000000000667805 */ /* 0x000fc4000001ff00 */
[----:B------:R-:W-:Y:S02]  /*1c20*/  CS2R R104, SRZ ;  /* 0x0000000000687805 */ /* 0x000fe4000001ff00 */
[----:B------:R-:W-:Y:S02]  /*1c30*/  CS2R R124, SRZ ;  /* 0x00000000007c7805 */ /* 0x000fe4000001ff00 */
[----:B------:R-:W-:Y:S01]  /*1c40*/  CS2R R126, SRZ ;  /* 0x00000000007e7805 */ /* 0x000fe2000001ff00 */
[----:B------:R-:W-:Y:S01]  /*1c50*/  UMOV UR10, UR6 ;  /* 0x00000006000a7c82 */ /* 0x000fe20008000000 */
[----:B------:R-:W-:Y:S01]  /*1c60*/  CS2R R128, SRZ ;  /* 0x0000000000807805 */ /* 0x000fe2000001ff00 */
[----:B------:R-:W-:Y:S01]  /*1c70*/  QGMMA.64x64x32.F32.E4M3.E4M3 R56, gdesc[UR8], RZ, !UPT, gsb0 ;  /* 0x00e00000083879f3 */ /* 0x000fe2000c0008ff */
[----:B------:R-:W-:Y:S01]  /*1c80*/  UMOV UR8, UR5 ;  /* 0x0000000500087c82 */ /* 0x000fe20008000000 */
[----:B------:R-:W-:Y:S01]  /*1c90*/  UMOV UR9, 0x80000020 ;  /* 0x8000002000097882 */ /* 0x000fe20000000000 */
[----:B------:R-:W-:Y:S01]  /*1ca0*/  UMOV UR5, 0x2 ;  /* 0x0000000200057882 */ /* 0x000fe20000000000 */
        /* <DEDUP_REMOVED lines=18> */
[----:B------:R-:W-:-:S02]  /*1dd0*/  MOV R149, RZ ;  /* 0x000000ff00957202 */ /* 0x000fc40000000f00 */
[----:B------:R-:W-:Y:S02]  /*1de0*/  CS2R R152, SRZ ;  /* 0x0000000000987805 */ /* 0x000fe4000001ff00 */
[----:B------:R-:W-:Y:S02]  /*1df0*/  CS2R R154, SRZ ;  /* 0x00000000009a7805 */ /* 0x000fe4000001ff00 */
[----:B------:R-:W-:Y:S01]  /*1e00*/  MOV R156, RZ ;  /* 0x000000ff009c7202 */ /* 0x000fe20000000f00 */
[----:B------:R-:W-:Y:S02]  /*1e10*/  WARPGROUP.DEPBAR.LE gsb0, 0x0 ;  /* 0x00008000000079c5 */ /* 0x000fe40000010000 */
[----:B------:R-:W-:-:S06]  /*1e20*/  WARPGROUP.ARRIVE ;  /* 0x00000000000079c5 */ /* 0x000fcc0000000000 */
[----:B------:R-:W-:Y:S01]  /*1e30*/  QGMMA.64x64x32.F32.E4M3.E4M3 R24, gdesc[UR8], RZ, !UPT, gsb0 ;  /* 0x00e00000081879f3 */ /* 0x000fe2000c0008ff */
[----:B------:R-:W-:Y:S02]  /*1e40*/  UIADD3 UR8, UR7, 0x2, URZ ;  /* 0x0000000207087890 */ /* 0x000fe4000fffe03f */
[----:B------:R-:W-:Y:S01]  /*1e50*/  UIADD3 UR10, UR6, 0x2, URZ ;  /* 0x00000002060a7890 */ /* 0x000fe2000fffe03f */
[----:B------:R-:W-:Y:S01]  /*1e60*/  UMOV UR9, 0x80000020 ;  /* 0x8000002000097882 */ /* 0x000fe20000000000 */
[----:B------:R-:W-:Y:S01]  /*1e70*/  UMOV UR11, 0x80000020 ;  /* 0x80000020000b7882 */ /* 0x000fe20000000000 */
[----:B------:R-:W-:Y:S01]  /*1e80*/  UIADD3 UR7, UR7, 0x202, URZ ;  /* 0x0000020207077890 */ /* 0x000fe2000fffe03f */
[----:B------:R-:W-:Y:S02]  /*1e90*/  ULDC UR6, c[0x0][0x50c] ;  /* 0x0001430000067ab9 */ /* 0x000fe40000000800 */
[----:B------:R-:W-:-:S04]  /*1ea0*/  UISETP.NE.AND UP0, UPT, UR6, 0x2, UPT ;  /* 0x000000020600788c */ /* 0x000fc8000bf05270 */
[----:B------:R-:W-:-:S06]  /*1eb0*/  USEL UR6, URZ, 0x1, UP0 ;  /* 0x000000013f067887 */ /* 0x000fcc0008000000 */
[----:B------:R-:W-:Y:S01]  /*1ec0*/  ISETP.NE.AND P0, PT, RZ, UR6, PT ;  /* 0x00000006ff007c0c */ /* 0x000fe2000bf05270 */
[----:B------:R-:W-:Y:S02]  /*1ed0*/  WARPGROUP.DEPBAR.LE gsb0, 0x0 ;  /* 0x00008000000079c5 */ /* 0x000fe40000010000 */
[----:B------:R-:W-:-:S06]  /*1ee0*/  WARPGROUP.ARRIVE ;  /* 0x00000000000079c5 */ /* 0x000fcc0000000000 */
[----:B------:R-:W-:Y:S01]  /*1ef0*/  QGMMA.64x64x32.F32.E4M3.E4M3 R56, gdesc[UR8], R56, gsb0 ;  /* 0x00e00000083879f3 */ /* 0x000fe20008000838 */
[----:B------:R-:W-:Y:S01]  /*1f00*/  UMOV UR8, UR7 ;  /* 0x0000000700087c82 */ /* 0x000fe20008000000 */
[----:B------:R-:W-:Y:S01]  /*1f10*/  UMOV UR9, 0x80000020 ;  /* 0x8000002000097882 */ /* 0x000fe20000000000 */
[----:B------:R-:W-:Y:S02]  /*1f20*/  WARPGROUP.DEPBAR.LE gsb0, 0x0 ;  /* 0x00008000000079c5 */ /* 0x000fe40000010000 */
[----:B------:R-:W-:-:S06]  /*1f30*/  WARPGROUP.ARRIVE ;  /* 0x00000000000079c5 */ /* 0x000fcc0000000000 */
[----:B------:R-:W-:Y:S03]  /*1f40*/  QGMMA.64x64x32.F32.E4M3.E4M3 R24, gdesc[UR8], R24, gsb0 ;  /* 0x00e00000081879f3 */ /* 0x000fe60008000818 */
[----:B------:R-:W-:Y:S02]  /*1f50*/  WARPGROUP.DEPBAR.LE gsb0, 0x0 ;  /* 0x00008000000079c5 */ /* 0x000fe40000010000 */
[----:B------:R-:W-:Y:S05]  /*1f60*/  @!P0 BRA `(.L_x_22) ;  /* 0x0000000400048947 */ /* 0x000fea0003800000 */
[----:B------:R-:W-:Y:S01]  /*1f70*/  FADD R155, RZ, R56 ;  /* 0x00000038ff9b7221 */ /* 0x000fe20000000000 */
[----:B------:R-:W-:-:S01]  /*1f80*/  FADD R156, RZ, R57 ;  /* 0x00000039ff9c7221 */ /* 0x000fc20000000000 */
        /* <DEDUP_REMOVED lines=62> */
[----:B------:R-:W-:-:S06]  /*2370*/  UMOV UR5, URZ ;  /* 0x0000003f00057c82 */ /* 0x000fcc0008000000 */
.L_x_22:
[----:B------:R-:W-:-:S04]  /*2380*/  UIADD3 UR13, UR4, 0x1, URZ ;  /* 0x00000001040d7890 */ /* 0x000fc8000fffe03f */
[----:B------:R-:W-:-:S04]  /*2390*/  UISETP.NE.AND UP0, UPT, UR13, 0xa, UPT ;  /* 0x0000000a0d00788c */ /* 0x000fc8000bf05270 */
[----:B------:R-:W-:Y:S02]  /*23a0*/  USEL UR7, URZ, 0x1, UP0 ;  /* 0x000000013f077887 */ /* 0x000fe40008000000 */
[----:B------:R-:W-:Y:S02]  /*23b0*/  USEL UR13, UR13, URZ, UP0 ;  /* 0x0000003f0d0d7287 */ /* 0x000fe40008000000 */
[----:B------:R-:W-:-:S06]  /*23c0*/  ULOP3.LUT UR7, UR48, UR7, URZ, 0x3c, !UPT ;  /* 0x0000000730077292 */ /* 0x000fcc000f8e3c3f */
[----:B------:R-:W-:Y:S01]  /*23d0*/  IMAD.U32 R6, RZ, RZ, UR7 ;  /* 0x00000007ff067e24 */ /* 0x000fe2000f8e00ff */
[----:B------:R-:W-:-:S06]  /*23e0*/  UMOV UR7, 0x1 ;  /* 0x0000000100077882 */ /* 0x000fcc0000000000 */
.L_x_17:
[----:B------:R-:W-:-:S04]  /*23f0*/  UISETP.LT.AND UP0, UPT, UR49, 0x1, UPT ;  /* 0x000000013100788c */ /* 0x000fc8000bf01270 */
[----:B------:R-:W-:-:S04]  /*2400*/  USEL UR8, UR49, 0x1, UP0 ;  /* 0x0000000131087887 */ /* 0x000fc80008000000 */
[----:B------:R-:W-:-:S04]  /*2410*/  UIADD3 UR8, UR49, -UR8, URZ ;  /* 0x8000000831087290 */ /* 0x000fc8000fffe03f */
[----:B------:R-:W-:-:S06]  /*2420*/  UISETP.GE.AND UP0, UPT, UR8, 0x1, UPT ;  /* 0x000000010800788c */ /* 0x000fcc000bf06270 */
[----:B------:R-:W-:-:S13]  /*2430*/  PLOP3.LUT P0, PT, PT, PT, UP0, 0x80, 0x0 ;  /* 0x000000000000781c */ /* 0x000fda0003f0f008 */
[----:B------:R-:W-:Y:S05]  /*2440*/  @!P0 BRA `(.L_x_23) ;  /* 0x0000000800348947 */ /* 0x000fea0003800000 */
[----:B-12---:R-:W-:Y:S01]  /*2450*/  MOV R0, UR8 ;  /* 0x0000000800007c02 */ /* 0x006fe20008000f00 */
[----:B------:R-:W-:Y:S01]  /*2460*/  UMOV UR14, UR4 ;  /* 0x00000004000e7c82 */ /* 0x000fe20008000000 */
[----:B------:R-:W-:-:S05]  /*2470*/  ULDC UR16, c[0x0][0x50c] ;  /* 0x0001430000107ab9 */ /* 0x000fca0000000800 */
.L_x_31:
[----:B------:R-:W-:-:S13]  /*2480*/  ISETP.NE.AND P1, PT, R148, 0x3, PT ;  /* 0x000000039400780c */ /* 0x000fda0003f25270 */
[----:B-12---:R-:W-:Y:S05]  /*2490*/  @!P1 BRA `(.L_x_24) ;  /* 0x0000000000049947 */ /* 0x006fea0003800000 */
[----:B------:R-:W-:Y:S01]  /*24a0*/  BPT.TRAP 0x1 ;  /* 0x000000040000795c */ /* 0x000fe20000300000 */
.L_x_24:
[----:B------:R-:W-:Y:S01]  /*24b0*/  ULEA UR8, UR13, UR50, 0x3 ;  /* 0x000000320d087291 */ /* 0x000fe2000f8e183f */
[----:B------:R-:W-:-:S08]  /*24c0*/  SHF.L.U32 R4, R6, 0x1f, RZ ;  /* 0x0000001f06047819 */ /* 0x000fd000000006ff */
[----:B------:R1:W2:Y:S01]  /*24d0*/  SYNCS.PHASECHK.TRANS64.TRYWAIT P0, [UR8], R4 ;  /* 0x00000004ff0075a7 */ /* 0x0002a20008000148 */
[----:B------:R-:W-:Y:S05]  /*24e0*/  @!P1 BRA `(.L_x_25) ;  /* 0x0000000000049947 */ /* 0x000fea0003800000 */
[----:B------:R-:W-:Y:S01]  /*24f0*/  BPT.TRAP 0x1 ;  /* 0x000000040000795c */ /* 0x000fe20000300000 */
.L_x_25:
[----:B--2---:R-:W-:Y:S05]  /*2500*/  @P0 BRA `(.L_x_26) ;  /* 0x0000000000080947 */ /* 0x004fea0003800000 */
[----:B------:R-:W2:Y:S02]  /*2510*/  SYNCS.PHASECHK.TRANS64.TRYWAIT P0, [UR8], R4 ;  /* 0x00000004ff0075a7 */ /* 0x000ea40008000148 */
[----:B--2---:R-:W-:Y:S05]  /*2520*/  @!P0 BRA `(.L_x_27) ;  /* 0x000000cc00448947 */ /* 0x004fea0003800000 */
.L_x_26:
[----:B------:R-:W-:Y:S01]  /*2530*/  UIADD3 UR8, UR50, 0x2e200, URZ ;  /* 0x0002e20032087890 */ /* 0x000fe2000fffe03f */
[----:B------:R-:W-:Y:S01]  /*2540*/  WARPGROUP.ARRIVE ;  /* 0x00000000000079c5 */ /* 0x000fe20000000000 */
[----:B------:R-:W-:Y:S02]  /*2550*/  UISETP.NE.AND UP0, UPT, UR6, URZ, UPT ;  /* 0x0000003f0600728c */ /* 0x000fe4000bf05270 */
[----:B------:R-:W-:Y:S02]  /*2560*/  USHF.R.U32.HI UR8, URZ, 0x4, UR8 ;  /* 0x000000043f087899 */ /* 0x000fe40008011608 */
[----:B------:R-:W-:Y:S02]  /*2570*/  USEL UR7, UR7, URZ, !UP0 ;  /* 0x0000003f07077287 */ /* 0x000fe4000c000000 */
[----:B------:R-:W-:Y:S02]  /*2580*/  ULOP3.LUT UR8, UR8, 0x3fff, URZ, 0xc0, !UPT ;  /* 0x00003fff08087892 */ /* 0x000fe4000f8ec03f */
[----:B------:R-:W-:-:S02]  /*2590*/  ULOP3.LUT UR6, UR12, 0x10000, URZ, 0xfc, !UPT ;  /* 0x000100000c067892 */ /* 0x000fc4000f8efc3f */
[----:B------:R-:W-:Y:S02]  /*25a0*/  ULOP3.LUT UR8, UR8, 0x10000, URZ, 0xfc, !UPT ;  /* 0x0001000008087892 */ /* 0x000fe4000f8efc3f */
[----:B------:R-:W-:Y:S02]  /*25b0*/  UISETP.NE.U32.AND UP0, UPT, UR7, URZ, UPT ;  /* 0x0000003f0700728c */ /* 0x000fe4000bf05070 */
[----:B------:R-:W-:Y:S02]  /*25c0*/  ULEA UR7, UR13, UR6, 0xa ;  /* 0x000000060d077291 */ /* 0x000fe4000f8e503f */
[----:B------:R-:W-:Y:S01]  /*25d0*/  ULEA UR6, UR13, UR8, 0x8 ;  /* 0x000000080d067291 */ /* 0x000fe2000f8e403f */
[----:B------:R-:W-:Y:S01]  /*25e0*/  UMOV UR9, 0x80000020 ;  /* 0x8000002000097882 */ /* 0x000fe20000000000 */
[----:B------:R-:W-:Y:S01]  /*25f0*/  UMOV UR11, 0x80000020 ;  /* 0x80000020000b7882 */ /* 0x000fe20000000000 */
[----:B------:R-:W-:Y:S02]  /*2600*/  UIADD3 UR15, UR7, 0x200, URZ ;  /* 0x00000200070f7890 */ /* 0x000fe4000fffe03f */
[----:B------:R-:W-:-:S02]  /*2610*/  UMOV UR8, UR7 ;  /* 0x0000000700087c82 */ /* 0x000fc40008000000 */
[----:B------:R-:W-:Y:S01]  /*2620*/  UMOV UR10, UR6 ;  /* 0x00000006000a7c82 */ /* 0x000fe20008000000 */
[----:B------:R-:W-:Y:S01]  /*2630*/  UIADD3 UR5, UR5, 0x2, URZ ;  /* 0x0000000205057890 */ /* 0x000fe2000fffe03f */
[----:B------:R-:W-:Y:S01]  /*2640*/  QGMMA.64x64x32.F32.E4M3.E4M3 R56, gdesc[UR8], R56, UP0, gsb0 ;  /* 0x00e00000083879f3 */ /* 0x000fe2000b800838 */
[----:B------:R-:W-:Y:S01]  /*2650*/  UMOV UR9, 0x80000020 ;  /* 0x8000002000097882 */ /* 0x000fe20000000000 */
[----:B------:R-:W-:Y:S01]  /*2660*/  UMOV UR8, UR15 ;  /* 0x0000000f00087c82 */ /* 0x000fe20008000000 */
[----:B------:R-:W-:Y:S02]  /*2670*/  WARPGROUP.DEPBAR.LE gsb0, 0x0 ;  /* 0x00008000000079c5 */ /* 0x000fe40000010000 */
[----:B------:R-:W-:-:S06]  /*2680*/  WARPGROUP.ARRIVE ;  /* 0x00000000000079c5 */ /* 0x000fcc0000000000 */
[----:B------:R-:W-:Y:S01]  /*2690*/  QGMMA.64x64x32.F32.E4M3.E4M3 R24, gdesc[UR8], R24, UP0, gsb0 ;  /* 0x00e00000081879f3 */ /* 0x000fe2000b800818 */
[----:B------:R-:W-:Y:S02]  /*26a0*/  UIADD3 UR8, UR7, 0x2, URZ ;  /* 0x0000000207087890 */ /* 0x000fe4000fffe03f */
[----:B------:R-:W-:Y:S01]  /*26b0*/  UIADD3 UR10, UR6, 0x2, URZ ;  /* 0x00000002060a7890 */ /* 0x000fe2000fffe03f */
[----:B------:R-:W-:Y:S01]  /*26c0*/  UMOV UR9, 0x80000020 ;  /* 0x8000002000097882 */ /* 0x000fe20000000000 */
[----:B------:R-:W-:Y:S01]  /*26d0*/  UMOV UR11, 0x80000020 ;  /* 0x80000020000b7882 */ /* 0x000fe20000000000 */
[----:B------:R-:W-:Y:S02]  /*26e0*/  UIADD3 UR7, UR7, 0x202, URZ ;  /* 0x0000020207077890 */ /* 0x000fe4000fffe03f */
[----:B------:R-:W-:-:S04]  /*26f0*/  UISETP.NE.AND UP0, UPT, UR5, UR16, UPT ;  /* 0x000000100500728c */ /* 0x000fc8000bf05270 */
        /* <DEDUP_REMOVED lines=12> */
[----:B------:R-:W-:Y:S01]  /*27c0*/  FADD R155, R56, R155 ;  /* 0x0000009b389b7221 */ /* 0x000fe20000000000 */
[----:B------:R-:W-:-:S01]  /*27d0*/  FADD R156, R57, R156 ;  /* 0x0000009c399c7221 */ /* 0x000fc20000000000 */
        /* <DEDUP_REMOVED lines=62> */
[----:B------:R-:W-:-:S06]  /*2bc0*/  UMOV UR5, URZ ;  /* 0x0000003f00057c82 */ /* 0x000fcc0008000000 */
.L_x_28:
[----:B------:R-:W-:Y:S05]  /*2bd0*/  @!P1 BRA `(.L_x_29) ;  /* 0x0000000000049947 */ /* 0x000fea0003800000 */
[----:B------:R-:W-:Y:S01]  /*2be0*/  BPT.TRAP 0x1 ;  /* 0x000000040000795c */ /* 0x000fe20000300000 */
.L_x_29:
[----:B------:R-:W-:Y:S01]  /*2bf0*/  ULEA UR7, UR14, UR50, 0x3 ;  /* 0x000000320e077291 */ /* 0x000fe2000f8e183f */
[----:B------:R-:W-:-:S03]  /*2c00*/  ISETP.GT.U32.AND P0, PT, R19, 0x1, PT ;  /* 0x000000011300780c */ /* 0x000fc60003f04070 */
[----:B------:R-:W-:-:S04]  /*2c10*/  UIADD3 UR7, UR7, 0x50, URZ ;  /* 0x0000005007077890 */ /* 0x000fc8000fffe03f */
[----:B------:R-:W-:-:S09]  /*2c20*/  UPRMT UR7, URZ, 0x654, UR7 ;  /* 0x000006543f077896 */ /* 0x000fd20008000007 */
[----:B------:R-:W-:Y:S01]  /*2c30*/  SYNCS.ARRIVE.TRANS64.RED.A1T0 RZ, [UR7], RZ ;  /* 0x000000ffffff79a7 */ /* 0x000fe20008100407 */
[----:B------:R-:W-:Y:S05]  /*2c40*/  @P0 BRA `(.L_x_30) ;  /* 0x0000000000040947 */ /* 0x000fea0003800000 */
[----:B------:R-:W-:Y:S01]  /*2c50*/  BPT.TRAP 0x1 ;  /* 0x000000040000795c */ /* 0x000fe20000300000 */
.L_x_30:
[----:B------:R-:W-:Y:S01]  /*2c60*/  UIADD3 UR13, UR13, 0x1, URZ ;  /* 0x000000010d0d7890 */ /* 0x000fe2000fffe03f */
[C---:B------:R-:W-:Y:S01]  /*2c70*/  ISETP.GT.AND P0, PT, R0.reuse, 0x1, PT ;  /* 0x000000010000780c */ /* 0x040fe20003f04270 */
[----:B------:R-:W-:Y:S01]  /*2c80*/  UIADD3 UR14, UR14, 0x1, URZ ;  /* 0x000000010e0e7890 */ /* 0x000fe2000fffe03f */
[----:B------:R-:W-:Y:S01]  /*2c90*/  IADD3 R0, R0, -0x1, RZ ;  /* 0xffffffff00007810 */ /* 0x000fe20007ffe0ff */
[----:B------:R-:W-:Y:S02]  /*2ca0*/  UISETP.NE.AND UP0, UPT, UR13, 0xa, UPT ;  /* 0x0000000a0d00788c */ /* 0x000fe4000bf05270 */
[----:B------:R-:W-:Y:S02]  /*2cb0*/  UISETP.NE.AND UP1, UPT, UR14, 0xa, UPT ;  /* 0x0000000a0e00788c */ /* 0x000fe4000bf25270 */
[----:B------:R-:W-:Y:S02]  /*2cc0*/  USEL UR7, URZ, 0x1, UP0 ;  /* 0x000000013f077887 */ /* 0x000fe40008000000 */
[----:B------:R-:W-:-:S02]  /*2cd0*/  USEL UR13, UR13, URZ, UP0 ;  /* 0x0000003f0d0d7287 */ /* 0x000fc40008000000 */
[----:B------:R-:W-:Y:S02]  /*2ce0*/  USEL UR14, UR14, URZ, UP1 ;  /* 0x0000003f0e0e7287 */ /* 0x000fe40008800000 */
[----:B------:R-:W-:Y:S01]  /*2cf0*/  LOP3.LUT R6, R6, UR7, RZ, 0x3c, !PT ;  /* 0x0000000706067c12 */ /* 0x000fe2000f8e3cff */
[----:B------:R-:W-:Y:S01]  /*2d00*/  UMOV UR7, 0x1 ;  /* 0x0000000100077882 */ /* 0x000fe20000000000 */
[----:B------:R-:W-:Y:S08]  /*2d10*/  @P0 BRA `(.L_x_31) ;  /* 0xfffffff400d80947 */ /* 0x000ff0000383ffff */
.L_x_23:
[----:B------:R-:W-:Y:S01]  /*2d20*/  UISETP.NE.AND UP0, UPT, UR5, URZ, UPT ;  /* 0x0000003f0500728c */ /* 0x000fe2000bf05270 */
[----:B-12---:R-:W1:Y:S03]  /*2d30*/  LDC R0, c[0x0][0x28c] ;  /* 0x0000a300ff007b82 */ /* 0x006e660000000800 */
[----:B------:R-:W-:-:S06]  /*2d40*/  USEL UR5, URZ, 0x1, !UP0 ;  /* 0x000000013f057887 */ /* 0x000fcc000c000000 */
[----:B------:R-:W-:Y:S02]  /*2d50*/  ISETP.NE.AND P0, PT, RZ, UR5, PT ;  /* 0x00000005ff007c0c */ /* 0x000fe4000bf05270 */
[----:B-1----:R-:W-:-:S11]  /*2d60*/  ISETP.GE.AND P1, PT, R0, 0x1, PT ;  /* 0x000000010000780c */ /* 0x002fd60003f26270 */
[----:B------:R-:W-:Y:S05]  /*2d70*/  @!P0 BRA `(.L_x_32) ;  /* 0x0000000400008947 */ /* 0x000fea0003800000 */
[----:B------:R-:W-:Y:S01]  /*2d80*/  FADD R155, R56, R155 ;  /* 0x0000009b389b7221 */ /* 0x000fe20000000000 */
        /* <DEDUP_REMOVED lines=62> */
[----:B------:R-:W-:-:S07]  /*3170*/  FADD R94, R94, R55 ;  /* 0x000000375e5e7221 */ /* 0x000fce0000000000 */
.L_x_32:
[----:B------:R-:W-:Y:S05]  /*3180*/  @!P1 BRA `(.L_x_33) ;  /* 0x0000000000409947 */ /* 0x000fea0003800000 */
[----:B------:R-:W-:-:S13]  /*3190*/  ISETP.NE.AND P0, PT, R148, 0x3, PT ;  /* 0x000000039400780c */ /* 0x000fda0003f05270 */
[----:B------:R-:W-:Y:S05]  /*31a0*/  @!P0 BRA `(.L_x_34) ;  /* 0x0000000000048947 */ /* 0x000fea0003800000 */
[----:B------:R-:W-:Y:S01]  /*31b0*/  BPT.TRAP 0x1 ;  /* 0x000000040000795c */ /* 0x000fe20000300000 */
.L_x_34:
[----:B------:R-:W-:Y:S01]  /*31c0*/  UISETP.LT.AND UP0, UPT, UR49, 0x1, UPT ;  /* 0x000000013100788c */ /* 0x000fe2000bf01270 */
[----:B------:R-:W-:-:S03]  /*31d0*/  ISETP.GT.U32.AND P0, PT, R19, 0x1, PT ;  /* 0x000000011300780c */ /* 0x000fc60003f04070 */
[----:B------:R-:W-:-:S04]  /*31e0*/  USEL UR5, UR49, 0x1, UP0 ;  /* 0x0000000131057887 */ /* 0x000fc80008000000 */
[----:B------:R-:W-:-:S04]  /*31f0*/  UIADD3 UR5, UR4, UR49, -UR5 ;  /* 0x0000003104057290 */ /* 0x000fc8000fffe805 */
[----:B------:R-:W-:-:S04]  /*3200*/  UIMAD.WIDE.U32 UR6, UR5, -0x33333333, URZ ;  /* 0xcccccccd050678a5 */ /* 0x000fc8000f8e003f */
[----:B------:R-:W-:-:S04]  /*3210*/  USHF.R.U32.HI UR6, URZ, 0x3, UR7 ;  /* 0x000000033f067899 */ /* 0x000fc80008011607 */
[----:B------:R-:W-:-:S04]  /*3220*/  UIMAD UR5, UR6, -0xa, UR5 ;  /* 0xfffffff6060578a4 */ /* 0x000fc8000f8e0205 */
[----:B------:R-:W-:-:S04]  /*3230*/  ULEA UR5, UR5, UR50, 0x3 ;  /* 0x0000003205057291 */ /* 0x000fc8000f8e183f */
[----:B------:R-:W-:-:S04]  /*3240*/  UIADD3 UR5, UR5, 0x50, URZ ;  /* 0x0000005005057890 */ /* 0x000fc8000fffe03f */
[----:B------:R-:W-:-:S09]  /*3250*/  UPRMT UR5, URZ, 0x654, UR5 ;  /* 0x000006543f057896 */ /* 0x000fd20008000005 */
[----:B------:R-:W-:Y:S01]  /*3260*/  SYNCS.ARRIVE.TRANS64.RED.A1T0 RZ, [UR5], RZ ;  /* 0x000000ffffff79a7 */ /* 0x000fe20008100405 */
[----:B------:R-:W-:Y:S05]  /*3270*/  @P0 BRA `(.L_x_33) ;  /* 0x0000000000040947 */ /* 0x000fea0003800000 */
[----:B------:R-:W-:Y:S01]  /*3280*/  BPT.TRAP 0x1 ;  /* 0x000000040000795c */ /* 0x000fe20000300000 */
.L_x_33:
[----:B------:R-:W-:Y:S01]  /*3290*/  UIADD3 UR6, UR50, 0x100, URZ ;  /* 0x0000010032067890 */ /* 0x000fe2000fffe03f */
[----:B------:R-:W-:Y:S01]  /*32a0*/  R2UR UR46, R3 ;  /* 0x00000000032e72ca */ /* 0x000fe200000e0000 */
[----:B------:R-:W-:Y:S01]  /*32b0*/  UIADD3 UR51, UR49, UR4, URZ ;  /* 0x0000000431337290 */ /* 0x000fe2000fffe03f */
[----:B------:R-:W-:Y:S01]  /*32c0*/  R2UR UR45, R8 ;  /* 0x00000000082d72ca */ /* 0x000fe200000e0000 */
[----:B------:R-:W-:Y:S02]  /*32d0*/  UISETP.GE.U32.AND UP1, UPT, UR49, 0xa, UPT ;  /* 0x0000000a3100788c */ /* 0x000fe4000bf26070 */
[----:B------:R-:W-:Y:S02]  /*32e0*/  ULOP3.LUT UP2, URZ, UR6, 0x9f, URZ, 0xc0, !UPT ;  /* 0x0000009f063f7892 */ /* 0x000fe4000f84c03f */
[----:B------:R-:W-:-:S04]  /*32f0*/  UISETP.GT.U32.AND UP0, UPT, UR51, 0x9, UPT ;  /* 0x000000093300788c */ /* 0x000fc8000bf04070 */
[----:B------:R-:W-:Y:S01]  /*3300*/  UISETP.LT.U32.AND UP0, UPT, UR49, 0xa, UP0 ;  /* 0x0000000a3100788c */ /* 0x000fe20008701070 */
[----:B------:R-:W-:Y:S01]  /*3310*/  PLOP3.LUT P0, PT, PT, PT, UP2, 0x80, 0x0 ;  /* 0x000000000000781c */ /* 0x000fe20003f0f028 */
[----:B------:R-:W-:Y:S02]  /*3320*/  USHF.L.U32 UR46, UR46, 0x8, URZ ;  /* 0x000000082e2e7899 */ /* 0x000fe4000800063f */
[----:B------:R-:W-:Y:S02]  /*3330*/  @UP1 UIMAD.WIDE.U32 UR4, UR51, -0x33333333, URZ ;  /* 0xcccccccd330418a5 */ /* 0x000fe4000f8e003f */
[----:B------:R-:W-:Y:S02]  /*3340*/  USEL UR6, URZ, 0x1, !UP0 ;  /* 0x000000013f067887 */ /* 0x000fe4000c000000 */
[----:B------:R-:W-:Y:S02]  /*3350*/  @UP1 USHF.R.U32.HI UR4, URZ, 0x3, UR5 ;  /* 0x000000033f041899 */ /* 0x000fe40008011605 */
[----:B------:R-:W-:-:S02]  /*3360*/  ULOP3.LUT UR48, UR48, UR6, URZ, 0x3c, !UPT ;  /* 0x0000000630307292 */ /* 0x000fc4000f8e3c3f */
[----:B------:R-:W-:Y:S02]  /*3370*/  USHF.L.U32 UR45, UR45, 0x6, URZ ;  /* 0x000000062d2d7899 */ /* 0x000fe4000800063f */
[----:B------:R-:W-:Y:S01]  /*3380*/  @UP1 ULOP3.LUT UR48, UR48, 0x1, UR4, 0x78, !UPT ;  /* 0x0000000130301892 */ /* 0x000fe2000f8e7804 */
[----:B------:R-:W-:Y:S11]  /*3390*/  @!P0 BRA `(.L_x_35) ;  /* 0x0000000000408947 */ /* 0x000ff60003800000 */
[----:B------:R-:W-:Y:S01]  /*33a0*/  MOV R0, 0x0 ;  /* 0x0000000000007802 */ /* 0x000fe20000000f00 */
[----:B------:R-:W-:Y:S01]  /*33b0*/  ULDC.64 UR4, c[0x4][0x70] ;  /* 0x01001c0000047ab9 */ /* 0x000fe20000000a00 */
[----:B------:R-:W-:Y:S01]  /*33c0*/  ULDC.64 UR6, c[0x4][0x8] ;  /* 0x0100020000067ab9 */ /* 0x000fe20000000a00 */
[----:B------:R-:W-:Y:S01]  /*33d0*/  MOV R4, UR4 ;  /* 0x0000000400047c02 */ /* 0x000fe20008000f00 */
[----:B------:R1:W2:Y:S01]  /*33e0*/  LDC.64 R14, c[0x4][R0] ;  /* 0x01000000000e7b82 */ /* 0x0002a20000000a00 */
[----:B------:R-:W-:Y:S01]  /*33f0*/  IMAD.U32 R5, RZ, RZ, UR5 ;  /* 0x00000005ff057e24 */ /* 0x000fe2000f8e00ff */
[----:B------:R-:W-:Y:S01]  /*3400*/  ULDC.64 UR4, c[0x4][0x78] ;  /* 0x01001e0000047ab9 */ /* 0x000fe20000000a00 */
[----:B------:R-:W-:Y:S01]  /*3410*/  MOV R10, UR6 ;  /* 0x00000006000a7c02 */ /* 0x000fe20008000f00 */
[----:B------:R-:W-:Y:S01]  /*3420*/  IMAD.U32 R11, RZ, RZ, UR7 ;  /* 0x00000007ff0b7e24 */ /* 0x000fe2000f8e00ff */
[----:B------:R-:W-:Y:S02]  /*3430*/  MOV R6, UR4 ;  /* 0x0000000400067c02 */ /* 0x000fe40008000f00 */
[----:B------:R-:W-:-:S02]  /*3440*/  MOV R7, UR5 ;  /* 0x0000000500077c02 */ /* 0x000fc40008000f00 */
[----:B------:R-:W-:Y:S02]  /*3450*/  MOV R8, 0x70 ;  /* 0x0000007000087802 */ /* 0x000fe40000000f00 */
[----:B------:R-:W-:Y:S02]  /*3460*/  MOV R12, 0x1 ;  /* 0x00000001000c7802 */ /* 0x000fe40000000f00 */
[----:B-1----:R-:W-:-:S07]  /*3470*/  MOV R13, RZ ;  /* 0x000000ff000d7202 */ /* 0x002fce0000000f00 */
[----:B------:R-:W-:-:S07]  /*3480*/  LEPC R20, `(.L_x_35) ;  /* 0x000000001014794e */ /* 0x000fce0000000000 */
[----:B--2--5:R-:W-:Y:S05]  /*3490*/  CALL.ABS.NOINC R14 ;  /* 0x000000000e007343 */ /* 0x024fea0003c00000 */
.L_x_35:
[----:B------:R-:W-:-:S04]  /*34a0*/  UIADD3 UR4, UR50, 0x4100, URZ ;  /* 0x0000410032047890 */ /* 0x000fc8000fffe03f */
[----:B------:R-:W-:-:S06]  /*34b0*/  ULOP3.LUT UP0, URZ, UR4, 0x9f, URZ, 0xc0, !UPT ;  /* 0x0000009f043f7892 */ /* 0x000fcc000f80c03f */
[----:B------:R-:W-:-:S13]  /*34c0*/  PLOP3.LUT P0, PT, PT, PT, UP0, 0x80, 0x0 ;  /* 0x000000000000781c */ /* 0x000fda0003f0f008 */
[----:B------:R-:W-:Y:S05]  /*34d0*/  @!P0 BRA `(.L_x_36) ;  /* 0x0000000000408947 */ /* 0x000fea0003800000 */
[----:B------:R-:W-:Y:S01]  /*34e0*/  MOV R0, 0x0 ;  /* 0x0000000000007802 */ /* 0x000fe20000000f00 */
[----:B------:R-:W-:Y:S01]  /*34f0*/  ULDC.64 UR4, c[0x4][0x70] ;  /* 0x01001c0000047ab9 */ /* 0x000fe20000000a00 */
[----:B------:R-:W-:Y:S01]  /*3500*/  ULDC.64 UR6, c[0x4][0x78] ;  /* 0x01001e0000067ab9 */ /* 0x000fe20000000a00 */
[----:B------:R-:W-:Y:S01]  /*3510*/  IMAD.U32 R4, RZ, RZ, UR4 ;  /* 0x00000004ff047e24 */ /* 0x000fe2000f8e00ff */
[----:B------:R1:W2:Y:S01]  /*3520*/  LDC.64 R14, c[0x4][R0] ;  /* 0x01000000000e7b82 */ /* 0x0002a20000000a00 */
[----:B------:R-:W-:Y:S01]  /*3530*/  MOV R5, UR5 ;  /* 0x0000000500057c02 */ /* 0x000fe20008000f00 */
[----:B------:R-:W-:Y:S01]  /*3540*/  ULDC.64 UR4, c[0x4][0x10] ;  /* 0x0100040000047ab9 */ /* 0x000fe20000000a00 */
[----:B------:R-:W-:Y:S01]  /*3550*/  MOV R6, UR6 ;  /* 0x0000000600067c02 */ /* 0x000fe20008000f00 */
[----:B------:R-:W-:Y:S01]  /*3560*/  IMAD.U32 R10, RZ, RZ, UR4 ;  /* 0x00000004ff0a7e24 */ /* 0x000fe2000f8e00ff */
[----:B------:R-:W-:Y:S01]  /*3570*/  MOV R7, UR7 ;  /* 0x0000000700077c02 */ /* 0x000fe20008000f00 */
[----:B------:R-:W-:Y:S01]  /*3580*/  IMAD.MOV.U32 R13, RZ, RZ, RZ ;  /* 0x000000ffff0d7224 */ /* 0x000fe200078e00ff */
[----:B------:R-:W-:-:S02]  /*3590*/  MOV R11, UR5 ;  /* 0x00000005000b7c02 */ /* 0x000fc40008000f00 */
[----:B------:R-:W-:Y:S02]  /*35a0*/  MOV R8, 0x70 ;  /* 0x0000007000087802 */ /* 0x000fe40000000f00 */
[----:B-1----:R-:W-:-:S07]  /*35b0*/  MOV R12, 0x1 ;  /* 0x00000001000c7802 */ /* 0x002fce0000000f00 */
[----:B------:R-:W-:-:S07]  /*35c0*/  LEPC R20, `(.L_x_36) ;  /* 0x000000001014794e */ /* 0x000fce0000000000 */
[----:B--2--5:R-:W-:Y:S05]  /*35d0*/  CALL.ABS.NOINC R14 ;  /* 0x000000000e007343 */ /* 0x024fea0003c00000 */
.L_x_36:
[----:B------:R-:W1:Y:S02]  /*35e0*/  LDC.64 R8, c[0x0][0x590] ;  /* 0x00016400ff087b82 */ /* 0x000e640000000a00 */
[----:B-1----:R-:W-:-:S04]  /*35f0*/  ISETP.NE.U32.AND P2, PT, R8, RZ, PT ;  /* 0x000000ff0800720c */ /* 0x002fc80003f45070 */
[----:B------:R-:W-:-:S13]  /*3600*/  ISETP.NE.AND.EX P2, PT, R9, RZ, PT, P2 ;  /* 0x000000ff0900720c */ /* 0x000fda0003f45320 */
[----:B------:R-:W-:Y:S05]  /*3610*/  @!P2 BRA `(.L_x_37) ;  /* 0x000000000034a947 */ /* 0x000fea0003800000 */
[----:B------:R-:W-:Y:S02]  /*3620*/  ULDC.64 UR4, c[0x0][0x588] ;  /* 0x0001620000047ab9 */ /* 0x000fe40000000a00 */
[----:B------:R-:W-:-:S04]  /*3630*/  ISETP.NE.U32.AND P0, PT, RZ, UR4, PT ;  /* 0x00000004ff007c0c */ /* 0x000fc8000bf05070 */
[----:B------:R-:W-:-:S13]  /*3640*/  ISETP.NE.AND.EX P0, PT, RZ, UR5, PT, P0 ;  /* 0x00000005ff007c0c */ /* 0x000fda000bf05300 */
[----:B------:R-:W-:Y:S05]  /*3650*/  @!P0 BRA `(.L_x_38) ;  /* 0x0000000000188947 */ /* 0x000fea0003800000 */
[----:B------:R-:W1:Y:S01]  /*3660*/  LDC.64 R4, c[0x0][0x588] ;  /* 0x00016200ff047b82 */ /* 0x000e620000000a00 */
[----:B------:R-:W-:-:S04]  /*3670*/  IMAD R3, R8, UR47, RZ ;  /* 0x0000002f08037c24 */ /* 0x000fc8000f8e02ff */
[----:B-1----:R-:W-:-:S05]  /*3680*/  IMAD.WIDE R4, R3, 0x4, R4 ;  /* 0x0000000403047825 */ /* 0x002fca00078e0204 */
[----:B-----5:R1:W5:Y:S01]  /*3690*/  LDG.E R88, desc[UR40][R4.64] ;  /* 0x0000002804587981 */ /* 0x020362000c1e1900 */
[----:B------:R-:W-:Y:S01]  /*36a0*/  MOV R22, 0x1 ;  /* 0x0000000100167802 */ /* 0x000fe20000000f00 */
[----:B------:R-:W-:Y:S06]  /*36b0*/  BRA `(.L_x_37) ;  /* 0x00000000000c7947 */ /* 0x000fec0003800000 */
.L_x_38:
[----:B------:R-:W-:Y:S01]  /*36c0*/  ULDC UR4, c[0x0][0x580] ;  /* 0x0001600000047ab9 */ /* 0x000fe20000000800 */
[----:B------:R-:W-:Y:S02]  /*36d0*/  MOV R22, 0x1 ;  /* 0x0000000100167802 */ /* 0x000fe40000000f00 */
[----:B-----5:R-:W-:-:S07]  /*36e0*/  MOV R88, UR4 ;  /* 0x0000000400587c02 */ /* 0x020fce0008000f00 */
.L_x_37:
[----:B------:R-:W2:Y:S02]  /*36f0*/  LDC.64 R6, c[0x0][0x5b0] ;  /* 0x00016c00ff067b82 */ /* 0x000ea40000000a00 */
[----:B--2---:R-:W-:-:S04]  /*3700*/  ISETP.NE.U32.AND P0, PT, R6, RZ, PT ;  /* 0x000000ff0600720c */ /* 0x004fc80003f05070 */
[----:B------:R-:W-:-:S13]  /*3710*/  ISETP.NE.AND.EX P0, PT, R7, RZ, PT, P0 ;  /* 0x000000ff0700720c */ /* 0x000fda0003f05300 */
[----:B------:R-:W-:Y:S05]  /*3720*/  @!P0 BRA `(.L_x_39) ;  /* 0x00000000002c8947 */ /* 0x000fea0003800000 */
[----:B------:R-:W-:Y:S02]  /*3730*/  ULDC.64 UR4, c[0x0][0x5a8] ;  /* 0x00016a0000047ab9 */ /* 0x000fe40000000a00 */
[----:B------:R-:W-:-:S04]  /*3740*/  ISETP.NE.U32.AND P0, PT, RZ, UR4, PT ;  /* 0x00000004ff007c0c */ /* 0x000fc8000bf05070 */
[----:B------:R-:W-:-:S13]  /*3750*/  ISETP.NE.AND.EX P0, PT, RZ, UR5, PT, P0 ;  /* 0x00000005ff007c0c */ /* 0x000fda000bf05300 */
[----:B------:R-:W-:Y:S05]  /*3760*/  @!P0 BRA `(.L_x_40) ;  /* 0x0000000000148947 */ /* 0x000fea0003800000 */
[----:B-1----:R-:W1:Y:S01]  /*3770*/  LDC.64 R4, c[0x0][0x5a8] ;  /* 0x00016a00ff047b82 */ /* 0x002e620000000a00 */
[----:B------:R-:W-:-:S04]  /*3780*/  IMAD R3, R6, UR47, RZ ;  /* 0x0000002f06037c24 */ /* 0x000fc8000f8e02ff */
[----:B-1----:R-:W-:-:S05]  /*3790*/  IMAD.WIDE R4, R3, 0x4, R4 ;  /* 0x0000000403047825 */ /* 0x002fca00078e0204 */
[----:B-----5:R2:W5:Y:S01]  /*37a0*/  LDG.E R23, desc[UR40][R4.64] ;  /* 0x0000002804177981 */ /* 0x020562000c1e1900 */
[----:B------:R-:W-:Y:S05]  /*37b0*/  BRA `(.L_x_39) ;  /* 0x0000000000087947 */ /* 0x000fea0003800000 */
.L_x_40:
[----:B------:R-:W-:Y:S02]  /*37c0*/  ULDC UR4, c[0x0][0x5a0] ;  /* 0x0001680000047ab9 */ /* 0x000fe40000000800 */
[----:B-----5:R-:W-:-:S07]  /*37d0*/  IMAD.U32 R23, RZ, RZ, UR4 ;  /* 0x00000004ff177e24 */ /* 0x020fce000f8e00ff */
.L_x_39:
[----:B------:R-:W-:Y:S01]  /*37e0*/  ULDC.64 UR4, c[0x0][0x588] ;  /* 0x0001620000047ab9 */ /* 0x000fe20000000a00 */
[----:B------:R-:W-:Y:S01]  /*37f0*/  ISETP.NE.U32.AND P3, PT, R8, RZ, PT ;  /* 0x000000ff0800720c */ /* 0x000fe20003f65070 */
[----:B------:R-:W-:Y:S02]  /*3800*/  UISETP.NE.U32.AND UP0, UPT, UR4, URZ, UPT ;  /* 0x0000003f0400728c */ /* 0x000fe4000bf05070 */
[----:B------:R-:W-:Y:S02]  /*3810*/  ISETP.NE.U32.AND P4, PT, RZ, UR4, PT ;  /* 0x00000004ff007c0c */ /* 0x000fe4000bf85070 */
[----:B------:R-:W-:Y:S01]  /*3820*/  ISETP.NE.AND.EX P3, PT, R9, RZ, PT, P3 ;  /* 0x000000ff0900720c */ /* 0x000fe20003f65330 */
[----:B------:R-:W-:Y:S02]  /*3830*/  UISETP.NE.AND.EX UP0, UPT, UR5, URZ, UPT, UP0 ;  /* 0x0000003f0500728c */ /* 0x000fe4000bf05300 */
[----:B------:R-:W-:Y:S02]  /*3840*/  ISETP.NE.AND.EX P4, PT, RZ, UR5, PT, P4 ;  /* 0x00000005ff007c0c */ /* 0x000fe4000bf85340 */
[----:B------:R-:W-:-:S02]  /*3850*/  PLOP3.LUT P0, PT, PT, PT, PT, 0x8, 0x0 ;  /* 0x000000000000781c */ /* 0x000fc40003f0e170 */
[----:B------:R-:W-:-:S04]  /*3860*/  PLOP3.LUT P1, PT, PT, PT, UP0, 0x80, 0x0 ;  /* 0x000000000000781c */ /* 0x000fc80003f2f008 */
[----:B------:R-:W-:-:S05]  /*3870*/  PLOP3.LUT P1, PT, P1, PT, PT, 0x8, 0x0 ;  /* 0x000000000000781c */ /* 0x000fca0000f2e170 */
[----:B------:R-:W-:Y:S08]  /*3880*/  @P4 BRA P3, `(.L_x_41) ;  /* 0x0000000000244947 */ /* 0x000ff00001800000 */
[----:B------:R-:W-:Y:S04]  /*3890*/  BSSY B0, `(.L_x_41) ;  /* 0x0000008000007945 */ /* 0x000fe80003800000 */
[----:B------:R-:W-:Y:S05]  /*38a0*/  @!P2 BRA `(.L_x_42) ;  /* 0x000000000014a947 */ /* 0x000fea0003800000 */
[----:B------:R-:W-:Y:S02]  /*38b0*/  LOP3.LUT P3, RZ, R22, 0xff, RZ, 0xc0, !PT ;  /* 0x000000ff16ff7812 */ /* 0x000fe4000786c0ff */
[----:B------:R-:W-:-:S11]  /*38c0*/  PLOP3.LUT P0, PT, P1, PT, PT, 0x80, 0x0 ;  /* 0x000000000000781c */ /* 0x000fd60000f0f070 */
[----:B------:R-:W-:Y:S05]  /*38d0*/  @!P3 BRA `(.L_x_43) ;  /* 0x00000000000cb947 */ /* 0x000fea0003800000 */
[----:B-----5:R-:W-:Y:S01]  /*38e0*/  FSETP.EQ.AND P0, PT, R88, RZ, PT ;  /* 0x000000ff5800720b */ /* 0x020fe20003f02000 */
[----:B------:R-:W-:-:S12]  /*38f0*/  BRA `(.L_x_43) ;  /* 0x0000000000047947 */ /* 0x000fd80003800000 */
.L_x_42:
[----:B-----5:R-:W-:-:S13]  /*3900*/  FSETP.EQ.AND P0, PT, R88, RZ, PT ;  /* 0x000000ff5800720b */ /* 0x020fda0003f02000 */
.L_x_43:
[----:B------:R-:W-:Y:S05]  /*3910*/  BSYNC B0 ;  /* 0x0000000000007941 */ /* 0x000fea0003800000 */
.L_x_41:
[----:B------:R-:W-:Y:S04]  /*3920*/  BSSY B0, `(.L_x_44) ;  /* 0x0000007000007945 */ /* 0x000fe80003800000 */
[----:B------:R-:W-:Y:S05]  /*3930*/  @!P2 BRA `(.L_x_45) ;  /* 0x000000000010a947 */ /* 0x000fea0003800000 */
[----:B------:R-:W-:-:S13]  /*3940*/  LOP3.LUT P2, RZ, R22, 0xff, RZ, 0xc0, !PT ;  /* 0x000000ff16ff7812 */ /* 0x000fda000784c0ff */
[----:B------:R-:W-:Y:S05]  /*3950*/  @!P2 BRA `(.L_x_46) ;  /* 0x00000000000ca947 */ /* 0x000fea0003800000 */
[----:B-----5:R-:W-:Y:S01]  /*3960*/  FSETP.EQ.AND P1, PT, R88, RZ, PT ;  /* 0x000000ff5800720b */ /* 0x020fe20003f22000 */
[----:B------:R-:W-:-:S12]  /*3970*/  BRA `(.L_x_46) ;  /* 0x0000000000047947 */ /* 0x000fd80003800000 */
.L_x_45:
[----:B-----5:R-:W-:-:S13]  /*3980*/  FSETP.EQ.AND P1, PT, R88, RZ, PT ;  /* 0x000000ff5800720b */ /* 0x020fda0003f22000 */
.L_x_46:
[----:B------:R-:W-:Y:S05]  /*3990*/  BSYNC B0 ;  /* 0x0000000000007941 */ /* 0x000fea0003800000 */
.L_x_44:
[----:B------:R-:W-:Y:S01]  /*39a0*/  BSSY B0, `(.L_x_47) ;  /* 0x000003f000007945 */ /* 0x000fe20003800000 */
[----:B------:R-:W-:Y:S02]  /*39b0*/  CS2R R6, SRZ ;  /* 0x0000000000067805 */ /* 0x000fe4000001ff00 */
[----:B------:R-:W-:Y:S01]  /*39c0*/  CS2R R8, SRZ ;  /* 0x0000000000087805 */ /* 0x000fe2000001ff00 */
[----:B------:R-:W-:Y:S06]  /*39d0*/  @P0 BRA `(.L_x_48) ;  /* 0x0000000000ec0947 */ /* 0x000fec0003800000 */
[----:B------:R-:W-:-:S13]  /*39e0*/  ISETP.NE.AND P3, PT, R93, 0x3, PT ;  /* 0x000000035d00780c */ /* 0x000fda0003f65270 */
[----:B------:R-:W-:Y:S05]  /*39f0*/  @!P3 BRA `(.L_x_49) ;  /* 0x000000000004b947 */ /* 0x000fea0003800000 */
[----:B------:R-:W-:Y:S01]  /*3a00*/  BPT.TRAP 0x1 ;  /* 0x000000040000795c */ /* 0x000fe20000300000 */
.L_x_49:
[----:B------:R-:W-:Y:S01]  /*3a10*/  LEA R13, R107, UR50, 0x3 ;  /* 0x000000326b0d7c11 */ /* 0x000fe2000f8e18ff */
[----:B------:R-:W-:Y:S01]  /*3a20*/  BSSY B1, `(.L_x_50) ;  /* 0x0000005000017945 */ /* 0x000fe20003800000 */
[----:B------:R-:W-:Y:S02]  /*3a30*/  SHF.L.U32 R0, R106, 0x1f, RZ ;  /* 0x0000001f6a007819 */ /* 0x000fe400000006ff */
[----:B------:R-:W-:Y:S02]  /*3a40*/  CS2R R6, SRZ ;  /* 0x0000000000067805 */ /* 0x000fe4000001ff00 */
[----:B------:R-:W3:Y:S02]  /*3a50*/  SYNCS.PHASECHK.TRANS64.TRYWAIT P2, [R13+URZ+0xa0], R0 ;  /* 0x0000a0000d0075a7 */ /* 0x000ee4000804017f */
[----:B---3--:R-:W-:Y:S05]  /*3a60*/  @!P2 BRA `(.L_x_51) ;  /* 0x000000b8000ca947 */ /* 0x008fea0003800000 */
.L_x_365:
[----:B------:R-:W-:Y:S05]  /*3a70*/  BSYNC B1 ;  /* 0x0000000000017941 */ /* 0x000fea0003800000 */
.L_x_50:
[----:B------:R-:W-:Y:S01]  /*3a80*/  BSSY B1, `(.L_x_52) ;  /* 0x000001f000017945 */ /* 0x000fe20003800000 */
[----:B------:R-:W-:-:S03]  /*3a90*/  CS2R R8, SRZ ;  /* 0x0000000000087805 */ /* 0x000fc6000001ff00 */
[----:B------:R-:W-:Y:S05]  /*3aa0*/  @P1 BRA `(.L_x_53) ;  /* 0x0000000000701947 */ /* 0x000fea0003800000 */
[C---:B---3--:R-:W-:Y:S02]  /*3ab0*/  SHF.L.U32 R0, R18.reuse, 0x4, RZ ;  /* 0x0000000412007819 */ /* 0x048fe400000006ff */
[C---:B------:R-:W-:Y:S02]  /*3ac0*/  SHF.L.U32 R3, R18.reuse, 0x1, RZ ;  /* 0x0000000112037819 */ /* 0x040fe400000006ff */
[----:B-12---:R-:W-:Y:S02]  /*3ad0*/  SHF.L.U32 R5, R18, 0x3, RZ ;  /* 0x0000000312057819 */ /* 0x006fe400000006ff */
[----:B------:R-:W-:Y:S02]  /*3ae0*/  LOP3.LUT R0, R0, 0xe00, RZ, 0xc0, !PT ;  /* 0x00000e0000007812 */ /* 0x000fe400078ec0ff */
[----:B------:R-:W-:Y:S02]  /*3af0*/  LOP3.LUT R7, R5, 0x80, RZ, 0xc0, !PT ;  /* 0x0000008005077812 */ /* 0x000fe400078ec0ff */
[----:B------:R-:W-:-:S02]  /*3b00*/  LOP3.LUT R0, R0, 0x6, R3, 0xf8, !PT ;  /* 0x0000000600007812 */ /* 0x000fc400078ef803 */
[--C-:B------:R-:W-:Y:S02]  /*3b10*/  LOP3.LUT R7, R7, 0x10, R18.reuse, 0xf8, !PT ;  /* 0x0000001007077812 */ /* 0x100fe400078ef812 */
[----:B------:R-:W-:Y:S02]  /*3b20*/  LOP3.LUT R0, R0, 0x60, R5, 0xf8, !PT ;  /* 0x0000006000007812 */ /* 0x000fe400078ef805 */
[----:B------:R-:W-:Y:S02]  /*3b30*/  SHF.R.U32.HI R3, RZ, 0x4, R18 ;  /* 0x00000004ff037819 */ /* 0x000fe40000011612 */
[----:B------:R-:W-:Y:S02]  /*3b40*/  LOP3.LUT R0, R0, R7, RZ, 0xfc, !PT ;  /* 0x0000000700007212 */ /* 0x000fe400078efcff */
[----:B------:R-:W-:-:S03]  /*3b50*/  LOP3.LUT P2, RZ, R3, 0x1, RZ, 0xc0, !PT ;  /* 0x0000000103ff7812 */ /* 0x000fc6000784c0ff */
[----:B------:R-:W-:-:S05]  /*3b60*/  IMAD R0, R107, 0x1000, R0 ;  /* 0x000010006b007824 */ /* 0x000fca00078e0200 */
[----:B------:R-:W-:Y:S01]  /*3b70*/  IADD3 R3, R0, UR50, RZ ;  /* 0x0000003200037c10 */ /* 0x000fe2000fffe0ff */
[----:B------:R-:W-:Y:S03]  /*3b80*/  LDS.U16 R9, [R0+UR50+0x200] ;  /* 0x0002003200097984 */ /* 0x000fe60008000400 */
[C---:B------:R-:W-:Y:S01]  /*3b90*/  IADD3 R4, R3.reuse, 0x100, RZ ;  /* 0x0000010003047810 */ /* 0x040fe20007ffe0ff */
[----:B------:R-:W-:Y:S01]  /*3ba0*/  LDS.U16 R8, [R0+UR50+0x208] ;  /* 0x0002083200087984 */ /* 0x000fe20008000400 */
[----:B------:R-:W-:-:S03]  /*3bb0*/  IADD3 R5, R3, 0x110, RZ ;  /* 0x0000011003057810 */ /* 0x000fc60007ffe0ff */
[----:B------:R-:W-:Y:S01]  /*3bc0*/  @P2 VIADD R5, R4, 0xfffffff0 ;  /* 0xfffffff004052836 */ /* 0x000fe20000000000 */
[----:B------:R-:W1:Y:S04]  /*3bd0*/  LDS.U16 R3, [R0+UR50+0x108] ;  /* 0x0001083200037984 */ /* 0x000e680008000400 */
[----:B------:R-:W-:Y:S04]  /*3be0*/  LDS.U16 R7, [R5+0x100] ;  /* 0x0001000005077984 */ /* 0x000fe80000000400 */
[----:B------:R-:W2:Y:S04]  /*3bf0*/  LDS.U16 R6, [R5] ;  /* 0x0000000005067984 */ /* 0x000ea80000000400 */
[----:B------:R-:W3:Y:S04]  /*3c00*/  LDS.U16 R4, [R0+UR50+0x100] ;  /* 0x0001003200047984 */ /* 0x000ee80008000400 */
[----:B------:R-:W-:Y:S04]  /*3c10*/  LDS.U16 R10, [R5+0x108] ;  /* 0x00010800050a7984 */ /* 0x000fe80000000400 */
[----:B------:R-:W4:Y:S01]  /*3c20*/  LDS.U16 R11, [R5+0x8] ;  /* 0x00000800050b7984 */ /* 0x000f220000000400 */
[----:B-1----:R-:W-:-:S02]  /*3c30*/  PRMT R8, R3, 0x5410, R8 ;  /* 0x0000541003087816 */ /* 0x002fc40000000008 */
[----:B--2---:R-:W-:Y:S02]  /*3c40*/  PRMT R7, R6, 0x5410, R7 ;  /* 0x0000541006077816 */ /* 0x004fe40000000007 */
[----:B---3--:R-:W-:Y:S02]  /*3c50*/  PRMT R9, R4, 0x5410, R9 ;  /* 0x0000541004097816 */ /* 0x008fe40000000009 */
[----:B----4-:R-:W-:-:S07]  /*3c60*/  PRMT R6, R11, 0x5410, R10 ;  /* 0x000054100b067816 */ /* 0x010fce000000000a */
.L_x_53:
[----:B------:R-:W-:Y:S05]  /*3c70*/  BSYNC B1 ;  /* 0x0000000000017941 */ /* 0x000fea0003800000 */
.L_x_52:
[----:B------:R-:W-:Y:S01]  /*3c80*/  @!PT LDS RZ, [RZ] ;  /* 0x00000000fffff984 */ /* 0x000fe20000000800 */
[----:B------:R-:W-:Y:S01]  /*3c90*/  @!PT LDS RZ, [RZ] ;  /* 0x00000000fffff984 */ /* 0x000fe20000000800 */
[----:B------:R-:W-:Y:S01]  /*3ca0*/  @!PT LDS RZ, [RZ] ;  /* 0x00000000fffff984 */ /* 0x000fe20000000800 */
[----:B------:R-:W-:Y:S01]  /*3cb0*/  @!PT LDS RZ, [RZ] ;  /* 0x00000000fffff984 */ /* 0x000fe20000000800 */
[----:B------:R4:W-:Y:S06]  /*3cc0*/  MEMBAR.ALL.CTA ;  /* 0x0000000000007992 */ /* 0x0009ec0000008000 */
[----:B----4-:R-:W4:Y:S01]  /*3cd0*/  FENCE.VIEW.ASYNC.S ;  /* 0x00000000000073c6 */ /* 0x010f220000000000 */
[----:B------:R-:W-:Y:S05]  /*3ce0*/  @!P3 BRA `(.L_x_54) ;  /* 0x000000000004b947 */ /* 0x000fea0003800000 */
[----:B------:R-:W-:Y:S01]  /*3cf0*/  BPT.TRAP 0x1 ;  /* 0x000000040000795c */ /* 0x000fe20000300000 */
.L_x_54:
[----:B------:R-:W1:Y:S01]  /*3d00*/  S2R R3, SR_CgaCtaId ;  /* 0x0000000000037919 */ /* 0x000e620000008800 */
[----:B---3--:R-:W-:Y:S02]  /*3d10*/  IADD3 R0, R13, 0xc0, RZ ;  /* 0x000000c00d007810 */ /* 0x008fe40007ffe0ff */
[----:B------:R-:W-:-:S04]  /*3d20*/  IADD3 R107, R107, 0x1, RZ ;  /* 0x000000016b6b7810 */ /* 0x000fc80007ffe0ff */
[----:B------:R-:W-:-:S04]  /*3d30*/  ISETP.NE.AND P2, PT, R107, 0x4, PT ;  /* 0x000000046b00780c */ /* 0x000fc80003f45270 */
[----:B------:R-:W-:Y:S02]  /*3d40*/  SEL R107, R107, RZ, P2 ;  /* 0x000000ff6b6b7207 */ /* 0x000fe40001000000 */
[----:B-1----:R-:W-:Y:S02]  /*3d50*/  PRMT R0, R3, 0x654, R0 ;  /* 0x0000065403007816 */ /* 0x002fe40000000000 */
[----:B------:R-:W-:Y:S02]  /*3d60*/  SEL R3, RZ, 0x1, P2 ;  /* 0x00000001ff037807 */ /* 0x000fe40001000000 */
[----:B----4-:R3:W-:Y:S02]  /*3d70*/  SYNCS.ARRIVE.TRANS64.RED.A1T0 RZ, [R0+URZ], RZ ;  /* 0x000000ff00ff79a7 */ /* 0x0107e4000810043f */
[----:B------:R-:W-:-:S07]  /*3d80*/  LOP3.LUT R106, R106, R3, RZ, 0x3c, !PT ;  /* 0x000000036a6a7212 */ /* 0x000fce00078e3cff */
.L_x_48:
[----:B------:R-:W-:Y:S05]  /*3d90*/  BSYNC B0 ;  /* 0x0000000000007941 */ /* 0x000fea0003800000 */
.L_x_47:
[----:B---3--:R-:W-:Y:S01]  /*3da0*/  F2FP.F16.E4M3.UNPACK_B R0, R9 ;  /* 0x00000009ff00723e */ /* 0x008fe200020006ff */
[C---:B-----5:R-:W-:Y:S01]  /*3db0*/  FMUL R155, R23.reuse, R155 ;  /* 0x0000009b179b7220 */ /* 0x060fe20000400000 */
[----:B-12---:R-:W-:Y:S01]  /*3dc0*/  F2FP.F16.E4M3.UNPACK_B R4, R8 ;  /* 0x00000008ff04723e */ /* 0x006fe200020006ff */
[C---:B------:R-:W-:Y:S01]  /*3dd0*/  FMUL R153, R23.reuse, R153 ;  /* 0x0000009917997220 */ /* 0x040fe20000400000 */
[C---:B------:R-:W-:Y:S01]  /*3de0*/  FMUL R14, R23.reuse, R151 ;  /* 0x00000097170e7220 */ /* 0x040fe20000400000 */
[--C-:B------:R-:W-:Y:S02]  /*3df0*/  HADD2.F32 R3, -RZ, R0.reuse.H0_H0 ;  /* 0x20000000ff037230 */ /* 0x100fe40000004100 */
[----:B------:R-:W-:Y:S01]  /*3e00*/  FMUL R156, R23, R156 ;  /* 0x0000009c179c7220 */ /* 0x000fe20000400000 */
[----:B------:R-:W-:Y:S01]  /*3e10*/  HADD2.F32 R11, -RZ, R0.H1_H1 ;  /* 0x30000000ff0b7230 */ /* 0x000fe20000004100 */
[----:B------:R-:W-:Y:S01]  /*3e20*/  F2FP.F16.E4M3.UNPACK_B R0, R9.H1 ;  /* 0x00000009ff00723e */ /* 0x000fe200030006ff */
[----:B------:R-:W-:-:S02]  /*3e30*/  HADD2.F32 R5, -RZ, R4.H0_H0 ;  /* 0x20000004ff057230 */ /* 0x000fc40000004100 */
[C---:B------:R-:W-:Y:S01]  /*3e40*/  FFMA R10, R88.reuse, R3, R155 ;  /* 0x00000003580a7223 */ /* 0x040fe2000000009b */
[----:B------:R-:W-:Y:S02]  /*3e50*/  HADD2.F32 R15, -RZ, R4.H1_H1 ;  /* 0x30000004ff0f7230 */ /* 0x000fe40000004100 */
[C---:B------:R-:W-:Y:S01]  /*3e60*/  FMUL R20, R23.reuse, R149 ;  /* 0x0000009517147220 */ /* 0x040fe20000400000 */
[--C-:B------:R-:W-:Y:S02]  /*3e70*/  HADD2.F32 R3, -RZ, R0.reuse.H0_H0 ;  /* 0x20000000ff037230 */ /* 0x100fe40000004100 */
[C---:B------:R-:W-:Y:S01]  /*3e80*/  FFMA R14, R88.reuse, R5, R14 ;  /* 0x00000005580e7223 */ /* 0x040fe2000000000e */
[----:B------:R-:W-:Y:S01]  /*3e90*/  HADD2.F32 R13, -RZ, R0.H1_H1 ;  /* 0x30000000ff0d7230 */ /* 0x000fe20000004100 */
[----:B------:R-:W-:Y:S01]  /*3ea0*/  F2FP.F16.E4M3.UNPACK_B R0, R8.H1 ;  /* 0x00000008ff00723e */ /* 0x000fe200030006ff */
[----:B------:R-:W-:Y:S01]  /*3eb0*/  FMUL R5, R23, R152 ;  /* 0x0000009817057220 */ /* 0x000fe20000400000 */
[C---:B------:R-:W-:Y:S01]  /*3ec0*/  FFMA R12, R88.reuse, R3, R153 ;  /* 0x00000003580c7223 */ /* 0x040fe20000000099 */
[----:B------:R-:W-:Y:S01]  /*3ed0*/  MOV R59, 0x3bbb989d ;  /* 0x3bbb989d003b7802 */ /* 0x000fe20000000f00 */
[----:B------:R-:W-:Y:S01]  /*3ee0*/  FFMA R11, R88, R11, R156 ;  /* 0x0000000b580b7223 */ /* 0x000fe2000000009c */
[----:B------:R-:W-:-:S02]  /*3ef0*/  HADD2.F32 R3, -RZ, R0.H0_H0 ;  /* 0x20000000ff037230 */ /* 0x000fc40000004100 */
[C---:B------:R-:W-:Y:S01]  /*3f00*/  FFMA R15, R88.reuse, R15, R5 ;  /* 0x0000000f580f7223 */ /* 0x040fe20000000005 */
[----:B------:R-:W-:Y:S01]  /*3f10*/  HADD2.F32 R21, -RZ, R0.H1_H1 ;  /* 0x30000000ff157230 */ /* 0x000fe20000004100 */
[----:B------:R-:W-:Y:S01]  /*3f20*/  F2FP.F16.E4M3.UNPACK_B R0, R7 ;  /* 0x00000007ff00723e */ /* 0x000fe200020006ff */
[C---:B------:R-:W-:Y:S01]  /*3f30*/  FMUL R147, R23.reuse, R147 ;  /* 0x0000009317937220 */ /* 0x040fe20000400000 */
[----:B------:R-:W-:Y:S01]  /*3f40*/  FFMA R20, R88, R3, R20 ;  /* 0x0000000358147223 */ /* 0x000fe20000000014 */
[----:B------:R-:W-:Y:S01]  /*3f50*/  F2FP.F16.E4M3.UNPACK_B R3, R7.H1 ;  /* 0x00000007ff03723e */ /* 0x000fe200030006ff */
[----:B------:R-:W-:Y:S02]  /*3f60*/  IMAD.MOV.U32 R60, RZ, RZ, 0x437c0000 ;  /* 0x437c0000ff3c7424 */ /* 0x000fe400078e00ff */
[C---:B------:R-:W-:Y:S01]  /*3f70*/  FMUL R154, R23.reuse, R154 ;  /* 0x0000009a179a7220 */ /* 0x040fe20000400000 */
[--C-:B------:R-:W-:Y:S02]  /*3f80*/  HADD2.F32 R5, -RZ, R0.reuse.H0_H0 ;  /* 0x20000000ff057230 */ /* 0x100fe40000004100 */
[----:B------:R-:W-:Y:S01]  /*3f90*/  FMUL R26, R23, R145 ;  /* 0x00000091171a7220 */ /* 0x000fe20000400000 */
[----:B------:R-:W-:-:S02]  /*3fa0*/  HADD2.F32 R25, -RZ, R0.H1_H1 ;  /* 0x30000000ff197230 */ /* 0x000fc40000004100 */
[----:B------:R-:W-:Y:S01]  /*3fb0*/  FFMA.SAT R0, -R11, R59, 0.5 ;  /* 0x3f0000000b007423 */ /* 0x000fe2000000213b */
[C---:B------:R-:W-:Y:S01]  /*3fc0*/  FFMA R13, R88.reuse, R13, R154 ;  /* 0x0000000d580d7223 */ /* 0x040fe2000000009a */
[----:B------:R-:W-:Y:S01]  /*3fd0*/  FFMA R24, R88, R5, R147 ;  /* 0x0000000558187223 */ /* 0x000fe20000000093 */
[--C-:B------:R-:W-:Y:S02]  /*3fe0*/  HADD2.F32 R5, -RZ, R3.reuse.H0_H0 ;  /* 0x20000003ff057230 */ /* 0x100fe40000004100 */
[----:B------:R-:W-:Y:S01]  /*3ff0*/  FFMA.RM R32, R0, R60, 12582913 ;  /* 0x4b40000100207423 */ /* 0x000fe2000000403c */
[-C--:B------:R-:W-:Y:S01]  /*4000*/  FFMA.SAT R4, -R10, R59.reuse, 0.5 ;  /* 0x3f0000000a047423 */ /* 0x080fe2000000213b */
[----:B------:R-:W-:Y:S01]  /*4010*/  FMUL R27, R23, R146 ;  /* 0x00000092171b7220 */ /* 0x000fe20000400000 */
[----:B------:R-:W-:Y:S01]  /*4020*/  FFMA.SAT R33, -R13, R59, 0.5 ;  /* 0x3f0000000d217423 */ /* 0x000fe2000000213b */
[----:B------:R-:W-:Y:S01]  /*4030*/  FFMA R26, R88, R5, R26 ;  /* 0x00000005581a7223 */ /* 0x000fe2000000001a */
[----:B------:R-:W-:Y:S01]  /*4040*/  FADD R0, R32, -12583039 ;  /* 0xcb40007f20007421 */ /* 0x000fe20000000000 */
[----:B------:R-:W-:Y:S01]  /*4050*/  FFMA.SAT R5, -R12, R59, 0.5 ;  /* 0x3f0000000c057423 */ /* 0x000fe2000000213b */
[----:B------:R-:W-:Y:S01]  /*4060*/  FFMA.RM R4, R4, R60, 12582913 ;  /* 0x4b40000104047423 */ /* 0x000fe2000000403c */
[----:B------:R-:W-:Y:S01]  /*4070*/  FFMA R25, R88, R25, R27 ;  /* 0x0000001958197223 */ /* 0x000fe2000000001b */
[----:B------:R-:W-:-:S02]  /*4080*/  HADD2.F32 R3, -RZ, R3.H1_H1 ;  /* 0x30000003ff037230 */ /* 0x000fc40000004100 */
[----:B------:R-:W-:Y:S01]  /*4090*/  FFMA R28, -R11, 1.4426950216293334961, -R0 ;  /* 0x3fb8aa3b0b1c7823 */ /* 0x000fe20000000900 */
[----:B------:R-:W-:Y:S01]  /*40a0*/  FMUL R27, R23, R144 ;  /* 0x00000090171b7220 */ /* 0x000fe20000400000 */
[----:B------:R-:W-:Y:S01]  /*40b0*/  FFMA.RM R34, R5, R60, 12582913 ;  /* 0x4b40000105227423 */ /* 0x000fe2000000403c */
[----:B------:R-:W-:Y:S01]  /*40c0*/  F2FP.F16.E4M3.UNPACK_B R0, R6 ;  /* 0x00000006ff00723e */ /* 0x000fe200020006ff */
[----:B------:R-:W-:Y:S01]  /*40d0*/  FFMA.RM R36, R33, R60, 12582913 ;  /* 0x4b40000121247423 */ /* 0x000fe2000000403c */
[----:B------:R-:W-:Y:S01]  /*40e0*/  FADD R29, R4, -12583039 ;  /* 0xcb40007f041d7421 */ /* 0x000fe20000000000 */
[----:B------:R-:W-:Y:S01]  /*40f0*/  FFMA.SAT R35, -R14, R59, 0.5 ;  /* 0x3f0000000e237423 */ /* 0x000fe2000000213b */
[----:B------:R-:W-:Y:S01]  /*4100*/  FADD R31, R34, -12583039 ;  /* 0xcb40007f221f7421 */ /* 0x000fe20000000000 */
[----:B------:R-:W-:Y:S01]  /*4110*/  FFMA R30, -R11, 1.925963033500011079e-08, R28 ;  /* 0x32a570600b1e7823 */ /* 0x000fe2000000011c */
[----:B------:R-:W-:Y:S01]  /*4120*/  FFMA R27, R88, R3, R27 ;  /* 0x00000003581b7223 */ /* 0x000fe2000000001b */
[----:B------:R-:W-:-:S02]  /*4130*/  HADD2.F32 R3, -RZ, R0.H0_H0 ;  /* 0x20000000ff037230 */ /* 0x000fc40000004100 */
[----:B------:R-:W-:Y:S01]  /*4140*/  FADD R28, R36, -12583039 ;  /* 0xcb40007f241c7421 */ /* 0x000fe20000000000 */
[----:B------:R-:W-:Y:S01]  /*4150*/  FFMA R29, -R10, 1.4426950216293334961, -R29 ;  /* 0x3fb8aa3b0a1d7823 */ /* 0x000fe2000000091d */
[----:B------:R-:W-:Y:S01]  /*4160*/  FMUL R143, R23, R143 ;  /* 0x0000008f178f7220 */ /* 0x000fe20000400000 */
[-C--:B------:R-:W-:Y:S01]  /*4170*/  FFMA.RM R39, R35, R60.reuse, 12582913 ;  /* 0x4b40000123277423 */ /* 0x080fe2000000403c */
[----:B------:R-:W-:Y:S01]  /*4180*/  FFMA R31, -R12, 1.4426950216293334961, -R31 ;  /* 0x3fb8aa3b0c1f7823 */ /* 0x000fe2000000091f */
[----:B------:R-:W-:Y:S01]  /*4190*/  FFMA R38, -R13, 1.4426950216293334961, -R28 ;  /* 0x3fb8aa3b0d267823 */ /* 0x000fe2000000091c */
[-C--:B------:R-:W-:Y:S01]  /*41a0*/  FFMA.SAT R37, -R15, R59.reuse, 0.5 ;  /* 0x3f0000000f257423 */ /* 0x080fe2000000213b */
[----:B------:R-:W-:Y:S01]  /*41b0*/  FFMA.SAT R40, -R20, R59, 0.5 ;  /* 0x3f00000014287423 */ /* 0x000fe2000000213b */
[----:B------:R-:W-:Y:S01]  /*41c0*/  FFMA R29, -R10, 1.925963033500011079e-08, R29 ;  /* 0x32a570600a1d7823 */ /* 0x000fe2000000011d */
[----:B------:R-:W-:Y:S01]  /*41d0*/  FFMA R28, R88, R3, R143 ;  /* 0x00000003581c7223 */ /* 0x000fe2000000008f */
[----:B------:R-:W-:Y:S01]  /*41e0*/  FADD R3, R39, -12583039 ;  /* 0xcb40007f27037421 */ /* 0x000fe20000000000 */
[----:B------:R-:W-:Y:S01]  /*41f0*/  FFMA R31, -R12, 1.925963033500011079e-08, R31 ;  /* 0x32a570600c1f7823 */ /* 0x000fe2000000011f */
[-C--:B------:R-:W-:Y:S01]  /*4200*/  FFMA.RM R42, R37, R60.reuse, 12582913 ;  /* 0x4b400001252a7423 */ /* 0x080fe2000000403c */
[----:B------:R-:W-:Y:S01]  /*4210*/  FFMA.RM R44, R40, R60, 12582913 ;  /* 0x4b400001282c7423 */ /* 0x000fe2000000403c */
[----:B------:R1:W2:Y:S01]  /*4220*/  MUFU.EX2 R5, R29 ;  /* 0x0000001d00057308 */ /* 0x0002a20000000800 */
[C---:B------:R-:W-:Y:S01]  /*4230*/  FFMA R41, -R14.reuse, 1.4426950216293334961, -R3 ;  /* 0x3fb8aa3b0e297823 */ /* 0x040fe20000000903 */
[----:B------:R-:W-:Y:S01]  /*4240*/  FMUL R3, R23, R142 ;  /* 0x0000008e17037220 */ /* 0x000fe20000400000 */
[----:B------:R-:W-:Y:S01]  /*4250*/  FFMA R38, -R13, 1.925963033500011079e-08, R38 ;  /* 0x32a570600d267823 */ /* 0x000fe20000000126 */
[C---:B------:R-:W-:Y:S01]  /*4260*/  FMUL R141, R23.reuse, R141 ;  /* 0x0000008d178d7220 */ /* 0x040fe20000400000 */
[----:B------:R-:W-:Y:S01]  /*4270*/  FFMA R41, -R14, 1.925963033500011079e-08, R41 ;  /* 0x32a570600e297823 */ /* 0x000fe20000000129 */
[----:B------:R-:W-:Y:S01]  /*4280*/  FMUL R150, R23, R150 ;  /* 0x0000009617967220 */ /* 0x000fe20000400000 */
[----:B------:R-:W-:Y:S01]  /*4290*/  FFMA.SAT R47, -R24, R59, 0.5 ;  /* 0x3f000000182f7423 */ /* 0x000fe2000000213b */
[----:B------:R3:W4:Y:S01]  /*42a0*/  MUFU.EX2 R33, R30 ;  /* 0x0000001e00217308 */ /* 0x0007220000000800 */
[----:B-1----:R-:W-:Y:S01]  /*42b0*/  HADD2.F32 R29, -RZ, R0.H1_H1 ;  /* 0x30000000ff1d7230 */ /* 0x002fe20000004100 */
[----:B------:R-:W-:Y:S01]  /*42c0*/  F2FP.F16.E4M3.UNPACK_B R0, R6.H1 ;  /* 0x00000006ff00723e */ /* 0x000fe200030006ff */
[C---:B------:R-:W-:Y:S01]  /*42d0*/  FFMA R21, R88.reuse, R21, R150 ;  /* 0x0000001558157223 */ /* 0x040fe20000000096 */
[-C--:B------:R-:W-:Y:S01]  /*42e0*/  FFMA.RM R47, R47, R60.reuse, 12582913 ;  /* 0x4b4000012f2f7423 */ /* 0x080fe2000000403c */
[----:B------:R-:W-:Y:S01]  /*42f0*/  FFMA.SAT R52, -R27, R59, 0.5 ;  /* 0x3f0000001b347423 */ /* 0x000fe2000000213b */
[----:B------:R-:W-:Y:S01]  /*4300*/  FFMA R29, R88, R29, R3 ;  /* 0x0000001d581d7223 */ /* 0x000fe20000000003 */
[--C-:B------:R-:W-:Y:S01]  /*4310*/  HADD2.F32 R3, -RZ, R0.reuse.H0_H0 ;  /* 0x20000000ff037230 */ /* 0x100fe20000004100 */
[----:B------:R1:W4:Y:S01]  /*4320*/  MUFU.EX2 R35, R31 ;  /* 0x0000001f00237308 */ /* 0x0003220000000800 */
[----:B---3--:R-:W-:Y:S01]  /*4330*/  FADD R30, R42, -12583039 ;  /* 0xcb40007f2a1e7421 */ /* 0x008fe20000000000 */
[-C--:B------:R-:W-:Y:S01]  /*4340*/  FFMA.SAT R43, -R21, R59.reuse, 0.5 ;  /* 0x3f000000152b7423 */ /* 0x080fe2000000213b */
[----:B------:R-:W-:Y:S01]  /*4350*/  FADD R49, R47, -12583039 ;  /* 0xcb40007f2f317421 */ /* 0x000fe20000000000 */
[-C--:B------:R-:W-:Y:S01]  /*4360*/  FFMA.RM R52, R52, R60.reuse, 12582913 ;  /* 0x4b40000134347423 */ /* 0x080fe2000000403c */
[----:B------:R-:W-:Y:S01]  /*4370*/  FFMA R30, -R15, 1.4426950216293334961, -R30 ;  /* 0x3fb8aa3b0f1e7823 */ /* 0x000fe2000000091e */
[-C--:B------:R-:W-:Y:S01]  /*4380*/  FFMA.RM R45, R43, R60.reuse, 12582913 ;  /* 0x4b4000012b2d7423 */ /* 0x080fe2000000403c */
[----:B------:R-:W-:Y:S01]  /*4390*/  FFMA R49, -R24, 1.4426950216293334961, -R49 ;  /* 0x3fb8aa3b18317823 */ /* 0x000fe20000000931 */
[----:B------:R3:W-:Y:S01]  /*43a0*/  MUFU.EX2 R37, R38 ;  /* 0x0000002600257308 */ /* 0x0007e20000000800 */
[----:B-1----:R-:W-:Y:S01]  /*43b0*/  FADD R31, R44, -12583039 ;  /* 0xcb40007f2c1f7421 */ /* 0x002fe20000000000 */
[-C--:B------:R-:W-:Y:S01]  /*43c0*/  FFMA.SAT R54, -R28, R59.reuse, 0.5 ;  /* 0x3f0000001c367423 */ /* 0x080fe2000000213b */
[----:B------:R-:W-:Y:S01]  /*43d0*/  FFMA.SAT R56, -R29, R59, 0.5 ;  /* 0x3f0000001d387423 */ /* 0x000fe2000000213b */
[----:B------:R-:W-:Y:S01]  /*43e0*/  FFMA R49, -R24, 1.925963033500011079e-08, R49 ;  /* 0x32a5706018317823 */ /* 0x000fe20000000131 */
[----:B------:R-:W-:Y:S01]  /*43f0*/  FFMA R31, -R20, 1.4426950216293334961, -R31 ;  /* 0x3fb8aa3b141f7823 */ /* 0x000fe2000000091f */
[----:B------:R-:W-:Y:S01]  /*4400*/  SHF.L.U32 R4, R4, 0x17, RZ ;  /* 0x0000001704047819 */ /* 0x000fe200000006ff */
[----:B------:R-:W-:Y:S01]  /*4410*/  FFMA.RM R55, R54, R60, 12582913 ;  /* 0x4b40000136377423 */ /* 0x000fe2000000403c */
[----:B------:R1:W-:Y:S01]  /*4420*/  MUFU.EX2 R40, R41 ;  /* 0x0000002900287308 */ /* 0x0003e20000000800 */
[----:B---3--:R-:W-:Y:S01]  /*4430*/  FFMA R38, -R15, 1.925963033500011079e-08, R30 ;  /* 0x32a570600f267823 */ /* 0x008fe2000000011e */
[----:B------:R-:W-:Y:S01]  /*4440*/  FFMA R30, R88, R3, R141 ;  /* 0x00000003581e7223 */ /* 0x000fe2000000008d */
[----:B------:R-:W-:Y:S01]  /*4450*/  FMUL R3, R23, R140 ;  /* 0x0000008c17037220 */ /* 0x000fe20000400000 */
[----:B------:R-:W-:Y:S01]  /*4460*/  SHF.L.U32 R32, R32, 0x17, RZ ;  /* 0x0000001720207819 */ /* 0x000fe200000006ff */
[----:B------:R-:W-:Y:S01]  /*4470*/  FFMA.RM R56, R56, R60, 12582913 ;  /* 0x4b40000138387423 */ /* 0x000fe2000000403c */
[----:B------:R-:W-:Y:S01]  /*4480*/  FFMA.SAT R57, -R30, R59, 0.5 ;  /* 0x3f0000001e397423 */ /* 0x000fe2000000213b */
[----:B------:R-:W-:Y:S01]  /*4490*/  FADD R46, R45, -12583039 ;  /* 0xcb40007f2d2e7421 */ /* 0x000fe20000000000 */
[----:B------:R3:W-:Y:S01]  /*44a0*/  MUFU.EX2 R43, R38 ;  /* 0x00000026002b7308 */ /* 0x0007e20000000800 */
[----:B-1----:R-:W-:Y:S01]  /*44b0*/  FFMA R41, -R20, 1.925963033500011079e-08, R31 ;  /* 0x32a5706014297823 */ /* 0x002fe2000000011f */
[----:B------:R-:W-:-:S02]  /*44c0*/  HADD2.F32 R31, -RZ, R0.H1_H1 ;  /* 0x30000000ff1f7230 */ /* 0x000fc40000004100 */
[----:B------:R-:W-:Y:S01]  /*44d0*/  FFMA.SAT R0, -R25, R59, 0.5 ;  /* 0x3f00000019007423 */ /* 0x000fe2000000213b */
[-C--:B------:R-:W-:Y:S01]  /*44e0*/  FFMA.RM R58, R57, R60.reuse, 12582913 ;  /* 0x4b400001393a7423 */ /* 0x080fe2000000403c */
[----:B------:R-:W-:Y:S02]  /*44f0*/  IMAD.SHL.U32 R34, R34, 0x800000, RZ ;  /* 0x0080000022227824 */ /* 0x000fe400078e00ff */
[----:B------:R-:W-:Y:S01]  /*4500*/  FFMA R46, -R21, 1.4426950216293334961, -R46 ;  /* 0x3fb8aa3b152e7823 */ /* 0x000fe2000000092e */
[----:B------:R-:W-:Y:S01]  /*4510*/  FFMA R31, R88, R31, R3 ;  /* 0x0000001f581f7223 */ /* 0x000fe20000000003 */
[-C--:B------:R-:W-:Y:S01]  /*4520*/  FFMA.SAT R3, -R26, R59.reuse, 0.5 ;  /* 0x3f0000001a037423 */ /* 0x080fe2000000213b */
[-C--:B------:R-:W-:Y:S01]  /*4530*/  FFMA.RM R48, R0, R60.reuse, 12582913 ;  /* 0x4b40000100307423 */ /* 0x080fe2000000403c */
[----:B------:R-:W-:Y:S01]  /*4540*/  LOP3.LUT R0, R18, 0xff, RZ, 0xc0, !PT ;  /* 0x000000ff12007812 */ /* 0x000fe200078ec0ff */
[----:B------:R-:W-:Y:S01]  /*4550*/  FFMA.SAT R59, -R31, R59, 0.5 ;  /* 0x3f0000001f3b7423 */ /* 0x000fe2000000213b */
[-C--:B------:R-:W-:Y:S01]  /*4560*/  FFMA.RM R51, R3, R60.reuse, 12582913 ;  /* 0x4b40000103337423 */ /* 0x080fe2000000403c */
[----:B---3--:R-:W-:Y:S01]  /*4570*/  FADD R38, R48, -12583039 ;  /* 0xcb40007f30267421 */ /* 0x008fe20000000000 */
[----:B------:R-:W-:Y:S01]  /*4580*/  IADD3 R0, R0, 0x1f, RZ ;  /* 0x0000001f00007810 */ /* 0x000fe20007ffe0ff */
[----:B------:R-:W-:Y:S01]  /*4590*/  FFMA.RM R59, R59, R60, 12582913 ;  /* 0x4b4000013b3b7423 */ /* 0x000fe2000000403c */
[----:B------:R-:W-:Y:S01]  /*45a0*/  FADD R3, R51, -12583039 ;  /* 0xcb40007f33037421 */ /* 0x000fe20000000000 */
[----:B------:R-:W-:Y:S01]  /*45b0*/  FFMA R50, -R25, 1.4426950216293334961, -R38 ;  /* 0x3fb8aa3b19327823 */ /* 0x000fe20000000926 */
[----:B------:R-:W-:Y:S01]  /*45c0*/  ISETP.GT.U32.AND P5, PT, R0, 0x3e, PT ;  /* 0x0000003e0000780c */ /* 0x000fe20003fa4070 */
[----:B------:R-:W-:Y:S01]  /*45d0*/  FADD R0, R52, -12583039 ;  /* 0xcb40007f34007421 */ /* 0x000fe20000000000 */
[----:B------:R-:W-:Y:S01]  /*45e0*/  FFMA R53, -R26, 1.4426950216293334961, -R3 ;  /* 0x3fb8aa3b1a357823 */ /* 0x000fe20000000903 */
[----:B------:R1:W-:Y:S01]  /*45f0*/  MUFU.EX2 R38, R49 ;  /* 0x0000003100267308 */ /* 0x0003e20000000800 */
[----:B--2---:R-:W-:Y:S01]  /*4600*/  FFMA R60, R4, R5, 1 ;  /* 0x3f800000043c7423 */ /* 0x004fe20000000005 */
[----:B------:R-:W-:Y:S01]  /*4610*/  FFMA R54, -R27, 1.4426950216293334961, -R0 ;  /* 0x3fb8aa3b1b367823 */ /* 0x000fe20000000900 */
[----:B------:R-:W-:Y:S01]  /*4620*/  FFMA R53, -R26, 1.925963033500011079e-08, R53 ;  /* 0x32a570601a357823 */ /* 0x000fe20000000135 */
[----:B------:R-:W-:Y:S01]  /*4630*/  FADD R5, R58, -12583039 ;  /* 0xcb40007f3a057421 */ /* 0x000fe20000000000 */
[----:B------:R-:W-:Y:S01]  /*4640*/  FFMA R50, -R25, 1.925963033500011079e-08, R50 ;  /* 0x32a5706019327823 */ /* 0x000fe20000000132 */
[----:B------:R-:W-:Y:S01]  /*4650*/  FFMA R54, -R27, 1.925963033500011079e-08, R54 ;  /* 0x32a570601b367823 */ /* 0x000fe20000000136 */
[----:B------:R-:W-:Y:S01]  /*4660*/  FADD R4, R56, -12583039 ;  /* 0xcb40007f38047421 */ /* 0x000fe20000000000 */
[----:B------:R4:W-:Y:S01]  /*4670*/  MUFU.EX2 R0, R53 ;  /* 0x0000003500007308 */ /* 0x0009e20000000800 */
[----:B-1----:R-:W-:Y:S01]  /*4680*/  FADD R49, R55, -12583039 ;  /* 0xcb40007f37317421 */ /* 0x002fe20000000000 */
[----:B------:R-:W-:Y:S01]  /*4690*/  FFMA R46, -R21, 1.925963033500011079e-08, R46 ;  /* 0x32a57060152e7823 */ /* 0x000fe2000000012e */
[----:B------:R-:W-:Y:S01]  /*46a0*/  SHF.L.U32 R45, R45, 0x17, RZ ;  /* 0x000000172d2d7819 */ /* 0x000fe200000006ff */
[----:B------:R-:W-:-:S02]  /*46b0*/  IMAD.SHL.U32 R44, R44, 0x800000, RZ ;  /* 0x008000002c2c7824 */ /* 0x000fc400078e00ff */
[----:B------:R-:W-:Y:S01]  /*46c0*/  FFMA R57, -R28, 1.4426950216293334961, -R49 ;  /* 0x3fb8aa3b1c397823 */ /* 0x000fe20000000931 */
[----:B------:R-:W-:Y:S01]  /*46d0*/  SHF.L.U32 R48, R48, 0x17, RZ ;  /* 0x0000001730307819 */ /* 0x000fe200000006ff */
[----:B------:R-:W-:Y:S01]  /*46e0*/  IMAD.SHL.U32 R56, R56, 0x800000, RZ ;  /* 0x0080000038387824 */ /* 0x000fe200078e00ff */
[----:B------:R1:W2:Y:S01]  /*46f0*/  MUFU.EX2 R3, R50 ;  /* 0x0000003200037308 */ /* 0x0002a20000000800 */
[----:B----4-:R-:W-:Y:S01]  /*4700*/  FFMA R53, R32, R33, 1 ;  /* 0x3f80000020357423 */ /* 0x010fe20000000021 */
[----:B------:R-:W-:Y:S01]  /*4710*/  FADD R32, R59, -12583039 ;  /* 0xcb40007f3b207421 */ /* 0x000fe20000000000 */
[----:B------:R-:W-:Y:S01]  /*4720*/  FFMA R33, -R30, 1.4426950216293334961, -R5 ;  /* 0x3fb8aa3b1e217823 */ /* 0x000fe20000000905 */
[----:B------:R-:W-:Y:S01]  /*4730*/  FFMA R57, -R28, 1.925963033500011079e-08, R57 ;  /* 0x32a570601c397823 */ /* 0x000fe20000000139 */
[----:B------:R-:W-:Y:S01]  /*4740*/  SHF.L.U32 R55, R55, 0x17, RZ ;  /* 0x0000001737377819 */ /* 0x000fe200000006ff */
[----:B------:R-:W-:Y:S01]  /*4750*/  FFMA R32, -R31, 1.4426950216293334961, -R32 ;  /* 0x3fb8aa3b1f207823 */ /* 0x000fe20000000920 */
[----:B------:R-:W-:Y:S01]  /*4760*/  FFMA R33, -R30, 1.925963033500011079e-08, R33 ;  /* 0x32a570601e217823 */ /* 0x000fe20000000121 */
[----:B------:R3:W-:Y:S01]  /*4770*/  MUFU.EX2 R49, R54 ;  /* 0x0000003600317308 */ /* 0x0007e20000000800 */
[----:B-1----:R-:W-:Y:S01]  /*4780*/  FFMA R50, -R29, 1.4426950216293334961, -R4 ;  /* 0x3fb8aa3b1d327823 */ /* 0x002fe20000000904 */
[----:B------:R-:W-:Y:S01]  /*4790*/  FFMA R32, -R31, 1.925963033500011079e-08, R32 ;  /* 0x32a570601f207823 */ /* 0x000fe20000000120 */
[----:B------:R-:W-:Y:S01]  /*47a0*/  SHF.L.U32 R36, R36, 0x17, RZ ;  /* 0x0000001724247819 */ /* 0x000fe200000006ff */
[----:B------:R-:W-:Y:S01]  /*47b0*/  BSSY B1, `(.L_x_55) ;  /* 0x000002a000017945 */ /* 0x000fe20003800000 */
[----:B------:R-:W-:Y:S01]  /*47c0*/  FFMA R50, -R29, 1.925963033500011079e-08, R50 ;  /* 0x32a570601d327823 */ /* 0x000fe20000000132 */
[----:B------:R-:W-:-:S02]  /*47d0*/  SHF.L.U32 R39, R39, 0x17, RZ ;  /* 0x0000001727277819 */ /* 0x000fc400000006ff */
[----:B------:R-:W1:Y:S01]  /*47e0*/  MUFU.EX2 R46, R46 ;  /* 0x0000002e002e7308 */ /* 0x000e620000000800 */
[----:B---3--:R-:W-:Y:S01]  /*47f0*/  FFMA R54, R34, R35, 1 ;  /* 0x3f80000022367423 */ /* 0x008fe20000000023 */
[----:B------:R-:W-:Y:S01]  /*4800*/  VIADD R34, R60, 0x1800000 ;  /* 0x018000003c227836 */ /* 0x000fe20000000000 */
[----:B------:R-:W-:Y:S01]  /*4810*/  SHF.L.U32 R42, R42, 0x17, RZ ;  /* 0x000000172a2a7819 */ /* 0x000fe200000006ff */
[----:B--2---:R-:W-:Y:S01]  /*4820*/  FFMA R65, R48, R3, 1 ;  /* 0x3f80000030417423 */ /* 0x004fe20000000003 */
[----:B------:R-:W-:Y:S01]  /*4830*/  SHF.L.U32 R47, R47, 0x17, RZ ;  /* 0x000000172f2f7819 */ /* 0x000fe200000006ff */
[----:B------:R-:W-:Y:S01]  /*4840*/  FFMA R61, R36, R37, 1 ;  /* 0x3f800000243d7423 */ /* 0x000fe20000000025 */
[----:B------:R-:W-:Y:S01]  /*4850*/  LOP3.LUT R34, R34, 0x7f800000, RZ, 0xc0, !PT ;  /* 0x7f80000022227812 */ /* 0x000fe200078ec0ff */
[----:B------:R2:W3:Y:S01]  /*4860*/  MUFU.EX2 R4, R57 ;  /* 0x0000003900047308 */ /* 0x0004e20000000800 */
[----:B------:R-:W-:Y:S01]  /*4870*/  SHF.L.U32 R51, R51, 0x17, RZ ;  /* 0x0000001733337819 */ /* 0x000fe200000006ff */
[----:B------:R-:W-:Y:S01]  /*4880*/  FFMA R40, R39, R40, 1 ;  /* 0x3f80000027287423 */ /* 0x000fe20000000028 */
[----:B------:R-:W-:-:S02]  /*4890*/  ISETP.GT.U32.AND P2, PT, R34, 0x1ffffff, PT ;  /* 0x01ffffff2200780c */ /* 0x000fc40003f44070 */
[----:B------:R-:W-:Y:S01]  /*48a0*/  SHF.L.U32 R52, R52, 0x17, RZ ;  /* 0x0000001734347819 */ /* 0x000fe200000006ff */
[----:B------:R-:W-:Y:S01]  /*48b0*/  FFMA R48, R51, R0, 1 ;  /* 0x3f80000033307423 */ /* 0x000fe20000000000 */
[----:B------:R-:W-:Y:S01]  /*48c0*/  SHF.L.U32 R58, R58, 0x17, RZ ;  /* 0x000000173a3a7819 */ /* 0x000fe200000006ff */
[----:B------:R-:W4:Y:S01]  /*48d0*/  MUFU.EX2 R41, R41 ;  /* 0x0000002900297308 */ /* 0x000f220000000800 */
[----:B------:R-:W-:Y:S01]  /*48e0*/  SHF.L.U32 R59, R59, 0x17, RZ ;  /* 0x000000173b3b7819 */ /* 0x000fe200000006ff */
[----:B-1----:R-:W-:Y:S01]  /*48f0*/  FFMA R63, R45, R46, 1 ;  /* 0x3f8000002d3f7423 */ /* 0x002fe2000000002e */
[----:B--2---:R-:W-:Y:S01]  /*4900*/  FFMA R57, R42, R43, 1 ;  /* 0x3f8000002a397423 */ /* 0x004fe2000000002b */
[----:B------:R-:W-:Y:S01]  /*4910*/  FFMA R46, R47, R38, 1 ;  /* 0x3f8000002f2e7423 */ /* 0x000fe20000000026 */
[----:B------:R-:W-:-:S03]  /*4920*/  FFMA R67, R52, R49, 1 ;  /* 0x3f80000034437423 */ /* 0x000fc60000000031 */
[----:B------:R3:W1:Y:S08]  /*4930*/  MUFU.EX2 R5, R50 ;  /* 0x0000003200057308 */ /* 0x0006700000000800 */
[----:B------:R-:W2:Y:S01]  /*4940*/  MUFU.EX2 R33, R33 ;  /* 0x0000002100217308 */ /* 0x000ea20000000800 */
[----:B---3--:R-:W-:Y:S01]  /*4950*/  FFMA R50, R55, R4, 1 ;  /* 0x3f80000037327423 */ /* 0x008fe20000000004 */
[----:B----4-:R-:W-:-:S06]  /*4960*/  FFMA R44, R44, R41, 1 ;  /* 0x3f8000002c2c7423 */ /* 0x010fcc0000000029 */
[----:B------:R-:W3:Y:S01]  /*4970*/  MUFU.EX2 R32, R32 ;  /* 0x0000002000207308 */ /* 0x000ee20000000800 */
[----:B-1----:R-:W-:Y:S01]  /*4980*/  FFMA R55, R56, R5, 1 ;  /* 0x3f80000038377423 */ /* 0x002fe20000000005 */
[----:B--2---:R-:W-:Y:S01]  /*4990*/  FFMA R58, R58, R33, 1 ;  /* 0x3f8000003a3a7423 */ /* 0x004fe20000000021 */
[----:B---3--:R-:W-:Y:S01]  /*49a0*/  FFMA R59, R59, R32, 1 ;  /* 0x3f8000003b3b7423 */ /* 0x008fe20000000020 */
[----:B------:R-:W-:Y:S06]  /*49b0*/  @P2 BRA `(.L_x_56) ;  /* 0x0000000000142947 */ /* 0x000fec0003800000 */
[----:B------:R-:W-:Y:S02]  /*49c0*/  MOV R0, R60 ;  /* 0x0000003c00007202 */ /* 0x000fe40000000f00 */
[----:B------:R-:W-:-:S07]  /*49d0*/  MOV R4, 0x49f0 ;  /* 0x000049f000047802 */ /* 0x000fce0000000f00 */
[----:B------:R-:W-:Y:S05]  /*49e0*/  CALL.REL.NOINC `($__internal_0_$__cuda_sm20_rcp_rn_f32_slowpath) ;  /* 0x000000b000387944 */ /* 0x000fea0003c00000 */
[----:B------:R-:W-:Y:S01]  /*49f0*/  IMAD.MOV.U32 R33, RZ, RZ, R0 ;  /* 0x000000ffff217224 */ /* 0x000fe200078e0000 */
[----:B------:R-:W-:Y:S06]  /*4a00*/  BRA `(.L_x_57) ;  /* 0x0000000000107947 */ /* 0x000fec0003800000 */
.L_x_56:
[----:B------:R-:W1:Y:S02]  /*4a10*/  MUFU.RCP R33, R60 ;  /* 0x0000003c00217308 */ /* 0x000e640000001000 */
[----:B-1----:R-:W-:-:S04]  /*4a20*/  FFMA R0, R60, R33, -1 ;  /* 0xbf8000003c007423 */ /* 0x002fc80000000021 */
[----:B------:R-:W-:-:S04]  /*4a30*/  FADD.FTZ R0, -R0, -RZ ;  /* 0x800000ff00007221 */ /* 0x000fc80000010100 */
[----:B------:R-:W-:-:S07]  /*4a40*/  FFMA R33, R33, R0, R33 ;  /* 0x0000000021217223 */ /* 0x000fce0000000021 */
.L_x_57:
[----:B------:R-:W-:Y:S05]  /*4a50*/  BSYNC B1 ;  /* 0x0000000000017941 */ /* 0x000fea0003800000 */
.L_x_55:
[----:B------:R-:W-:Y:S01]  /*4a60*/  IADD3 R0, R53, 0x1800000, RZ ;  /* 0x0180000035007810 */ /* 0x000fe20007ffe0ff */
[----:B------:R-:W-:Y:S03]  /*4a70*/  BSSY B1, `(.L_x_58) ;  /* 0x000000d000017945 */ /* 0x000fe60003800000 */
[----:B------:R-:W-:-:S04]  /*4a80*/  LOP3.LUT R0, R0, 0x7f800000, RZ, 0xc0, !PT ;  /* 0x7f80000000007812 */ /* 0x000fc800078ec0ff */
[----:B------:R-:W-:-:S13]  /*4a90*/  ISETP.GT.U32.AND P2, PT, R0, 0x1ffffff, PT ;  /* 0x01ffffff0000780c */ /* 0x000fda0003f44070 */
[----:B------:R-:W-:Y:S05]  /*4aa0*/  @P2 BRA `(.L_x_59) ;  /* 0x0000000000142947 */ /* 0x000fea0003800000 */
[----:B------:R-:W-:Y:S02]  /*4ab0*/  MOV R0, R53 ;  /* 0x0000003500007202 */ /* 0x000fe40000000f00 */
[----:B------:R-:W-:-:S07]  /*4ac0*/  MOV R4, 0x4ae0 ;  /* 0x00004ae000047802 */ /* 0x000fce0000000f00 */
[----:B------:R-:W-:Y:S05]  /*4ad0*/  CALL.REL.NOINC `($__internal_0_$__cuda_sm20_rcp_rn_f32_slowpath) ;  /* 0x000000ac00fc7944 */ /* 0x000fea0003c00000 */
[----:B------:R-:W-:Y:S01]  /*4ae0*/  MOV R32, R0 ;  /* 0x0000000000207202 */ /* 0x000fe20000000f00 */
[----:B------:R-:W-:Y:S06]  /*4af0*/  BRA `(.L_x_60) ;  /* 0x0000000000107947 */ /* 0x000fec0003800000 */
.L_x_59:
[----:B------:R-:W1:Y:S02]  /*4b00*/  MUFU.RCP R32, R53 ;  /* 0x0000003500207308 */ /* 0x000e640000001000 */
[----:B-1----:R-:W-:-:S04]  /*4b10*/  FFMA R0, R53, R32, -1 ;  /* 0xbf80000035007423 */ /* 0x002fc80000000020 */
[----:B------:R-:W-:-:S04]  /*4b20*/  FADD.FTZ R3, -R0, -RZ ;  /* 0x800000ff00037221 */ /* 0x000fc80000010100 */
[----:B------:R-:W-:-:S07]  /*4b30*/  FFMA R32, R32, R3, R32 ;  /* 0x0000000320207223 */ /* 0x000fce0000000020 */
.L_x_60:
[----:B------:R-:W-:Y:S05]  /*4b40*/  BSYNC B1 ;  /* 0x0000000000017941 */ /* 0x000fea0003800000 */
.L_x_58:
[----:B------:R-:W-:Y:S01]  /*4b50*/  VIADD R0, R54, 0x1800000 ;  /* 0x0180000036007836 */ /* 0x000fe20000000000 */
[----:B------:R-:W-:Y:S04]  /*4b60*/  BSSY B1, `(.L_x_61) ;  /* 0x000000d000017945 */ /* 0x000fe80003800000 */
        /* <DEDUP_REMOVED lines=8> */
.L_x_62:
[----:B------:R-:W1:Y:S02]  /*4bf0*/  MUFU.RCP R43, R54 ;  /* 0x00000036002b7308 */ /* 0x000e640000001000 */
[----:B-1----:R-:W-:-:S04]  /*4c00*/  FFMA R0, R54, R43, -1 ;  /* 0xbf80000036007423 */ /* 0x002fc8000000002b */
[----:B------:R-:W-:-:S04]  /*4c10*/  FADD.FTZ R0, -R0, -RZ ;  /* 0x800000ff00007221 */ /* 0x000fc80000010100 */
[----:B------:R-:W-:-:S07]  /*4c20*/  FFMA R43, R43, R0, R43 ;  /* 0x000000002b2b7223 */ /* 0x000fce000000002b */
.L_x_63:
[----:B------:R-:W-:Y:S05]  /*4c30*/  BSYNC B1 ;  /* 0x0000000000017941 */ /* 0x000fea0003800000 */
.L_x_61:
[----:B------:R-:W-:Y:S01]  /*4c40*/  IADD3 R0, R61, 0x1800000, RZ ;  /* 0x018000003d007810 */ /* 0x000fe20007ffe0ff */
[----:B------:R-:W-:Y:S03]  /*4c50*/  BSSY B1, `(.L_x_64) ;  /* 0x000000d000017945 */ /* 0x000fe60003800000 */
[----:B------:R-:W-:-:S04]  /*4c60*/  LOP3.LUT R0, R0, 0x7f800000, RZ, 0xc0, !PT ;  /* 0x7f80000000007812 */ /* 0x000fc800078ec0ff */
[----:B------:R-:W-:-:S13]  /*4c70*/  ISETP.GT.U32.AND P2, PT, R0, 0x1ffffff, PT ;  /* 0x01ffffff0000780c */ /* 0x000fda0003f44070 */
[----:B------:R-:W-:Y:S05]  /*4c80*/  @P2 BRA `(.L_x_65) ;  /* 0x0000000000142947 */ /* 0x000fea0003800000 */
[----:B------:R-:W-:Y:S01]  /*4c90*/  IMAD.MOV.U32 R0, RZ, RZ, R61 ;  /* 0x000000ffff007224 */ /* 0x000fe200078e003d */
[----:B------:R-:W-:-:S07]  /*4ca0*/  MOV R4, 0x4cc0 ;  /* 0x00004cc000047802 */ /* 0x000fce0000000f00 */
[----:B------:R-:W-:Y:S05]  /*4cb0*/  CALL.REL.NOINC `($__internal_0_$__cuda_sm20_rcp_rn_f32_slowpath) ;  /* 0x000000ac00847944 */ /* 0x000fea0003c00000 */
[----:B------:R-:W-:Y:S01]  /*4cc0*/  MOV R34, R0 ;  /* 0x0000000000227202 */ /* 0x000fe20000000f00 */
[----:B------:R-:W-:Y:S06]  /*4cd0*/  BRA `(.L_x_66) ;  /* 0x0000000000107947 */ /* 0x000fec0003800000 */
.L_x_65:
[----:B------:R-:W1:Y:S02]  /*4ce0*/  MUFU.RCP R34, R61 ;  /* 0x0000003d00227308 */ /* 0x000e640000001000 */
[----:B-1----:R-:W-:-:S04]  /*4cf0*/  FFMA R0, R61, R34, -1 ;  /* 0xbf8000003d007423 */ /* 0x002fc80000000022 */
[----:B------:R-:W-:-:S04]  /*4d00*/  FADD.FTZ R3, -R0, -RZ ;  /* 0x800000ff00037221 */ /* 0x000fc80000010100 */
[----:B------:R-:W-:-:S07]  /*4d10*/  FFMA R34, R34, R3, R34 ;  /* 0x0000000322227223 */ /* 0x000fce0000000022 */
.L_x_66:
[----:B------:R-:W-:Y:S05]  /*4d20*/  BSYNC B1 ;  /* 0x0000000000017941 */ /* 0x000fea0003800000 */
.L_x_64:
        /* <DEDUP_REMOVED lines=8> */
[----:B------:R-:W-:Y:S01]  /*4db0*/  IMAD.MOV.U32 R45, RZ, RZ, R0 ;  /* 0x000000ffff2d7224 */ /* 0x000fe200078e0000 */
[----:B------:R-:W-:Y:S06]  /*4dc0*/  BRA `(.L_x_69) ;  /* 0x0000000000107947 */ /* 0x000fec0003800000 */
.L_x_68:
[----:B------:R-:W1:Y:S02]  /*4dd0*/  MUFU.RCP R45, R40 ;  /* 0x00000028002d7308 */ /* 0x000e640000001000 */
[----:B-1----:R-:W-:-:S04]  /*4de0*/  FFMA R0, R40, R45, -1 ;  /* 0xbf80000028007423 */ /* 0x002fc8000000002d */
[----:B------:R-:W-:-:S04]  /*4df0*/  FADD.FTZ R0, -R0, -RZ ;  /* 0x800000ff00007221 */ /* 0x000fc80000010100 */
[----:B------:R-:W-:-:S07]  /*4e00*/  FFMA R45, R45, R0, R45 ;  /* 0x000000002d2d7223 */ /* 0x000fce000000002d */
.L_x_69:
[----:B------:R-:W-:Y:S05]  /*4e10*/  BSYNC B1 ;  /* 0x0000000000017941 */ /* 0x000fea0003800000 */
.L_x_67:
        /* <DEDUP_REMOVED lines=10> */
.L_x_71:
[----:B------:R-:W1:Y:S02]  /*4ec0*/  MUFU.RCP R40, R57 ;  /* 0x0000003900287308 */ /* 0x000e640000001000 */
[----:B-1----:R-:W-:-:S04]  /*4ed0*/  FFMA R0, R57, R40, -1 ;  /* 0xbf80000039007423 */ /* 0x002fc80000000028 */
[----:B------:R-:W-:-:S04]  /*4ee0*/  FADD.FTZ R3, -R0, -RZ ;  /* 0x800000ff00037221 */ /* 0x000fc80000010100 */
[----:B------:R-:W-:-:S07]  /*4ef0*/  FFMA R40, R40, R3, R40 ;  /* 0x0000000328287223 */ /* 0x000fce0000000028 */
.L_x_72:
[----:B------:R-:W-:Y:S05]  /*4f00*/  BSYNC B1 ;  /* 0x0000000000017941 */ /* 0x000fea0003800000 */
.L_x_70:
        /* <DEDUP_REMOVED lines=10> */
.L_x_74:
[----:B------:R-:W1:Y:S02]  /*4fb0*/  MUFU.RCP R47, R44 ;  /* 0x0000002c002f7308 */ /* 0x000e640000001000 */
[----:B-1----:R-:W-:-:S04]  /*4fc0*/  FFMA R0, R44, R47, -1 ;  /* 0xbf8000002c007423 */ /* 0x002fc8000000002f */
[----:B------:R-:W-:-:S04]  /*4fd0*/  FADD.FTZ R0, -R0, -RZ ;  /* 0x800000ff00007221 */ /* 0x000fc80000010100 */
[----:B------:R-:W-:-:S07]  /*4fe0*/  FFMA R47, R47, R0, R47 ;  /* 0x000000002f2f7223 */ /* 0x000fce000000002f */
.L_x_75:
[----:B------:R-:W-:Y:S05]  /*4ff0*/  BSYNC B1 ;  /* 0x0000000000017941 */ /* 0x000fea0003800000 */
.L_x_73:
        /* <DEDUP_REMOVED lines=10> */
.L_x_77:
[----:B------:R-:W1:Y:S02]  /*50a0*/  MUFU.RCP R42, R63 ;  /* 0x0000003f002a7308 */ /* 0x000e640000001000 */
[----:B-1----:R-:W-:-:S04]  /*50b0*/  FFMA R0, R63, R42, -1 ;  /* 0xbf8000003f007423 */ /* 0x002fc8000000002a */
[----:B------:R-:W-:-:S04]  /*50c0*/  FADD.FTZ R3, -R0, -RZ ;  /* 0x800000ff00037221 */ /* 0x000fc80000010100 */
[----:B------:R-:W-:-:S07]  /*50d0*/  FFMA R42, R42, R3, R42 ;  /* 0x000000032a2a7223 */ /* 0x000fce000000002a */
.L_x_78:
[----:B------:R-:W-:Y:S05]  /*50e0*/  BSYNC B1 ;  /* 0x0000000000017941 */ /* 0x000fea0003800000 */
.L_x_76:
        /* <DEDUP_REMOVED lines=10> */
.L_x_80:
[----:B------:R-:W1:Y:S02]  /*5190*/  MUFU.RCP R49, R46 ;  /* 0x0000002e00317308 */ /* 0x000e640000001000 */
[----:B-1----:R-:W-:-:S04]  /*51a0*/  FFMA R0, R46, R49, -1 ;  /* 0xbf8000002e007423 */ /* 0x002fc80000000031 */
[----:B------:R-:W-:-:S04]  /*51b0*/  FADD.FTZ R0, -R0, -RZ ;  /* 0x800000ff00007221 */ /* 0x000fc80000010100 */
[----:B------:R-:W-:-:S07]  /*51c0*/  FFMA R49, R49, R0, R49 ;  /* 0x0000000031317223 */ /* 0x000fce0000000031 */
.L_x_81:
[----:B------:R-:W-:Y:S05]  /*51d0*/  BSYNC B1 ;  /* 0x0000000000017941 */ /* 0x000fea0003800000 */
.L_x_79:
        /* <DEDUP_REMOVED lines=10> */
.L_x_83:
[----:B------:R-:W1:Y:S02]  /*5280*/  MUFU.RCP R44, R65 ;  /* 0x00000041002c7308 */ /* 0x000e640000001000 */
[----:B-1----:R-:W-:-:S04]  /*5290*/  FFMA R0, R65, R44, -1 ;  /* 0xbf80000041007423 */ /* 0x002fc8000000002c */
[----:B------:R-:W-:-:S04]  /*52a0*/  FADD.FTZ R3, -R0, -RZ ;  /* 0x800000ff00037221 */ /* 0x000fc80000010100 */
[----:B------:R-:W-:-:S07]  /*52b0*/  FFMA R44, R44, R3, R44 ;  /* 0x000000032c2c7223 */ /* 0x000fce000000002c */
.L_x_84:
[----:B------:R-:W-:Y:S05]  /*52c0*/  BSYNC B1 ;  /* 0x0000000000017941 */ /* 0x000fea0003800000 */
.L_x_82:
        /* <DEDUP_REMOVED lines=10> */
.L_x_86:
[----:B------:R-:W1:Y:S02]  /*5370*/  MUFU.RCP R51, R48 ;  /* 0x0000003000337308 */ /* 0x000e640000001000 */
[----:B-1----:R-:W-:-:S04]  /*5380*/  FFMA R0, R48, R51, -1 ;  /* 0xbf80000030007423 */ /* 0x002fc80000000033 */
[----:B------:R-:W-:-:S04]  /*5390*/  FADD.FTZ R0, -R0, -RZ ;  /* 0x800000ff00007221 */ /* 0x000fc80000010100 */
[----:B------:R-:W-:-:S07]  /*53a0*/  FFMA R51, R51, R0, R51 ;  /* 0x0000000033337223 */ /* 0x000fce0000000033 */
.L_x_87:
[----:B------:R-:W-:Y:S05]  /*53b0*/  BSYNC B1 ;  /* 0x0000000000017941 */ /* 0x000fea0003800000 */
.L_x_85:
        /* <DEDUP_REMOVED lines=10> */
.L_x_89:
[----:B------:R-:W1:Y:S02]  /*5460*/  MUFU.RCP R46, R67 ;  /* 0x00000043002e7308 */ /* 0x000e640000001000 */
[----:B-1----:R-:W-:-:S04]  /*5470*/  FFMA R0, R67, R46, -1 ;  /* 0xbf80000043007423 */ /* 0x002fc8000000002e */
[----:B------:R-:W-:-:S04]  /*5480*/  FADD.FTZ R3, -R0, -RZ ;  /* 0x800000ff00037221 */ /* 0x000fc80000010100 */
[----:B------:R-:W-:-:S07]  /*5490*/  FFMA R46, R46, R3, R46 ;  /* 0x000000032e2e7223 */ /* 0x000fce000000002e */
.L_x_90:
[----:B------:R-:W-:Y:S05]  /*54a0*/  BSYNC B1 ;  /* 0x0000000000017941 */ /* 0x000fea0003800000 */
.L_x_88:
        /* <DEDUP_REMOVED lines=10> */
.L_x_92:
[----:B------:R-:W1:Y:S02]  /*5550*/  MUFU.RCP R53, R50 ;  /* 0x0000003200357308 */ /* 0x000e640000001000 */
[----:B-1----:R-:W-:-:S04]  /*5560*/  FFMA R0, R50, R53, -1 ;  /* 0xbf80000032007423 */ /* 0x002fc80000000035 */
[----:B------:R-:W-:-:S04]  /*5570*/  FADD.FTZ R0, -R0, -RZ ;  /* 0x800000ff00007221 */ /* 0x000fc80000010100 */
[----:B------:R-:W-:-:S07]  /*5580*/  FFMA R53, R53, R0, R53 ;  /* 0x0000000035357223 */ /* 0x000fce0000000035 */
.L_x_93:
[----:B------:R-:W-:Y:S05]  /*5590*/  BSYNC B1 ;  /* 0x0000000000017941 */ /* 0x000fea0003800000 */
.L_x_91:
        /* <DEDUP_REMOVED lines=10> */
.L_x_95:
[----:B------:R-:W1:Y:S02]  /*5640*/  MUFU.RCP R48, R55 ;  /* 0x0000003700307308 */ /* 0x000e640000001000 */
[----:B-1----:R-:W-:-:S04]  /*5650*/  FFMA R0, R55, R48, -1 ;  /* 0xbf80000037007423 */ /* 0x002fc80000000030 */
[----:B------:R-:W-:-:S04]  /*5660*/  FADD.FTZ R3, -R0, -RZ ;  /* 0x800000ff00037221 */ /* 0x000fc80000010100 */
[----:B------:R-:W-:-:S07]  /*5670*/  FFMA R48, R48, R3, R48 ;  /* 0x0000000330307223 */ /* 0x000fce0000000030 */
.L_x_96:
[----:B------:R-:W-:Y:S05]  /*5680*/  BSYNC B1 ;  /* 0x0000000000017941 */ /* 0x000fea0003800000 */
.L_x_94:
        /* <DEDUP_REMOVED lines=10> */
.L_x_98:
[----:B------:R-:W1:Y:S02]  /*5730*/  MUFU.RCP R55, R58 ;  /* 0x0000003a00377308 */ /* 0x000e640000001000 */
[----:B-1----:R-:W-:-:S04]  /*5740*/  FFMA R0, R58, R55, -1 ;  /* 0xbf8000003a007423 */ /* 0x002fc80000000037 */
[----:B------:R-:W-:-:S04]  /*5750*/  FADD.FTZ R0, -R0, -RZ ;  /* 0x800000ff00007221 */ /* 0x000fc80000010100 */
[----:B------:R-:W-:-:S07]  /*5760*/  FFMA R55, R55, R0, R55 ;  /* 0x0000000037377223 */ /* 0x000fce0000000037 */
.L_x_99:
[----:B------:R-:W-:Y:S05]  /*5770*/  BSYNC B1 ;  /* 0x0000000000017941 */ /* 0x000fea0003800000 */
.L_x_97:
        /* <DEDUP_REMOVED lines=8> */
[----:B------:R-:W-:Y:S05]  /*5800*/  BRA `(.L_x_102) ;  /* 0x0000000000107947 */ /* 0x000fea0003800000 */
.L_x_101:
[----:B------:R-:W1:Y:S02]  /*5810*/  MUFU.RCP R0, R59 ;  /* 0x0000003b00007308 */ /* 0x000e640000001000 */
[----:B-1----:R-:W-:-:S04]  /*5820*/  FFMA R3, R59, R0, -1 ;  /* 0xbf8000003b037423 */ /* 0x002fc80000000000 */
[----:B------:R-:W-:-:S04]  /*5830*/  FADD.FTZ R3, -R3, -RZ ;  /* 0x800000ff03037221 */ /* 0x000fc80000010100 */
[----:B------:R-:W-:-:S07]  /*5840*/  FFMA R0, R0, R3, R0 ;  /* 0x0000000300007223 */ /* 0x000fce0000000000 */
.L_x_102:
[----:B------:R-:W-:Y:S05]  /*5850*/  BSYNC B1 ;  /* 0x0000000000017941 */ /* 0x000fea0003800000 */
.L_x_100:
[----:B------:R-:W-:Y:S01]  /*5860*/  SHF.L.U32 R3, R18, 0x4, RZ ;  /* 0x0000000412037819 */ /* 0x000fe200000006ff */
[----:B------:R-:W-:Y:S01]  /*5870*/  FMUL R33, R10, R33 ;  /* 0x000000210a217220 */ /* 0x000fe20000400000 */
[----:B------:R-:W-:Y:S01]  /*5880*/  SHF.L.U32 R4, R18, 0x1, RZ ;  /* 0x0000000112047819 */ /* 0x000fe200000006ff */
[----:B------:R-:W-:Y:S01]  /*5890*/  FMUL R32, R11, R32 ;  /* 0x000000200b207220 */ /* 0x000fe20000400000 */
[----:B------:R-:W-:Y:S01]  /*58a0*/  LOP3.LUT R3, R3, 0xe00, RZ, 0xc0, !PT ;  /* 0x00000e0003037812 */ /* 0x000fe200078ec0ff */
[----:B------:R-:W-:Y:S01]  /*58b0*/  FMUL R43, R12, R43 ;  /* 0x0000002b0c2b7220 */ /* 0x000fe20000400000 */
[----:B------:R-:W-:Y:S01]  /*58c0*/  SHF.L.U32 R10, R18, 0x3, RZ ;  /* 0x00000003120a7819 */ /* 0x000fe200000006ff */
[----:B------:R-:W-:Y:S01]  /*58d0*/  FMUL R34, R13, R34 ;  /* 0x000000220d227220 */ /* 0x000fe20000400000 */
[----:B------:R-:W-:Y:S01]  /*58e0*/  LOP3.LUT R3, R3, 0x6, R4, 0xf8, !PT ;  /* 0x0000000603037812 */ /* 0x000fe200078ef804 */
[----:B------:R-:W-:Y:S01]  /*58f0*/  FMUL R45, R14, R45 ;  /* 0x0000002d0e2d7220 */ /* 0x000fe20000400000 */
[----:B------:R-:W-:Y:S01]  /*5900*/  LOP3.LUT R5, R10, 0x80, RZ, 0xc0, !PT ;  /* 0x000000800a057812 */ /* 0x000fe200078ec0ff */
[----:B------:R-:W-:Y:S01]  /*5910*/  FMUL R40, R15, R40 ;  /* 0x000000280f287220 */ /* 0x000fe20000400000 */
        /* <DEDUP_REMOVED lines=10> */
[----:B------:R-:W-:Y:S01]  /*59c0*/  SHF.R.U32.HI R11, RZ, 0x4, R18 ;  /* 0x00000004ff0b7819 */ /* 0x000fe20000011612 */
[----:B------:R-:W-:Y:S01]  /*59d0*/  IMAD.MOV.U32 R12, RZ, RZ, 0x10 ;  /* 0x00000010ff0c7424 */ /* 0x000fe200078e00ff */
[----:B------:R-:W-:-:S02]  /*59e0*/  LOP3.LUT R10, R3, 0x60, R10, 0xf8, !PT ;  /* 0x00000060030a7812 */ /* 0x000fc400078ef80a */
[----:B------:R-:W-:Y:S02]  /*59f0*/  LOP3.LUT R5, R5, 0x10, R18, 0xf8, !PT ;  /* 0x0000001005057812 */ /* 0x000fe400078ef812 */
[----:B------:R-:W-:Y:S02]  /*5a00*/  F2FP.SATFINITE.E4M3.F32.PACK_AB_MERGE_C R33, R32, R33, RZ ;  /* 0x000000212021723e */ /* 0x000fe400048070ff */
[----:B------:R-:W-:Y:S02]  /*5a10*/  F2FP.SATFINITE.E4M3.F32.PACK_AB_MERGE_C R43, R34, R43, RZ ;  /* 0x0000002b222b723e */ /* 0x000fe400048070ff */
[----:B------:R-:W-:Y:S02]  /*5a20*/  F2FP.SATFINITE.E4M3.F32.PACK_AB_MERGE_C R45, R40, R45, RZ ;  /* 0x0000002d282d723e */ /* 0x000fe400048070ff */
[----:B------:R-:W-:Y:S02]  /*5a30*/  F2FP.SATFINITE.E4M3.F32.PACK_AB_MERGE_C R47, R42, R47, RZ ;  /* 0x0000002f2a2f723e */ /* 0x000fe400048070ff */
[----:B------:R-:W-:-:S02]  /*5a40*/  F2FP.SATFINITE.E4M3.F32.PACK_AB_MERGE_C R44, R44, R49, RZ ;  /* 0x000000312c2c723e */ /* 0x000fc400048070ff */
[----:B------:R-:W-:Y:S02]  /*5a50*/  LOP3.LUT P2, RZ, R11, 0x1, RZ, 0xc0, !PT ;  /* 0x000000010bff7812 */ /* 0x000fe4000784c0ff */
[----:B------:R-:W-:Y:S02]  /*5a60*/  F2FP.SATFINITE.E4M3.F32.PACK_AB_MERGE_C R46, R46, R51, RZ ;  /* 0x000000332e2e723e */ /* 0x000fe400048070ff */
[----:B------:R-:W-:Y:S02]  /*5a70*/  F2FP.SATFINITE.E4M3.F32.PACK_AB_MERGE_C R48, R48, R53, RZ ;  /* 0x000000353030723e */ /* 0x000fe400048070ff */
[----:B------:R-:W-:Y:S02]  /*5a80*/  F2FP.SATFINITE.E4M3.F32.PACK_AB_MERGE_C R0, R0, R55, RZ ;  /* 0x000000370000723e */ /* 0x000fe400048070ff */
[----:B------:R-:W-:Y:S01]  /*5a90*/  LOP3.LUT R10, R10, R5, RZ, 0xfc, !PT ;  /* 0x000000050a0a7212 */ /* 0x000fe200078efcff */
[----:B------:R-:W-:Y:S06]  /*5aa0*/  @P5 BRA `(.L_x_103) ;  /* 0x0000000000045947 */ /* 0x000fec0003800000 */
[----:B------:R-:W-:-:S04]  /*5ab0*/  DEPBAR.LE SB0, 0x1 ;  /* 0x000080400000791a */ /* 0x000fc80000000000 */
.L_x_103:
[----:B------:R-:W-:Y:S05]  /*5ac0*/  WARPSYNC.ALL ;  /* 0x0000000000007948 */ /* 0x000fea0003800000 */
[----:B------:R-:W-:Y:S01]  /*5ad0*/  BAR.SYNC.DEFER_BLOCKING 0x1, 0x100 ;  /* 0x0044000000007b1d */ /* 0x000fe20000010000 */
[----:B------:R-:W-:Y:S02]  /*5ae0*/  SEL R12, R12, 0xfffffff0, !P2 ;  /* 0xfffffff00c0c7807 */ /* 0x000fe40005000000 */
[----:B------:R-:W-:-:S03]  /*5af0*/  IADD3 R11, R10, UR50, RZ ;  /* 0x000000320a0b7c10 */ /* 0x000fc6000fffe0ff */
[----:B------:R-:W-:Y:S01]  /*5b00*/  BSSY B0, `(.L_x_104) ;  /* 0x0000017000007945 */ /* 0x000fe20003800000 */
[----:B------:R-:W-:Y:S01]  /*5b10*/  IADD3 R11, R11, R12, RZ ;  /* 0x0000000c0b0b7210 */ /* 0x000fe20007ffe0ff */
[----:B------:R1:W-:Y:S04]  /*5b20*/  STS.U16 [R10+UR50+0x4100], R33 ;  /* 0x004100210a007988 */ /* 0x0003e80008000432 */
[----:B------:R1:W-:Y:S04]  /*5b30*/  STS.U16 [R10+UR50+0x4200], R43 ;  /* 0x0042002b0a007988 */ /* 0x0003e80008000432 */
[----:B------:R1:W-:Y:S04]  /*5b40*/  STS.U16 [R10+UR50+0x4108], R45 ;  /* 0x0041082d0a007988 */ /* 0x0003e80008000432 */
[----:B------:R1:W-:Y:S04]  /*5b50*/  STS.U16 [R10+UR50+0x4208], R47 ;  /* 0x0042082f0a007988 */ /* 0x0003e80008000432 */
[----:B------:R1:W-:Y:S04]  /*5b60*/  STS.U16 [R11+0x4100], R44 ;  /* 0x0041002c0b007388 */ /* 0x0003e80000000400 */
[----:B------:R1:W-:Y:S04]  /*5b70*/  STS.U16 [R11+0x4200], R46 ;  /* 0x0042002e0b007388 */ /* 0x0003e80000000400 */
[----:B------:R1:W-:Y:S04]  /*5b80*/  STS.U16 [R11+0x4108], R48 ;  /* 0x004108300b007388 */ /* 0x0003e80000000400 */
[----:B------:R1:W-:Y:S01]  /*5b90*/  STS.U16 [R11+0x4208], R0 ;  /* 0x004208000b007388 */ /* 0x0003e20000000400 */
[----:B------:R-:W-:Y:S01]  /*5ba0*/  @!PT LDS RZ, [RZ] ;  /* 0x00000000fffff984 */ /* 0x000fe20000000800 */
[----:B------:R-:W-:Y:S01]  /*5bb0*/  @!PT LDS RZ, [RZ] ;  /* 0x00000000fffff984 */ /* 0x000fe20000000800 */
[----:B------:R-:W-:Y:S01]  /*5bc0*/  @!PT LDS RZ, [RZ] ;  /* 0x00000000fffff984 */ /* 0x000fe20000000800 */
[----:B------:R-:W-:Y:S01]  /*5bd0*/  @!PT LDS RZ, [RZ] ;  /* 0x00000000fffff984 */ /* 0x000fe20000000800 */
[----:B------:R2:W-:Y:S06]  /*5be0*/  MEMBAR.ALL.CTA ;  /* 0x0000000000007992 */ /* 0x0005ec0000008000 */
[----:B--2---:R-:W2:Y:S02]  /*5bf0*/  FENCE.VIEW.ASYNC.S ;  /* 0x00000000000073c6 */ /* 0x004ea40000000000 */
[----:B--2---:R-:W-:Y:S06]  /*5c00*/  BAR.SYNC.DEFER_BLOCKING 0x1, 0x100 ;  /* 0x0044000000007b1d */ /* 0x004fec0000010000 */
[----:B-1----:R-:W-:Y:S05]  /*5c10*/  @P5 BRA `(.L_x_105) ;  /* 0x0000000000145947 */ /* 0x002fea0003800000 */
[----:B------:R-:W-:Y:S02]  /*5c20*/  UIADD3 UR4, UP0, UR42, 0x4f0, URZ ;  /* 0x000004f02a047890 */ /* 0x000fe4000ff1e03f */
[----:B------:R-:W-:Y:S02]  /*5c30*/  UIADD3 UR44, UR50, 0x4100, URZ ;  /* 0x00004100322c7890 */ /* 0x000fe4000fffe03f */
[----:B------:R-:W-:-:S09]  /*5c40*/  UIADD3.X UR5, URZ, UR43, URZ, UP0, !UPT ;  /* 0x0000002b3f057290 */ /* 0x000fd200087fe43f */
[----:B------:R1:W-:Y:S02]  /*5c50*/  UTMASTG.3D [UR44], [UR4] ;  /* 0x0000002c040073b5 */ /* 0x0003e40008010000 */
[----:B-1----:R0:W-:Y:S02]  /*5c60*/  UTMACMDFLUSH ;  /* 0x00000000000079b7 */ /* 0x0021e40000000000 */
.L_x_105:
[----:B------:R-:W-:Y:S05]  /*5c70*/  BSYNC B0 ;  /* 0x0000000000007941 */ /* 0x000fea0003800000 */
.L_x_104:
[----:B------:R-:W-:Y:S04]  /*5c80*/  BSSY B0, `(.L_x_106) ;  /* 0x000002e000007945 */ /* 0x000fe80003800000 */
[----:B------:R-:W-:Y:S05]  /*5c90*/  @P0 BRA `(.L_x_107) ;  /* 0x0000000000b00947 */ /* 0x000fea0003800000 */
[----:B------:R-:W-:-:S13]  /*5ca0*/  ISETP.NE.AND P3, PT, R93, 0x3, PT ;  /* 0x000000035d00780c */ /* 0x000fda0003f65270 */
[----:B------:R-:W-:Y:S05]  /*5cb0*/  @!P3 BRA `(.L_x_108) ;  /* 0x000000000004b947 */ /* 0x000fea0003800000 */
[----:B------:R-:W-:Y:S01]  /*5cc0*/  BPT.TRAP 0x1 ;  /* 0x000000040000795c */ /* 0x000fe20000300000 */
.L_x_108:
[----:B------:R-:W-:Y:S01]  /*5cd0*/  LEA R14, R107, UR50, 0x3 ;  /* 0x000000326b0e7c11 */ /* 0x000fe2000f8e18ff */
[----:B------:R-:W-:Y:S01]  /*5ce0*/  BSSY B1, `(.L_x_109) ;  /* 0x0000004000017945 */ /* 0x000fe20003800000 */
[----:B------:R-:W-:-:S04]  /*5cf0*/  SHF.L.U32 R3, R106, 0x1f, RZ ;  /* 0x0000001f6a037819 */ /* 0x000fc800000006ff */
[----:B------:R-:W1:Y:S02]  /*5d00*/  SYNCS.PHASECHK.TRANS64.TRYWAIT P2, [R14+URZ+0xa0], R3 ;  /* 0x0000a0030e0075a7 */ /* 0x000e64000804017f */
[----:B-1----:R-:W-:Y:S05]  /*5d10*/  @!P2 BRA `(.L_x_110) ;  /* 0x000000940074a947 */ /* 0x002fea0003800000 */
.L_x_366:
[----:B------:R-:W-:Y:S05]  /*5d20*/  BSYNC B1 ;  /* 0x0000000000017941 */ /* 0x000fea0003800000 */
.L_x_109:
[----:B------:R-:W-:Y:S04]  /*5d30*/  BSSY B1, `(.L_x_111) ;  /* 0x0000011000017945 */ /* 0x000fe80003800000 */
[----:B------:R-:W-:Y:S05]  /*5d40*/  @P1 BRA `(.L_x_112) ;  /* 0x00000000003c1947 */ /* 0x000fea0003800000 */
[----:B------:R-:W-:-:S05]  /*5d50*/  LEA R15, R107, R10, 0xc ;  /* 0x0000000a6b0f7211 */ /* 0x000fca00078e60ff */
[----:B------:R-:W-:Y:S01]  /*5d60*/  VIADD R13, R15, UR50 ;  /* 0x000000320f0d7c36 */ /* 0x000fe20008000000 */
[----:B------:R-:W-:Y:S04]  /*5d70*/  LDS.U16 R9, [R15+UR50+0x200] ;  /* 0x000200320f097984 */ /* 0x000fe80008000400 */
[----:B------:R-:W-:Y:S01]  /*5d80*/  IADD3 R13, R13, R12, RZ ;  /* 0x0000000c0d0d7210 */ /* 0x000fe20007ffe0ff */
[----:B------:R-:W2:Y:S04]  /*5d90*/  LDS.U16 R0, [R15+UR50+0x100] ;  /* 0x000100320f007984 */ /* 0x000ea80008000400 */
[----:B------:R-:W-:Y:S04]  /*5da0*/  LDS.U16 R8, [R15+UR50+0x208] ;  /* 0x000208320f087984 */ /* 0x000fe80008000400 */
[----:B-1----:R-:W1:Y:S04]  /*5db0*/  LDS.U16 R3, [R15+UR50+0x108] ;  /* 0x000108320f037984 */ /* 0x002e680008000400 */
[----:B------:R-:W-:Y:S04]  /*5dc0*/  LDS.U16 R7, [R13+0x200] ;  /* 0x000200000d077984 */ /* 0x000fe80000000400 */
[----:B------:R-:W3:Y:S04]  /*5dd0*/  LDS.U16 R4, [R13+0x100] ;  /* 0x000100000d047984 */ /* 0x000ee80000000400 */
[----:B------:R-:W-:Y:S04]  /*5de0*/  LDS.U16 R6, [R13+0x208] ;  /* 0x000208000d067984 */ /* 0x000fe80000000400 */
[----:B------:R-:W4:Y:S01]  /*5df0*/  LDS.U16 R5, [R13+0x108] ;  /* 0x000108000d057984 */ /* 0x000f220000000400 */
[----:B--2---:R-:W-:-:S02]  /*5e00*/  PRMT R9, R0, 0x5410, R9 ;  /* 0x0000541000097816 */ /* 0x004fc40000000009 */
[----:B-1----:R-:W-:Y:S02]  /*5e10*/  PRMT R8, R3, 0x5410, R8 ;  /* 0x0000541003087816 */ /* 0x002fe40000000008 */
[----:B---3--:R-:W-:Y:S02]  /*5e20*/  PRMT R7, R4, 0x5410, R7 ;  /* 0x0000541004077816 */ /* 0x008fe40000000007 */
[----:B----4-:R-:W-:-:S07]  /*5e30*/  PRMT R6, R5, 0x5410, R6 ;  /* 0x0000541005067816 */ /* 0x010fce0000000006 */
.L_x_112:
[----:B------:R-:W-:Y:S05]  /*5e40*/  BSYNC B1 ;  /* 0x0000000000017941 */ /* 0x000fea0003800000 */
.L_x_111:
[----:B------:R-:W-:Y:S01]  /*5e50*/  @!PT LDS RZ, [RZ] ;  /* 0x00000000fffff984 */ /* 0x000fe20000000800 */
[----:B------:R-:W-:Y:S01]  /*5e60*/  @!PT LDS RZ, [RZ] ;  /* 0x00000000fffff984 */ /* 0x000fe20000000800 */
[----:B------:R-:W-:Y:S01]  /*5e70*/  @!PT LDS RZ, [RZ] ;  /* 0x00000000fffff984 */ /* 0x000fe20000000800 */
[----:B------:R-:W-:Y:S01]  /*5e80*/  @!PT LDS RZ, [RZ] ;  /* 0x00000000fffff984 */ /* 0x000fe20000000800 */
[----:B------:R2:W-:Y:S06]  /*5e90*/  MEMBAR.ALL.CTA ;  /* 0x0000000000007992 */ /* 0x0005ec0000008000 */
[----:B--2---:R-:W2:Y:S01]  /*5ea0*/  FENCE.VIEW.ASYNC.S ;  /* 0x00000000000073c6 */ /* 0x004ea20000000000 */
[----:B------:R-:W-:Y:S05]  /*5eb0*/  @!P3 BRA `(.L_x_113) ;  /* 0x000000000004b947 */ /* 0x000fea0003800000 */
[----:B------:R-:W-:Y:S01]  /*5ec0*/  BPT.TRAP 0x1 ;  /* 0x000000040000795c */ /* 0x000fe20000300000 */
.L_x_113:
[----:B-1----:R-:W1:Y:S01]  /*5ed0*/  S2R R3, SR_CgaCtaId ;  /* 0x0000000000037919 */ /* 0x002e620000008800 */
[----:B------:R-:W-:Y:S02]  /*5ee0*/  IADD3 R0, R14, 0xc0, RZ ;  /* 0x000000c00e007810 */ /* 0x000fe40007ffe0ff */
[----:B------:R-:W-:-:S04]  /*5ef0*/  IADD3 R107, R107, 0x1, RZ ;  /* 0x000000016b6b7810 */ /* 0x000fc80007ffe0ff */
[----:B------:R-:W-:-:S04]  /*5f00*/  ISETP.NE.AND P2, PT, R107, 0x4, PT ;  /* 0x000000046b00780c */ /* 0x000fc80003f45270 */
[----:B------:R-:W-:Y:S02]  /*5f10*/  SEL R107, R107, RZ, P2 ;  /* 0x000000ff6b6b7207 */ /* 0x000fe40001000000 */
[----:B-1----:R-:W-:Y:S02]  /*5f20*/  PRMT R0, R3, 0x654, R0 ;  /* 0x0000065403007816 */ /* 0x002fe40000000000 */
[----:B------:R-:W-:Y:S02]  /*5f30*/  SEL R3, RZ, 0x1, P2 ;  /* 0x00000001ff037807 */ /* 0x000fe40001000000 */
[----:B--2---:R1:W-:Y:S02]  /*5f40*/  SYNCS.ARRIVE.TRANS64.RED.A1T0 RZ, [R0+URZ], RZ ;  /* 0x000000ff00ff79a7 */ /* 0x0043e4000810043f */
[----:B------:R-:W-:-:S07]  /*5f50*/  LOP3.LUT R106, R106, R3, RZ, 0x3c, !PT ;  /* 0x000000036a6a7212 */ /* 0x000fce00078e3cff */
.L_x_107:
[----:B------:R-:W-:Y:S05]  /*5f60*/  BSYNC B0 ;  /* 0x0000000000007941 */ /* 0x000fea0003800000 */
.L_x_106:
[----:B-1----:R-:W-:Y:S01]  /*5f70*/  F2FP.F16.E4M3.UNPACK_B R0, R9 ;  /* 0x00000009ff00723e */ /* 0x002fe200020006ff */
[C---:B------:R-:W-:Y:S01]  /*5f80*/  FMUL R13, R23.reuse, R139 ;  /* 0x0000008b170d7220 */ /* 0x040fe20000400000 */
[----:B------:R-:W-:Y:S01]  /*5f90*/  F2FP.F16.E4M3.UNPACK_B R5, R8 ;  /* 0x00000008ff05723e */ /* 0x000fe200020006ff */
[C---:B------:R-:W-:Y:S01]  /*5fa0*/  FMUL R3, R23.reuse, R138 ;  /* 0x0000008a17037220 */ /* 0x040fe20000400000 */
[----:B------:R-:W-:Y:S01]  /*5fb0*/  FMUL R21, R23, R135 ;  /* 0x0000008717157220 */ /* 0x000fe20000400000 */
[--C-:B------:R-:W-:Y:S01]  /*5fc0*/  HADD2.F32 R4, -RZ, R0.reuse.H0_H0 ;  /* 0x20000000ff047230 */ /* 0x100fe20000004100 */
[----:B------:R-:W-:Y:S01]  /*5fd0*/  F2FP.F16.E4M3.UNPACK_B R25, R8.H1 ;  /* 0x00000008ff19723e */ /* 0x000fe200030006ff */
[----:B------:R-:W-:Y:S01]  /*5fe0*/  HADD2.F32 R14, -RZ, R0.H1_H1 ;  /* 0x30000000ff0e7230 */ /* 0x000fe20000004100 */
[----:B------:R-:W-:Y:S01]  /*5ff0*/  F2FP.F16.E4M3.UNPACK_B R0, R9.H1 ;  /* 0x00000009ff00723e */ /* 0x000fe200030006ff */
[--C-:B------:R-:W-:Y:S02]  /*6000*/  HADD2.F32 R24, -RZ, R5.reuse.H0_H0 ;  /* 0x20000005ff187230 */ /* 0x100fe40000004100 */
[----:B------:R-:W-:Y:S01]  /*6010*/  FFMA R13, R88, R4, R13 ;  /* 0x00000004580d7223 */ /* 0x000fe2000000000d */
[----:B------:R-:W-:-:S02]  /*6020*/  HADD2.F32 R26, -RZ, R5.H1_H1 ;  /* 0x30000005ff1a7230 */ /* 0x000fc40000004100 */
[C---:B------:R-:W-:Y:S01]  /*6030*/  FFMA R14, R88.reuse, R14, R3 ;  /* 0x0000000e580e7223 */ /* 0x040fe20000000003 */
[--C-:B------:R-:W-:Y:S02]  /*6040*/  HADD2.F32 R4, -RZ, R0.reuse.H0_H0 ;  /* 0x20000000ff047230 */ /* 0x100fe40000004100 */
[C---:B------:R-:W-:Y:S01]  /*6050*/  FMUL R3, R23.reuse, R136 ;  /* 0x0000008817037220 */ /* 0x040fe20000400000 */
[----:B------:R-:W-:Y:S02]  /*6060*/  HADD2.F32 R0, -RZ, R0.H1_H1 ;  /* 0x30000000ff007230 */ /* 0x000fe40000004100 */
[C---:B------:R-:W-:Y:S01]  /*6070*/  FMUL R5, R23.reuse, R134 ;  /* 0x0000008617057220 */ /* 0x040fe20000400000 */
[----:B------:R-:W-:Y:S01]  /*6080*/  FMUL R15, R23, R137 ;  /* 0x00000089170f7220 */ /* 0x000fe20000400000 */
[C---:B------:R-:W-:Y:S01]  /*6090*/  FFMA R21, R88.reuse, R24, R21 ;  /* 0x0000001858157223 */ /* 0x040fe20000000015 */
[----:B------:R-:W-:Y:S02]  /*60a0*/  IMAD.MOV.U32 R62, RZ, RZ, 0x3bbb989d ;  /* 0x3bbb989dff3e7424 */ /* 0x000fe400078e00ff */
[C---:B------:R-:W-:Y:S01]  /*60b0*/  FFMA R20, R88.reuse, R0, R3 ;  /* 0x0000000058147223 */ /* 0x040fe20000000003 */
[C---:B------:R-:W-:Y:S01]  /*60c0*/  FFMA R24, R88.reuse, R26, R5 ;  /* 0x0000001a58187223 */ /* 0x040fe20000000005 */
[----:B------:R-:W-:Y:S01]  /*60d0*/  FFMA R15, R88, R4, R15 ;  /* 0x00000004580f7223 */ /* 0x000fe2000000000f */
[--C-:B------:R-:W-:Y:S01]  /*60e0*/  HADD2.F32 R0, -RZ, R25.reuse.H0_H0 ;  /* 0x20000019ff007230 */ /* 0x100fe20000004100 */
[----:B------:R-:W-:Y:S01]  /*60f0*/  F2FP.F16.E4M3.UNPACK_B R4, R7 ;  /* 0x00000007ff04723e */ /* 0x000fe200020006ff */
[----:B------:R-:W-:-:S02]  /*6100*/  HADD2.F32 R26, -RZ, R25.H1_H1 ;  /* 0x30000019ff1a7230 */ /* 0x000fc40000004100 */
[C---:B------:R-:W-:Y:S01]  /*6110*/  FMUL R25, R23.reuse, R133 ;  /* 0x0000008517197220 */ /* 0x040fe20000400000 */
[----:B------:R-:W-:Y:S01]  /*6120*/  FMUL R3, R23, R132 ;  /* 0x0000008417037220 */ /* 0x000fe20000400000 */
[----:B------:R-:W-:Y:S01]  /*6130*/  MOV R64, 0x437c0000 ;  /* 0x437c000000407802 */ /* 0x000fe20000000f00 */
[--C-:B------:R-:W-:Y:S02]  /*6140*/  HADD2.F32 R28, -RZ, R4.reuse.H0_H0 ;  /* 0x20000004ff1c7230 */ /* 0x100fe40000004100 */
[----:B------:R-:W-:Y:S01]  /*6150*/  FFMA R25, R88, R0, R25 ;  /* 0x0000000058197223 */ /* 0x000fe20000000019 */
[-C--:B------:R-:W-:Y:S01]  /*6160*/  FFMA.SAT R0, -R13, R62.reuse, 0.5 ;  /* 0x3f0000000d007423 */ /* 0x080fe2000000213e */
[----:B------:R-:W-:Y:S01]  /*6170*/  FFMA.SAT R5, -R14, R62, 0.5 ;  /* 0x3f0000000e057423 */ /* 0x000fe2000000213e */
[----:B------:R-:W-:Y:S01]  /*6180*/  FFMA R26, R88, R26, R3 ;  /* 0x0000001a581a7223 */ /* 0x000fe20000000003 */
[----:B------:R-:W-:Y:S02]  /*6190*/  HADD2.F32 R30, -RZ, R4.H1_H1 ;  /* 0x30000004ff1e7230 */ /* 0x000fe40000004100 */
[C---:B------:R-:W-:Y:S01]  /*61a0*/  FMUL R27, R23.reuse, R131 ;  /* 0x00000083171b7220 */ /* 0x040fe20000400000 */
[----:B------:R-:W-:Y:S01]  /*61b0*/  FMUL R3, R23, R130 ;  /* 0x0000008217037220 */ /* 0x000fe20000400000 */
[----:B------:R-:W-:Y:S01]  /*61c0*/  F2FP.F16.E4M3.UNPACK_B R33, R7.H1 ;  /* 0x00000007ff21723e */ /* 0x000fe200030006ff */
[-C--:B------:R-:W-:Y:S01]  /*61d0*/  FFMA.RM R0, R0, R64.reuse, 12582913 ;  /* 0x4b40000100007423 */ /* 0x080fe20000004040 */
[----:B------:R-:W-:Y:S01]  /*61e0*/  FFMA.RM R35, R5, R64, 12582913 ;  /* 0x4b40000105237423 */ /* 0x000fe20000004040 */
[C---:B------:R-:W-:Y:S01]  /*61f0*/  FFMA R27, R88.reuse, R28, R27 ;  /* 0x0000001c581b7223 */ /* 0x040fe2000000001b */
[----:B------:R-:W-:Y:S01]  /*6200*/  FFMA.SAT R5, -R15, R62, 0.5 ;  /* 0x3f0000000f057423 */ /* 0x000fe2000000213e */
[----:B------:R-:W-:Y:S01]  /*6210*/  FFMA R28, R88, R30, R3 ;  /* 0x0000001e581c7223 */ /* 0x000fe20000000003 */
[----:B------:R-:W-:-:S02]  /*6220*/  HADD2.F32 R30, -RZ, R33.H0_H0 ;  /* 0x20000021ff1e7230 */ /* 0x000fc40000004100 */
[----:B------:R-:W-:Y:S01]  /*6230*/  FADD R4, R0, -12583039 ;  /* 0xcb40007f00047421 */ /* 0x000fe20000000000 */
[----:B------:R-:W-:Y:S01]  /*6240*/  FMUL R29, R23, R129 ;  /* 0x00000081171d7220 */ /* 0x000fe20000400000 */
[----:B------:R-:W-:Y:S01]  /*6250*/  FADD R3, R35, -12583039 ;  /* 0xcb40007f23037421 */ /* 0x000fe20000000000 */
[----:B------:R-:W-:Y:S01]  /*6260*/  FFMA.RM R37, R5, R64, 12582913 ;  /* 0x4b40000105257423 */ /* 0x000fe20000004040 */
[----:B------:R-:W-:Y:S01]  /*6270*/  FFMA R4, -R13, 1.4426950216293334961, -R4 ;  /* 0x3fb8aa3b0d047823 */ /* 0x000fe20000000904 */
[----:B------:R-:W-:Y:S01]  /*6280*/  FFMA R29, R88, R30, R29 ;  /* 0x0000001e581d7223 */ /* 0x000fe2000000001d */
[C---:B------:R-:W-:Y:S01]  /*6290*/  FFMA R3, -R14.reuse, 1.4426950216293334961, -R3 ;  /* 0x3fb8aa3b0e037823 */ /* 0x040fe20000000903 */
[----:B------:R-:W-:Y:S01]  /*62a0*/  FADD R30, R37, -12583039 ;  /* 0xcb40007f251e7421 */ /* 0x000fe20000000000 */
[----:B------:R-:W-:Y:S01]  /*62b0*/  FFMA R4, -R13, 1.925963033500011079e-08, R4 ;  /* 0x32a570600d047823 */ /* 0x000fe20000000104 */
[----:B------:R-:W-:Y:S02]  /*62c0*/  HADD2.F32 R34, -RZ, R33.H1_H1 ;  /* 0x30000021ff227230 */ /* 0x000fe40000004100 */
[----:B------:R-:W-:Y:S01]  /*62d0*/  FFMA R31, -R14, 1.925963033500011079e-08, R3 ;  /* 0x32a570600e1f7823 */ /* 0x000fe20000000103 */
[----:B------:R-:W-:Y:S01]  /*62e0*/  FFMA R30, -R15, 1.4426950216293334961, -R30 ;  /* 0x3fb8aa3b0f1e7823 */ /* 0x000fe2000000091e */
[----:B------:R-:W-:Y:S01]  /*62f0*/  FFMA.SAT R32, -R20, R62, 0.5 ;  /* 0x3f00000014207423 */ /* 0x000fe2000000213e */
[----:B------:R-:W-:Y:S01]  /*6300*/  FMUL R3, R23, R128 ;  /* 0x0000008017037220 */ /* 0x000fe20000400000 */
[----:B------:R1:W2:Y:S01]  /*6310*/  MUFU.EX2 R5, R4 ;  /* 0x0000000400057308 */ /* 0x0002a20000000800 */
[----:B------:R-:W-:Y:S01]  /*6320*/  F2FP.F16.E4M3.UNPACK_B R43, R6 ;  /* 0x00000006ff2b723e */ /* 0x000fe200020006ff */
[----:B------:R-:W-:Y:S01]  /*6330*/  FFMA.RM R38, R32, R64, 12582913 ;  /* 0x4b40000120267423 */ /* 0x000fe20000004040 */
[-C--:B------:R-:W-:Y:S01]  /*6340*/  FFMA.SAT R32, -R21, R62.reuse, 0.5 ;  /* 0x3f00000015207423 */ /* 0x080fe2000000213e */
[----:B------:R-:W-:Y:S01]  /*6350*/  FFMA.SAT R49, -R28, R62, 0.5 ;  /* 0x3f0000001c317423 */ /* 0x000fe2000000213e */
[----:B------:R-:W-:Y:S01]  /*6360*/  F2FP.F16.E4M3.UNPACK_B R52, R6.H1 ;  /* 0x00000006ff34723e */ /* 0x000fe200030006ff */
[----:B------:R-:W-:Y:S01]  /*6370*/  FADD R33, R38, -12583039 ;  /* 0xcb40007f26217421 */ /* 0x000fe20000000000 */
[----:B------:R-:W-:Y:S01]  /*6380*/  FFMA.RM R40, R32, R64, 12582913 ;  /* 0x4b40000120287423 */ /* 0x000fe20000004040 */
[----:B------:R-:W-:-:S02]  /*6390*/  HADD2.F32 R41, -RZ, R43.H0_H0 ;  /* 0x2000002bff297230 */ /* 0x000fc40000004100 */
[----:B-1----:R-:W-:Y:S01]  /*63a0*/  FFMA R4, -R15, 1.925963033500011079e-08, R30 ;  /* 0x32a570600f047823 */ /* 0x002fe2000000011e */
[----:B------:R-:W-:Y:S01]  /*63b0*/  FFMA R30, R88, R34, R3 ;  /* 0x00000022581e7223 */ /* 0x000fe20000000003 */
[----:B------:R-:W-:Y:S01]  /*63c0*/  FFMA.SAT R3, -R24, R62, 0.5 ;  /* 0x3f00000018037423 */ /* 0x000fe2000000213e */
[----:B------:R-:W-:Y:S01]  /*63d0*/  FFMA R33, -R20, 1.4426950216293334961, -R33 ;  /* 0x3fb8aa3b14217823 */ /* 0x000fe20000000921 */
[----:B------:R-:W-:Y:S01]  /*63e0*/  FADD R32, R40, -12583039 ;  /* 0xcb40007f28207421 */ /* 0x000fe20000000000 */
[----:B------:R-:W-:Y:S02]  /*63f0*/  HADD2.F32 R48, -RZ, R43.H1_H1 ;  /* 0x3000002bff307230 */ /* 0x000fe40000004100 */
[----:B------:R-:W-:Y:S01]  /*6400*/  FFMA.RM R42, R3, R64, 12582913 ;  /* 0x4b400001032a7423 */ /* 0x000fe20000004040 */
[-C--:B------:R-:W-:Y:S01]  /*6410*/  FFMA.SAT R34, -R25, R62.reuse, 0.5 ;  /* 0x3f00000019227423 */ /* 0x080fe2000000213e */
[----:B------:R-:W-:Y:S01]  /*6420*/  FFMA.SAT R43, -R26, R62, 0.5 ;  /* 0x3f0000001a2b7423 */ /* 0x000fe2000000213e */
[----:B------:R-:W-:Y:S01]  /*6430*/  FFMA R33, -R20, 1.925963033500011079e-08, R33 ;  /* 0x32a5706014217823 */ /* 0x000fe20000000121 */
[----:B------:R-:W-:Y:S01]  /*6440*/  FADD R3, R42, -12583039 ;  /* 0xcb40007f2a037421 */ /* 0x000fe20000000000 */
[----:B------:R-:W-:Y:S01]  /*6450*/  FFMA R32, -R21, 1.4426950216293334961, -R32 ;  /* 0x3fb8aa3b15207823 */ /* 0x000fe20000000920 */
[----:B------:R1:W3:Y:S01]  /*6460*/  MUFU.EX2 R36, R31 ;  /* 0x0000001f00247308 */ /* 0x0002e20000000800 */
[-C--:B------:R-:W-:Y:S01]  /*6470*/  FFMA.RM R44, R34, R64.reuse, 12582913 ;  /* 0x4b400001222c7423 */ /* 0x080fe20000004040 */
[----:B------:R-:W-:Y:S01]  /*6480*/  FFMA R3, -R24, 1.4426950216293334961, -R3 ;  /* 0x3fb8aa3b18037823 */ /* 0x000fe20000000903 */
[----:B------:R-:W-:Y:S01]  /*6490*/  FFMA.RM R46, R43, R64, 12582913 ;  /* 0x4b4000012b2e7423 */ /* 0x000fe20000004040 */
[----:B------:R-:W-:Y:S01]  /*64a0*/  FFMA R32, -R21, 1.925963033500011079e-08, R32 ;  /* 0x32a5706015207823 */ /* 0x000fe20000000120 */
[----:B------:R-:W-:Y:S01]  /*64b0*/  FADD R34, R44, -12583039 ;  /* 0xcb40007f2c227421 */ /* 0x000fe20000000000 */
[----:B------:R-:W-:Y:S01]  /*64c0*/  FFMA.SAT R47, -R27, R62, 0.5 ;  /* 0x3f0000001b2f7423 */ /* 0x000fe2000000213e */
[----:B------:R-:W-:Y:S01]  /*64d0*/  FADD R45, R46, -12583039 ;  /* 0xcb40007f2e2d7421 */ /* 0x000fe20000000000 */
[----:B------:R4:W-:Y:S01]  /*64e0*/  MUFU.EX2 R39, R33 ;  /* 0x0000002100277308 */ /* 0x0009e20000000800 */
[----:B-1----:R-:W-:Y:S01]  /*64f0*/  FMUL R31, R23, R127 ;  /* 0x0000007f171f7220 */ /* 0x002fe20000400000 */
[----:B------:R-:W-:Y:S01]  /*6500*/  FFMA R34, -R25, 1.4426950216293334961, -R34 ;  /* 0x3fb8aa3b19227823 */ /* 0x000fe20000000922 */
[----:B------:R-:W-:Y:S01]  /*6510*/  FFMA.RM R51, R49, R64, 12582913 ;  /* 0x4b40000131337423 */ /* 0x000fe20000004040 */
[----:B------:R-:W-:-:S02]  /*6520*/  HADD2.F32 R53, -RZ, R52.H0_H0 ;  /* 0x20000034ff357230 */ /* 0x000fc40000004100 */
[----:B------:R-:W-:Y:S01]  /*6530*/  FFMA R31, R88, R41, R31 ;  /* 0x00000029581f7223 */ /* 0x000fe2000000001f */
[----:B------:R-:W-:Y:S01]  /*6540*/  FFMA R34, -R25, 1.925963033500011079e-08, R34 ;  /* 0x32a5706019227823 */ /* 0x000fe20000000122 */
[----:B------:R-:W-:Y:S01]  /*6550*/  FFMA.SAT R49, -R29, R62, 0.5 ;  /* 0x3f0000001d317423 */ /* 0x000fe2000000213e */
[----:B------:R1:W-:Y:S01]  /*6560*/  MUFU.EX2 R41, R32 ;  /* 0x0000002000297308 */ /* 0x0003e20000000800 */
[----:B----4-:R-:W-:Y:S01]  /*6570*/  FFMA R33, -R24, 1.925963033500011079e-08, R3 ;  /* 0x32a5706018217823 */ /* 0x010fe20000000103 */
[----:B------:R-:W-:Y:S01]  /*6580*/  FMUL R3, R23, R126 ;  /* 0x0000007e17037220 */ /* 0x000fe20000400000 */
[----:B------:R-:W-:Y:S01]  /*6590*/  FFMA.RM R54, R49, R64, 12582913 ;  /* 0x4b40000131367423 */ /* 0x000fe20000004040 */
[-C--:B------:R-:W-:Y:S01]  /*65a0*/  FFMA.SAT R55, -R30, R62.reuse, 0.5 ;  /* 0x3f0000001e377423 */ /* 0x080fe2000000213e */
[----:B------:R-:W-:Y:S01]  /*65b0*/  FFMA.SAT R57, -R31, R62, 0.5 ;  /* 0x3f0000001f397423 */ /* 0x000fe2000000213e */
[----:B------:R-:W-:Y:S01]  /*65c0*/  SHF.L.U32 R0, R0, 0x17, RZ ;  /* 0x0000001700007819 */ /* 0x000fe200000006ff */
[----:B------:R-:W-:Y:S01]  /*65d0*/  IMAD.SHL.U32 R37, R37, 0x800000, RZ ;  /* 0x0080000025257824 */ /* 0x000fe200078e00ff */
[----:B------:R4:W-:Y:S01]  /*65e0*/  MUFU.EX2 R43, R33 ;  /* 0x00000021002b7308 */ /* 0x0009e20000000800 */
[----:B-1----:R-:W-:Y:S01]  /*65f0*/  FFMA R32, R88, R48, R3 ;  /* 0x0000003058207223 */ /* 0x002fe20000000003 */
[----:B------:R-:W-:Y:S01]  /*6600*/  FFMA R3, -R26, 1.4426950216293334961, -R45 ;  /* 0x3fb8aa3b1a037823 */ /* 0x000fe2000000092d */
[-C--:B------:R-:W-:Y:S01]  /*6610*/  FFMA.RM R48, R47, R64.reuse, 12582913 ;  /* 0x4b4000012f307423 */ /* 0x080fe20000004040 */
[----:B------:R-:W-:Y:S01]  /*6620*/  FFMA.RM R55, R55, R64, 12582913 ;  /* 0x4b40000137377423 */ /* 0x000fe20000004040 */
[----:B------:R-:W-:Y:S01]  /*6630*/  FFMA.SAT R59, -R32, R62, 0.5 ;  /* 0x3f000000203b7423 */ /* 0x000fe2000000213e */
[----:B------:R-:W-:Y:S01]  /*6640*/  FFMA R47, -R26, 1.925963033500011079e-08, R3 ;  /* 0x32a570601a2f7823 */ /* 0x000fe20000000103 */
[----:B------:R-:W-:Y:S01]  /*6650*/  FADD R3, R51, -12583039 ;  /* 0xcb40007f33037421 */ /* 0x000fe20000000000 */
[----:B------:R1:W-:Y:S01]  /*6660*/  MUFU.EX2 R45, R34 ;  /* 0x00000022002d7308 */ /* 0x0003e20000000800 */
[----:B----4-:R-:W-:Y:S01]  /*6670*/  FMUL R33, R23, R125 ;  /* 0x0000007d17217220 */ /* 0x010fe20000400000 */
[----:B------:R-:W-:Y:S01]  /*6680*/  FADD R50, R48, -12583039 ;  /* 0xcb40007f30327421 */ /* 0x000fe20000000000 */
[----:B------:R-:W-:Y:S01]  /*6690*/  FFMA.RM R58, R57, R64, 12582913 ;  /* 0x4b400001393a7423 */ /* 0x000fe20000004040 */
[----:B------:R-:W-:Y:S01]  /*66a0*/  SHF.L.U32 R35, R35, 0x17, RZ ;  /* 0x0000001723237819 */ /* 0x000fe200000006ff */
[----:B------:R-:W-:Y:S01]  /*66b0*/  FFMA R33, R88, R53, R33 ;  /* 0x0000003558217223 */ /* 0x000fe20000000021 */
[----:B------:R-:W-:Y:S01]  /*66c0*/  FFMA R53, -R28, 1.4426950216293334961, -R3 ;  /* 0x3fb8aa3b1c357823 */ /* 0x000fe20000000903 */
[----:B------:R-:W-:Y:S01]  /*66d0*/  FMUL R3, R23, R124 ;  /* 0x0000007c17037220 */ /* 0x000fe20000400000 */
[----:B------:R-:W4:Y:S01]  /*66e0*/  MUFU.EX2 R4, R4 ;  /* 0x0000000400047308 */ /* 0x000f220000000800 */
[----:B-1----:R-:W-:-:S02]  /*66f0*/  HADD2.F32 R34, -RZ, R52.H1_H1 ;  /* 0x30000034ff227230 */ /* 0x002fc40000004100 */
[----:B------:R-:W-:Y:S01]  /*6700*/  FADD R52, R54, -12583039 ;  /* 0xcb40007f36347421 */ /* 0x000fe20000000000 */
[----:B------:R-:W-:Y:S01]  /*6710*/  FFMA R50, -R27, 1.4426950216293334961, -R50 ;  /* 0x3fb8aa3b1b327823 */ /* 0x000fe20000000932 */
[----:B------:R-:W-:Y:S01]  /*6720*/  FFMA.SAT R60, -R33, R62, 0.5 ;  /* 0x3f000000213c7423 */ /* 0x000fe2000000213e */
[----:B------:R-:W-:Y:S01]  /*6730*/  FFMA.RM R59, R59, R64, 12582913 ;  /* 0x4b4000013b3b7423 */ /* 0x000fe20000004040 */
[----:B------:R-:W-:Y:S01]  /*6740*/  FFMA R34, R88, R34, R3 ;  /* 0x0000002258227223 */ /* 0x000fe20000000003 */
[----:B------:R-:W-:Y:S01]  /*6750*/  FFMA R56, -R29, 1.4426950216293334961, -R52 ;  /* 0x3fb8aa3b1d387823 */ /* 0x000fe20000000934 */
[----:B------:R-:W-:Y:S01]  /*6760*/  FADD R3, R55, -12583039 ;  /* 0xcb40007f37037421 */ /* 0x000fe20000000000 */
[----:B------:R-:W-:Y:S01]  /*6770*/  FFMA R50, -R27, 1.925963033500011079e-08, R50 ;  /* 0x32a570601b327823 */ /* 0x000fe20000000132 */
[----:B------:R-:W-:Y:S01]  /*6780*/  FFMA.SAT R62, -R34, R62, 0.5 ;  /* 0x3f000000223e7423 */ /* 0x000fe2000000213e */
[----:B------:R-:W-:Y:S01]  /*6790*/  FFMA R56, -R29, 1.925963033500011079e-08, R56 ;  /* 0x32a570601d387823 */ /* 0x000fe20000000138 */
[----:B------:R-:W-:Y:S01]  /*67a0*/  FFMA R57, -R30, 1.4426950216293334961, -R3 ;  /* 0x3fb8aa3b1e397823 */ /* 0x000fe20000000903 */
[----:B------:R1:W-:Y:S01]  /*67b0*/  MUFU.EX2 R49, R50 ;  /* 0x0000003200317308 */ /* 0x0003e20000000800 */
[-C--:B------:R-:W-:Y:S01]  /*67c0*/  FFMA.RM R61, R60, R64.reuse, 12582913 ;  /* 0x4b4000013c3d7423 */ /* 0x080fe20000004040 */
[----:B------:R-:W-:Y:S01]  /*67d0*/  FFMA.RM R62, R62, R64, 12582913 ;  /* 0x4b4000013e3e7423 */ /* 0x000fe20000004040 */
[----:B------:R-:W-:Y:S01]  /*67e0*/  FFMA R57, -R30, 1.925963033500011079e-08, R57 ;  /* 0x32a570601e397823 */ /* 0x000fe20000000139 */
[----:B--2---:R-:W-:Y:S01]  /*67f0*/  FFMA R63, R0, R5, 1 ;  /* 0x3f800000003f7423 */ /* 0x004fe20000000005 */
[----:B------:R-:W-:Y:S01]  /*6800*/  FFMA R53, -R28, 1.925963033500011079e-08, R53 ;  /* 0x32a570601c357823 */ /* 0x000fe20000000135 */
[----:B------:R-:W-:Y:S01]  /*6810*/  FADD R0, R61, -12583039 ;  /* 0xcb40007f3d007421 */ /* 0x000fe20000000000 */
[C---:B------:R-:W-:Y:S01]  /*6820*/  FADD R5, R59.reuse, -12583039 ;  /* 0xcb40007f3b057421 */ /* 0x040fe20000000000 */
[----:B------:R3:W2:Y:S01]  /*6830*/  MUFU.EX2 R3, R56 ;  /* 0x0000003800037308 */ /* 0x0006a20000000800 */
[----:B-1----:R-:W-:Y:S01]  /*6840*/  FADD R50, R58, -12583039 ;  /* 0xcb40007f3a327421 */ /* 0x002fe20000000000 */
[----:B------:R-:W-:Y:S01]  /*6850*/  SHF.L.U32 R54, R54, 0x17, RZ ;  /* 0x0000001736367819 */ /* 0x000fe200000006ff */
[----:B------:R-:W-:Y:S01]  /*6860*/  IMAD.SHL.U32 R59, R59, 0x800000, RZ ;  /* 0x008000003b3b7824 */ /* 0x000fe200078e00ff */
[----:B------:R-:W-:Y:S01]  /*6870*/  SHF.L.U32 R55, R55, 0x17, RZ ;  /* 0x0000001737377819 */ /* 0x000fe200000006ff */
[----:B------:R-:W-:Y:S01]  /*6880*/  FFMA R60, -R31, 1.4426950216293334961, -R50 ;  /* 0x3fb8aa3b1f3c7823 */ /* 0x000fe20000000932 */
[----:B------:R-:W-:Y:S01]  /*6890*/  SHF.L.U32 R58, R58, 0x17, RZ ;  /* 0x000000173a3a7819 */ /* 0x000fe200000006ff */
[----:B------:R-:W-:Y:S01]  /*68a0*/  IMAD.SHL.U32 R44, R44, 0x800000, RZ ;  /* 0x008000002c2c7824 */ /* 0x000fe200078e00ff */
[----:B------:R4:W1:Y:S01]  /*68b0*/  MUFU.EX2 R50, R57 ;  /* 0x0000003900327308 */ /* 0x0008620000000800 */
[----:B---3--:R-:W-:Y:S01]  /*68c0*/  FFMA R56, R35, R36, 1 ;  /* 0x3f80000023387423 */ /* 0x008fe20000000024 */
[----:B------:R-:W-:Y:S01]  /*68d0*/  FADD R35, R62, -12583039 ;  /* 0xcb40007f3e237421 */ /* 0x000fe20000000000 */
[----:B------:R-:W-:-:S02]  /*68e0*/  VIADD R36, R63, 0x1800000 ;  /* 0x018000003f247836 */ /* 0x000fc40000000000 */
[----:B------:R-:W-:Y:S01]  /*68f0*/  FFMA R60, -R31, 1.925963033500011079e-08, R60 ;  /* 0x32a570601f3c7823 */ /* 0x000fe2000000013c */
[----:B------:R-:W-:Y:S01]  /*6900*/  SHF.L.U32 R38, R38, 0x17, RZ ;  /* 0x0000001726267819 */ /* 0x000fe200000006ff */
[----:B------:R-:W-:Y:S01]  /*6910*/  FFMA R35, -R34, 1.4426950216293334961, -R35 ;  /* 0x3fb8aa3b22237823 */ /* 0x000fe20000000923 */
[----:B------:R-:W-:Y:S01]  /*6920*/  SHF.L.U32 R40, R40, 0x17, RZ ;  /* 0x0000001728287819 */ /* 0x000fe200000006ff */
[----:B------:R3:W5:Y:S01]  /*6930*/  MUFU.EX2 R52, R53 ;  /* 0x0000003500347308 */ /* 0x0007620000000800 */
[----:B----4-:R-:W-:Y:S01]  /*6940*/  FFMA R57, R37, R4, 1 ;  /* 0x3f80000025397423 */ /* 0x010fe20000000004 */
[C---:B------:R-:W-:Y:S01]  /*6950*/  FFMA R4, -R33.reuse, 1.4426950216293334961, -R0 ;  /* 0x3fb8aa3b21047823 */ /* 0x040fe20000000900 */
[----:B------:R-:W-:Y:S01]  /*6960*/  FFMA R35, -R34, 1.925963033500011079e-08, R35 ;  /* 0x32a5706022237823 */ /* 0x000fe20000000123 */
[----:B------:R-:W-:Y:S01]  /*6970*/  LOP3.LUT R36, R36, 0x7f800000, RZ, 0xc0, !PT ;  /* 0x7f80000024247812 */ /* 0x000fe200078ec0ff */
[----:B--2---:R-:W-:Y:S01]  /*6980*/  FFMA R69, R54, R3, 1 ;  /* 0x3f80000036457423 */ /* 0x004fe20000000003 */
[----:B------:R-:W-:Y:S01]  /*6990*/  FFMA R4, -R33, 1.925963033500011079e-08, R4 ;  /* 0x32a5706021047823 */ /* 0x000fe20000000104 */
[----:B------:R-:W-:Y:S01]  /*69a0*/  SHF.L.U32 R42, R42, 0x17, RZ ;  /* 0x000000172a2a7819 */ /* 0x000fe200000006ff */
[----:B------:R-:W2:Y:S01]  /*69b0*/  MUFU.EX2 R47, R47 ;  /* 0x0000002f002f7308 */ /* 0x000ea20000000800 */
[----:B---3--:R-:W-:Y:S01]  /*69c0*/  FFMA R53, -R32, 1.4426950216293334961, -R5 ;  /* 0x3fb8aa3b20357823 */ /* 0x008fe20000000905 */
[----:B------:R-:W-:Y:S01]  /*69d0*/  ISETP.GT.U32.AND P2, PT, R36, 0x1ffffff, PT ;  /* 0x01ffffff2400780c */ /* 0x000fe20003f44070 */
[----:B-1----:R-:W-:Y:S01]  /*69e0*/  FFMA R54, R55, R50, 1 ;  /* 0x3f80000037367423 */ /* 0x002fe20000000032 */
[----:B------:R-:W-:Y:S01]  /*69f0*/  SHF.L.U32 R46, R46, 0x17, RZ ;  /* 0x000000172e2e7819 */ /* 0x000fe200000006ff */
[----:B------:R-:W-:Y:S01]  /*6a00*/  FFMA R53, -R32, 1.925963033500011079e-08, R53 ;  /* 0x32a5706020357823 */ /* 0x000fe20000000135 */
[----:B------:R-:W-:Y:S01]  /*6a10*/  SHF.L.U32 R48, R48, 0x17, RZ ;  /* 0x0000001730307819 */ /* 0x000fe200000006ff */
[----:B------:R-:W-:Y:S01]  /*6a20*/  BSSY B1, `(.L_x_114) ;  /* 0x000001d000017945 */ /* 0x000fe20003800000 */
[----:B------:R1:W3:Y:S01]  /*6a30*/  MUFU.EX2 R5, R60 ;  /* 0x0000003c00057308 */ /* 0x0002e20000000800 */
[----:B------:R-:W-:Y:S01]  /*6a40*/  SHF.L.U32 R51, R51, 0x17, RZ ;  /* 0x0000001733337819 */ /* 0x000fe200000006ff */
[----:B------:R-:W-:Y:S01]  /*6a50*/  FFMA R64, R38, R39, 1 ;  /* 0x3f80000026407423 */ /* 0x000fe20000000027 */
[----:B------:R-:W-:Y:S01]  /*6a60*/  SHF.L.U32 R61, R61, 0x17, RZ ;  /* 0x000000173d3d7819 */ /* 0x000fe200000006ff */
[----:B------:R-:W-:Y:S01]  /*6a70*/  FFMA R65, R40, R41, 1 ;  /* 0x3f80000028417423 */ /* 0x000fe20000000029 */
[----:B------:R-:W-:Y:S01]  /*6a80*/  SHF.L.U32 R62, R62, 0x17, RZ ;  /* 0x000000173e3e7819 */ /* 0x000fe200000006ff */
[----:B------:R-:W-:Y:S01]  /*6a90*/  FFMA R67, R44, R45, 1 ;  /* 0x3f8000002c437423 */ /* 0x000fe2000000002d */
[----:B-----5:R-:W-:Y:S01]  /*6aa0*/  FFMA R52, R51, R52, 1 ;  /* 0x3f80000033347423 */ /* 0x020fe20000000034 */
[----:B------:R4:W5:Y:S01]  /*6ab0*/  MUFU.EX2 R0, R53 ;  /* 0x0000003500007308 */ /* 0x0009620000000800 */
[----:B-1----:R-:W-:Y:S01]  /*6ac0*/  FFMA R60, R42, R43, 1 ;  /* 0x3f8000002a3c7423 */ /* 0x002fe2000000002b */
[----:B--2---:R-:W-:-:S06]  /*6ad0*/  FFMA R66, R46, R47, 1 ;  /* 0x3f8000002e427423 */ /* 0x004fcc000000002f */
[----:B------:R-:W1:Y:S01]  /*6ae0*/  MUFU.EX2 R4, R4 ;  /* 0x0000000400047308 */ /* 0x000e620000000800 */
[----:B---3--:R-:W-:Y:S01]  /*6af0*/  FFMA R55, R58, R5, 1 ;  /* 0x3f8000003a377423 */ /* 0x008fe20000000005 */
[----:B----4-:R-:W-:-:S06]  /*6b00*/  FFMA R53, R48, R49, 1 ;  /* 0x3f80000030357423 */ /* 0x010fcc0000000031 */
[----:B------:R-:W2:Y:S01]  /*6b10*/  MUFU.EX2 R35, R35 ;  /* 0x0000002300237308 */ /* 0x000ea20000000800 */
[----:B-----5:R-:W-:Y:S01]  /*6b20*/  FFMA R58, R59, R0, 1 ;  /* 0x3f8000003b3a7423 */ /* 0x020fe20000000000 */
[----:B-1----:R-:W-:Y:S01]  /*6b30*/  FFMA R61, R61, R4, 1 ;  /* 0x3f8000003d3d7423 */ /* 0x002fe20000000004 */
[----:B--2---:R-:W-:Y:S01]  /*6b40*/  FFMA R59, R62, R35, 1 ;  /* 0x3f8000003e3b7423 */ /* 0x004fe20000000023 */
[----:B------:R-:W-:Y:S06]  /*6b50*/  @P2 BRA `(.L_x_115) ;  /* 0x0000000000142947 */ /* 0x000fec0003800000 */
[----:B------:R-:W-:Y:S02]  /*6b60*/  MOV R0, R63 ;  /* 0x0000003f00007202 */ /* 0x000fe40000000f00 */
[----:B------:R-:W-:-:S07]  /*6b70*/  MOV R4, 0x6b90 ;  /* 0x00006b9000047802 */ /* 0x000fce0000000f00 */
[----:B------:R-:W-:Y:S05]  /*6b80*/  CALL.REL.NOINC `($__internal_0_$__cuda_sm20_rcp_rn_f32_slowpath) ;  /* 0x0000008c00d07944 */ /* 0x000fea0003c00000 */
[----:B------:R-:W-:Y:S01]  /*6b90*/  IMAD.MOV.U32 R40, RZ, RZ, R0 ;  /* 0x000000ffff287224 */ /* 0x000fe200078e0000 */
[----:B------:R-:W-:Y:S06]  /*6ba0*/  BRA `(.L_x_116) ;  /* 0x0000000000107947 */ /* 0x000fec0003800000 */
.L_x_115:
[----:B------:R-:W1:Y:S02]  /*6bb0*/  MUFU.RCP R40, R63 ;  /* 0x0000003f00287308 */ /* 0x000e640000001000 */
[----:B-1----:R-:W-:-:S04]  /*6bc0*/  FFMA R0, R63, R40, -1 ;  /* 0xbf8000003f007423 */ /* 0x002fc80000000028 */
[----:B------:R-:W-:-:S04]  /*6bd0*/  FADD.FTZ R3, -R0, -RZ ;  /* 0x800000ff00037221 */ /* 0x000fc80000010100 */
[----:B------:R-:W-:-:S07]  /*6be0*/  FFMA R40, R40, R3, R40 ;  /* 0x0000000328287223 */ /* 0x000fce0000000028 */
.L_x_116:
[----:B------:R-:W-:Y:S05]  /*6bf0*/  BSYNC B1 ;  /* 0x0000000000017941 */ /* 0x000fea0003800000 */
.L_x_114:
        /* <DEDUP_REMOVED lines=10> */
.L_x_118:
[----:B------:R-:W1:Y:S02]  /*6ca0*/  MUFU.RCP R43, R56 ;  /* 0x00000038002b7308 */ /* 0x000e640000001000 */
[----:B-1----:R-:W-:-:S04]  /*6cb0*/  FFMA R0, R56, R43, -1 ;  /* 0xbf80000038007423 */ /* 0x002fc8000000002b */
[----:B------:R-:W-:-:S04]  /*6cc0*/  FADD.FTZ R0, -R0, -RZ ;  /* 0x800000ff00007221 */ /* 0x000fc80000010100 */
[----:B------:R-:W-:-:S07]  /*6cd0*/  FFMA R43, R43, R0, R43 ;  /* 0x000000002b2b7223 */ /* 0x000fce000000002b */
.L_x_119:
[----:B------:R-:W-:Y:S05]  /*6ce0*/  BSYNC B1 ;  /* 0x0000000000017941 */ /* 0x000fea0003800000 */
.L_x_117:
        /* <DEDUP_REMOVED lines=10> */
.L_x_121:
[----:B------:R-:W1:Y:S02]  /*6d90*/  MUFU.RCP R42, R57 ;  /* 0x00000039002a7308 */ /* 0x000e640000001000 */
[----:B-1----:R-:W-:-:S04]  /*6da0*/  FFMA R0, R57, R42, -1 ;  /* 0xbf80000039007423 */ /* 0x002fc8000000002a */
[----:B------:R-:W-:-:S04]  /*6db0*/  FADD.FTZ R3, -R0, -RZ ;  /* 0x800000ff00037221 */ /* 0x000fc80000010100 */
[----:B------:R-:W-:-:S07]  /*6dc0*/  FFMA R42, R42, R3, R42 ;  /* 0x000000032a2a7223 */ /* 0x000fce000000002a */
.L_x_122:
[----:B------:R-:W-:Y:S05]  /*6dd0*/  BSYNC B1 ;  /* 0x0000000000017941 */ /* 0x000fea0003800000 */
.L_x_120:
        /* <DEDUP_REMOVED lines=10> */
.L_x_124:
[----:B------:R-:W1:Y:S02]  /*6e80*/  MUFU.RCP R45, R64 ;  /* 0x00000040002d7308 */ /* 0x000e640000001000 */
[----:B-1----:R-:W-:-:S04]  /*6e90*/  FFMA R0, R64, R45, -1 ;  /* 0xbf80000040007423 */ /* 0x002fc8000000002d */
[----:B------:R-:W-:-:S04]  /*6ea0*/  FADD.FTZ R0, -R0, -RZ ;  /* 0x800000ff00007221 */ /* 0x000fc80000010100 */
[----:B------:R-:W-:-:S07]  /*6eb0*/  FFMA R45, R45, R0, R45 ;  /* 0x000000002d2d7223 */ /* 0x000fce000000002d */
.L_x_125:
[----:B------:R-:W-:Y:S05]  /*6ec0*/  BSYNC B1 ;  /* 0x0000000000017941 */ /* 0x000fea0003800000 */
.L_x_123:
        /* <DEDUP_REMOVED lines=10> */
.L_x_127:
[----:B------:R-:W1:Y:S02]  /*6f70*/  MUFU.RCP R44, R65 ;  /* 0x00000041002c7308 */ /* 0x000e640000001000 */
[----:B-1----:R-:W-:-:S04]  /*6f80*/  FFMA R0, R65, R44, -1 ;  /* 0xbf80000041007423 */ /* 0x002fc8000000002c */
[----:B------:R-:W-:-:S04]  /*6f90*/  FADD.FTZ R3, -R0, -RZ ;  /* 0x800000ff00037221 */ /* 0x000fc80000010100 */
[----:B------:R-:W-:-:S07]  /*6fa0*/  FFMA R44, R44, R3, R44 ;  /* 0x000000032c2c7223 */ /* 0x000fce000000002c */
.L_x_128:
[----:B------:R-:W-:Y:S05]  /*6fb0*/  BSYNC B1 ;  /* 0x0000000000017941 */ /* 0x000fea0003800000 */
.L_x_126:
        /* <DEDUP_REMOVED lines=10> */
.L_x_130:
[----:B------:R-:W1:Y:S02]  /*7060*/  MUFU.RCP R47, R60 ;  /* 0x0000003c002f7308 */ /* 0x000e640000001000 */
[----:B-1----:R-:W-:-:S04]  /*7070*/  FFMA R0, R60, R47, -1 ;  /* 0xbf8000003c007423 */ /* 0x002fc8000000002f */
[----:B------:R-:W-:-:S04]  /*7080*/  FADD.FTZ R0, -R0, -RZ ;  /* 0x800000ff00007221 */ /* 0x000fc80000010100 */
[----:B------:R-:W-:-:S07]  /*7090*/  FFMA R47, R47, R0, R47 ;  /* 0x000000002f2f7223 */ /* 0x000fce000000002f */
.L_x_131:
[----:B------:R-:W-:Y:S05]  /*70a0*/  BSYNC B1 ;  /* 0x0000000000017941 */ /* 0x000fea0003800000 */
.L_x_129:
        /* <DEDUP_REMOVED lines=10> */
.L_x_133:
[----:B------:R-:W1:Y:S02]  /*7150*/  MUFU.RCP R46, R67 ;  /* 0x00000043002e7308 */ /* 0x000e640000001000 */
[----:B-1----:R-:W-:-:S04]  /*7160*/  FFMA R0, R67, R46, -1 ;  /* 0xbf80000043007423 */ /* 0x002fc8000000002e */
[----:B------:R-:W-:-:S04]  /*7170*/  FADD.FTZ R3, -R0, -RZ ;  /* 0x800000ff00037221 */ /* 0x000fc80000010100 */
[----:B------:R-:W-:-:S07]  /*7180*/  FFMA R46, R46, R3, R46 ;  /* 0x000000032e2e7223 */ /* 0x000fce000000002e */
.L_x_134:
[----:B------:R-:W-:Y:S05]  /*7190*/  BSYNC B1 ;  /* 0x0000000000017941 */ /* 0x000fea0003800000 */
.L_x_132:
        /* <DEDUP_REMOVED lines=10> */
.L_x_136:
[----:B------:R-:W1:Y:S02]  /*7240*/  MUFU.RCP R49, R66 ;  /* 0x0000004200317308 */ /* 0x000e640000001000 */
[----:B-1----:R-:W-:-:S04]  /*7250*/  FFMA R0, R66, R49, -1 ;  /* 0xbf80000042007423 */ /* 0x002fc80000000031 */
[----:B------:R-:W-:-:S04]  /*7260*/  FADD.FTZ R0, -R0, -RZ ;  /* 0x800000ff00007221 */ /* 0x000fc80000010100 */
[----:B------:R-:W-:-:S07]  /*7270*/  FFMA R49, R49, R0, R49 ;  /* 0x0000000031317223 */ /* 0x000fce0000000031 */
.L_x_137:
[----:B------:R-:W-:Y:S05]  /*7280*/  BSYNC B1 ;  /* 0x0000000000017941 */ /* 0x000fea0003800000 */
.L_x_135:
        /* <DEDUP_REMOVED lines=10> */
.L_x_139:
[----:B------:R-:W1:Y:S02]  /*7330*/  MUFU.RCP R48, R53 ;  /* 0x0000003500307308 */ /* 0x000e640000001000 */
[----:B-1----:R-:W-:-:S04]  /*7340*/  FFMA R0, R53, R48, -1 ;  /* 0xbf80000035007423 */ /* 0x002fc80000000030 */
[----:B------:R-:W-:-:S04]  /*7350*/  FADD.FTZ R3, -R0, -RZ ;  /* 0x800000ff00037221 */ /* 0x000fc80000010100 */
[----:B------:R-:W-:-:S07]  /*7360*/  FFMA R48, R48, R3, R48 ;  /* 0x0000000330307223 */ /* 0x000fce0000000030 */
.L_x_140:
[----:B------:R-:W-:Y:S05]  /*7370*/  BSYNC B1 ;  /* 0x0000000000017941 */ /* 0x000fea0003800000 */
.L_x_138:
        /* <DEDUP_REMOVED lines=10> */
.L_x_142:
[----:B------:R-:W1:Y:S02]  /*7420*/  MUFU.RCP R51, R52 ;  /* 0x0000003400337308 */ /* 0x000e640000001000 */
[----:B-1----:R-:W-:-:S04]  /*7430*/  FFMA R0, R52, R51, -1 ;  /* 0xbf80000034007423 */ /* 0x002fc80000000033 */
[----:B------:R-:W-:-:S04]  /*7440*/  FADD.FTZ R0, -R0, -RZ ;  /* 0x800000ff00007221 */ /* 0x000fc80000010100 */
[----:B------:R-:W-:-:S07]  /*7450*/  FFMA R51, R51, R0, R51 ;  /* 0x0000000033337223 */ /* 0x000fce0000000033 */
.L_x_143:
[----:B------:R-:W-:Y:S05]  /*7460*/  BSYNC B1 ;  /* 0x0000000000017941 */ /* 0x000fea0003800000 */
.L_x_141:
        /* <DEDUP_REMOVED lines=10> */
.L_x_145:
[----:B------:R-:W1:Y:S02]  /*7510*/  MUFU.RCP R50, R69 ;  /* 0x0000004500327308 */ /* 0x000e640000001000 */
[----:B-1----:R-:W-:-:S04]  /*7520*/  FFMA R0, R69, R50, -1 ;  /* 0xbf80000045007423 */ /* 0x002fc80000000032 */
[----:B------:R-:W-:-:S04]  /*7530*/  FADD.FTZ R3, -R0, -RZ ;  /* 0x800000ff00037221 */ /* 0x000fc80000010100 */
[----:B------:R-:W-:-:S07]  /*7540*/  FFMA R50, R50, R3, R50 ;  /* 0x0000000332327223 */ /* 0x000fce0000000032 */
.L_x_146:
[----:B------:R-:W-:Y:S05]  /*7550*/  BSYNC B1 ;  /* 0x0000000000017941 */ /* 0x000fea0003800000 */
.L_x_144:
        /* <DEDUP_REMOVED lines=10> */
.L_x_148:
[----:B------:R-:W1:Y:S02]  /*7600*/  MUFU.RCP R53, R54 ;  /* 0x0000003600357308 */ /* 0x000e640000001000 */
[----:B-1----:R-:W-:-:S04]  /*7610*/  FFMA R0, R54, R53, -1 ;  /* 0xbf80000036007423 */ /* 0x002fc80000000035 */
[----:B------:R-:W-:-:S04]  /*7620*/  FADD.FTZ R0, -R0, -RZ ;  /* 0x800000ff00007221 */ /* 0x000fc80000010100 */
[----:B------:R-:W-:-:S07]  /*7630*/  FFMA R53, R53, R0, R53 ;  /* 0x0000000035357223 */ /* 0x000fce0000000035 */
.L_x_149:
[----:B------:R-:W-:Y:S05]  /*7640*/  BSYNC B1 ;  /* 0x0000000000017941 */ /* 0x000fea0003800000 */
.L_x_147:
        /* <DEDUP_REMOVED lines=10> */
.L_x_151:
[----:B------:R-:W1:Y:S02]  /*76f0*/  MUFU.RCP R52, R55 ;  /* 0x0000003700347308 */ /* 0x000e640000001000 */
[----:B-1----:R-:W-:-:S04]  /*7700*/  FFMA R0, R55, R52, -1 ;  /* 0xbf80000037007423 */ /* 0x002fc80000000034 */
[----:B------:R-:W-:-:S04]  /*7710*/  FADD.FTZ R3, -R0, -RZ ;  /* 0x800000ff00037221 */ /* 0x000fc80000010100 */
[----:B------:R-:W-:-:S07]  /*7720*/  FFMA R52, R52, R3, R52 ;  /* 0x0000000334347223 */ /* 0x000fce0000000034 */
.L_x_152:
[----:B------:R-:W-:Y:S05]  /*7730*/  BSYNC B1 ;  /* 0x0000000000017941 */ /* 0x000fea0003800000 */
.L_x_150:
        /* <DEDUP_REMOVED lines=10> */
.L_x_154:
[----:B------:R-:W1:Y:S02]  /*77e0*/  MUFU.RCP R55, R58 ;  /* 0x0000003a00377308 */ /* 0x000e640000001000 */
[----:B-1----:R-:W-:-:S04]  /*77f0*/  FFMA R0, R58, R55, -1 ;  /* 0xbf8000003a007423 */ /* 0x002fc80000000037 */
[----:B------:R-:W-:-:S04]  /*7800*/  FADD.FTZ R0, -R0, -RZ ;  /* 0x800000ff00007221 */ /* 0x000fc80000010100 */
[----:B------:R-:W-:-:S07]  /*7810*/  FFMA R55, R55, R0, R55 ;  /* 0x0000000037377223 */ /* 0x000fce0000000037 */
.L_x_155:
[----:B------:R-:W-:Y:S05]  /*7820*/  BSYNC B1 ;  /* 0x0000000000017941 */ /* 0x000fea0003800000 */
.L_x_153:
        /* <DEDUP_REMOVED lines=10> */
.L_x_157:
[----:B------:R-:W1:Y:S02]  /*78d0*/  MUFU.RCP R54, R61 ;  /* 0x0000003d00367308 */ /* 0x000e640000001000 */
[----:B-1----:R-:W-:-:S04]  /*78e0*/  FFMA R0, R61, R54, -1 ;  /* 0xbf8000003d007423 */ /* 0x002fc80000000036 */
[----:B------:R-:W-:-:S04]  /*78f0*/  FADD.FTZ R3, -R0, -RZ ;  /* 0x800000ff00037221 */ /* 0x000fc80000010100 */
[----:B------:R-:W-:-:S07]  /*7900*/  FFMA R54, R54, R3, R54 ;  /* 0x0000000336367223 */ /* 0x000fce0000000036 */
.L_x_158:
[----:B------:R-:W-:Y:S05]  /*7910*/  BSYNC B1 ;  /* 0x0000000000017941 */ /* 0x000fea0003800000 */
.L_x_156:
        /* <DEDUP_REMOVED lines=8> */
[----:B------:R-:W-:Y:S05]  /*79a0*/  BRA `(.L_x_161) ;  /* 0x0000000000107947 */ /* 0x000fea0003800000 */
.L_x_160:
[----:B------:R-:W1:Y:S02]  /*79b0*/  MUFU.RCP R0, R59 ;  /* 0x0000003b00007308 */ /* 0x000e640000001000 */
[----:B-1----:R-:W-:-:S04]  /*79c0*/  FFMA R3, R59, R0, -1 ;  /* 0xbf8000003b037423 */ /* 0x002fc80000000000 */
[----:B------:R-:W-:-:S04]  /*79d0*/  FADD.FTZ R3, -R3, -RZ ;  /* 0x800000ff03037221 */ /* 0x000fc80000010100 */
[----:B------:R-:W-:-:S07]  /*79e0*/  FFMA R0, R0, R3, R0 ;  /* 0x0000000300007223 */ /* 0x000fce0000000000 */
.L_x_161:
[----:B------:R-:W-:Y:S05]  /*79f0*/  BSYNC B1 ;  /* 0x0000000000017941 */ /* 0x000fea0003800000 */
.L_x_159:
        /* <DEDUP_REMOVED lines=16> */
[----:B------:R-:W-:-:S02]  /*7b00*/  F2FP.SATFINITE.E4M3.F32.PACK_AB_MERGE_C R43, R43, R40, RZ ;  /* 0x000000282b2b723e */ /* 0x000fc400048070ff */
[----:B------:R-:W-:Y:S02]  /*7b10*/  F2FP.SATFINITE.E4M3.F32.PACK_AB_MERGE_C R45, R45, R42, RZ ;  /* 0x0000002a2d2d723e */ /* 0x000fe400048070ff */
[----:B------:R-:W-:Y:S02]  /*7b20*/  F2FP.SATFINITE.E4M3.F32.PACK_AB_MERGE_C R47, R47, R44, RZ ;  /* 0x0000002c2f2f723e */ /* 0x000fe400048070ff */
[----:B------:R-:W-:Y:S02]  /*7b30*/  F2FP.SATFINITE.E4M3.F32.PACK_AB_MERGE_C R49, R49, R46, RZ ;  /* 0x0000002e3131723e */ /* 0x000fe400048070ff */
[----:B------:R-:W-:Y:S02]  /*7b40*/  F2FP.SATFINITE.E4M3.F32.PACK_AB_MERGE_C R48, R51, R48, RZ ;  /* 0x000000303330723e */ /* 0x000fe400048070ff */
[----:B------:R-:W-:Y:S02]  /*7b50*/  F2FP.SATFINITE.E4M3.F32.PACK_AB_MERGE_C R50, R53, R50, RZ ;  /* 0x000000323532723e */ /* 0x000fe400048070ff */
[----:B------:R-:W-:-:S02]  /*7b60*/  F2FP.SATFINITE.E4M3.F32.PACK_AB_MERGE_C R52, R55, R52, RZ ;  /* 0x000000343734723e */ /* 0x000fc400048070ff */
[----:B------:R-:W-:Y:S01]  /*7b70*/  F2FP.SATFINITE.E4M3.F32.PACK_AB_MERGE_C R54, R3, R54, RZ ;  /* 0x000000360336723e */ /* 0x000fe200048070ff */
[----:B------:R-:W-:Y:S06]  /*7b80*/  @P5 BRA `(.L_x_162) ;  /* 0x0000000000045947 */ /* 0x000fec0003800000 */
[----:B------:R-:W-:-:S04]  /*7b90*/  DEPBAR.LE SB0, 0x1 ;  /* 0x000080400000791a */ /* 0x000fc80000000000 */
.L_x_162:
[----:B------:R-:W-:Y:S05]  /*7ba0*/  WARPSYNC.ALL ;  /* 0x0000000000007948 */ /* 0x000fea0003800000 */
[----:B------:R-:W-:Y:S06]  /*7bb0*/  BAR.SYNC.DEFER_BLOCKING 0x1, 0x100 ;  /* 0x0044000000007b1d */ /* 0x000fec0000010000 */
[----:B------:R-:W-:Y:S01]  /*7bc0*/  BSSY B0, `(.L_x_163) ;  /* 0x0000019000007945 */ /* 0x000fe20003800000 */
        /* <DEDUP_REMOVED lines=18> */
[----:B------:R-:W-:Y:S02]  /*7cf0*/  UIADD3 UR4, UR50, 0x5100, URZ ;  /* 0x0000510032047890 */ /* 0x000fe4000fffe03f */
[----:B------:R-:W-:Y:S01]  /*7d00*/  UIADD3.X UR9, URZ, UR43, URZ, UP0, !UPT ;  /* 0x0000002b3f097290 */ /* 0x000fe200087fe43f */
[----:B------:R-:W-:Y:S01]  /*7d10*/  UMOV UR5, UR45 ;  /* 0x0000002d00057c82 */ /* 0x000fe20008000000 */
[----:B------:R-:W-:-:S07]  /*7d20*/  UMOV UR7, UR47 ;  /* 0x0000002f00077c82 */ /* 0x000fce0008000000 */
[----:B------:R1:W-:Y:S02]  /*7d30*/  UTMASTG.3D [UR4], [UR8] ;  /* 0x00000004080073b5 */ /* 0x0003e40008010000 */
[----:B-1----:R0:W-:Y:S02]  /*7d40*/  UTMACMDFLUSH ;  /* 0x00000000000079b7 */ /* 0x0021e40000000000 */
.L_x_164:
[----:B------:R-:W-:Y:S05]  /*7d50*/  BSYNC B0 ;  /* 0x0000000000007941 */ /* 0x000fea0003800000 */
.L_x_163:
[----:B------:R-:W-:Y:S04]  /*7d60*/  BSSY B0, `(.L_x_165) ;  /* 0x000002e000007945 */ /* 0x000fe80003800000 */
[----:B------:R-:W-:Y:S05]  /*7d70*/  @P0 BRA `(.L_x_166) ;  /* 0x0000000000b00947 */ /* 0x000fea0003800000 */
[----:B------:R-:W-:-:S13]  /*7d80*/  ISETP.NE.AND P3, PT, R93, 0x3, PT ;  /* 0x000000035d00780c */ /* 0x000fda0003f65270 */
[----:B------:R-:W-:Y:S05]  /*7d90*/  @!P3 BRA `(.L_x_167) ;  /* 0x000000000004b947 */ /* 0x000fea0003800000 */
[----:B------:R-:W-:Y:S01]  /*7da0*/  BPT.TRAP 0x1 ;  /* 0x000000040000795c */ /* 0x000fe20000300000 */
.L_x_167:
[----:B------:R-:W-:Y:S01]  /*7db0*/  LEA R13, R107, UR50, 0x3 ;  /* 0x000000326b0d7c11 */ /* 0x000fe2000f8e18ff */
[----:B------:R-:W-:Y:S01]  /*7dc0*/  BSSY B1, `(.L_x_168) ;  /* 0x0000004000017945 */ /* 0x000fe20003800000 */
[----:B------:R-:W-:-:S04]  /*7dd0*/  SHF.L.U32 R0, R106, 0x1f, RZ ;  /* 0x0000001f6a007819 */ /* 0x000fc800000006ff */
[----:B------:R-:W1:Y:S02]  /*7de0*/  SYNCS.PHASECHK.TRANS64.TRYWAIT P2, [R13+URZ+0xa0], R0 ;  /* 0x0000a0000d0075a7 */ /* 0x000e64000804017f */
[----:B-1----:R-:W-:Y:S05]  /*7df0*/  @!P2 BRA `(.L_x_169) ;  /* 0x000000740050a947 */ /* 0x002fea0003800000 */
.L_x_367:
[----:B------:R-:W-:Y:S05]  /*7e00*/  BSYNC B1 ;  /* 0x0000000000017941 */ /* 0x000fea0003800000 */
.L_x_168:
[----:B------:R-:W-:Y:S04]  /*7e10*/  BSSY B1, `(.L_x_170) ;  /* 0x0000011000017945 */ /* 0x000fe80003800000 */
[----:B------:R-:W-:Y:S05]  /*7e20*/  @P1 BRA `(.L_x_171) ;  /* 0x00000000003c1947 */ /* 0x000fea0003800000 */
[----:B------:R-:W-:-:S05]  /*7e30*/  IMAD R14, R107, 0x1000, R10 ;  /* 0x000010006b0e7824 */ /* 0x000fca00078e020a */
[----:B------:R-:W-:Y:S01]  /*7e40*/  IADD3 R3, R14, UR50, RZ ;  /* 0x000000320e037c10 */ /* 0x000fe2000fffe0ff */
[----:B------:R-:W-:Y:S03]  /*7e50*/  LDS.U16 R9, [R14+UR50+0x200] ;  /* 0x000200320e097984 */ /* 0x000fe60008000400 */
[----:B------:R-:W-:Y:S01]  /*7e60*/  IADD3 R15, R3, R12, RZ ;  /* 0x0000000c030f7210 */ /* 0x000fe20007ffe0ff */
[----:B-1----:R-:W1:Y:S04]  /*7e70*/  LDS.U16 R0, [R14+UR50+0x100] ;  /* 0x000100320e007984 */ /* 0x002e680008000400 */
[----:B------:R-:W-:Y:S04]  /*7e80*/  LDS.U16 R8, [R14+UR50+0x208] ;  /* 0x000208320e087984 */ /* 0x000fe80008000400 */
[----:B------:R-:W2:Y:S04]  /*7e90*/  LDS.U16 R3, [R14+UR50+0x108] ;  /* 0x000108320e037984 */ /* 0x000ea80008000400 */
[----:B------:R-:W-:Y:S04]  /*7ea0*/  LDS.U16 R7, [R15+0x200] ;  /* 0x000200000f077984 */ /* 0x000fe80000000400 */
[----:B------:R-:W3:Y:S04]  /*7eb0*/  LDS.U16 R4, [R15+0x100] ;  /* 0x000100000f047984 */ /* 0x000ee80000000400 */
[----:B------:R-:W-:Y:S04]  /*7ec0*/  LDS.U16 R6, [R15+0x208] ;  /* 0x000208000f067984 */ /* 0x000fe80000000400 */
[----:B------:R-:W4:Y:S01]  /*7ed0*/  LDS.U16 R5, [R15+0x108] ;  /* 0x000108000f057984 */ /* 0x000f220000000400 */
[----:B-1----:R-:W-:-:S02]  /*7ee0*/  PRMT R9, R0, 0x5410, R9 ;  /* 0x0000541000097816 */ /* 0x002fc40000000009 */
[----:B--2---:R-:W-:Y:S02]  /*7ef0*/  PRMT R8, R3, 0x5410, R8 ;  /* 0x0000541003087816 */ /* 0x004fe40000000008 */
[----:B---3--:R-:W-:Y:S02]  /*7f00*/  PRMT R7, R4, 0x5410, R7 ;  /* 0x0000541004077816 */ /* 0x008fe40000000007 */
[----:B----4-:R-:W-:-:S07]  /*7f10*/  PRMT R6, R5, 0x5410, R6 ;  /* 0x0000541005067816 */ /* 0x010fce0000000006 */
.L_x_171:
[----:B------:R-:W-:Y:S05]  /*7f20*/  BSYNC B1 ;  /* 0x0000000000017941 */ /* 0x000fea0003800000 */
.L_x_170:
        /* <DEDUP_REMOVED lines=8> */
.L_x_172:
[----:B------:R-:W3:Y:S01]  /*7fb0*/  S2R R3, SR_CgaCtaId ;  /* 0x0000000000037919 */ /* 0x000ee20000008800 */
[----:B-1----:R-:W-:Y:S02]  /*7fc0*/  IADD3 R0, R13, 0xc0, RZ ;  /* 0x000000c00d007810 */ /* 0x002fe40007ffe0ff */
[----:B------:R-:W-:-:S04]  /*7fd0*/  IADD3 R107, R107, 0x1, RZ ;  /* 0x000000016b6b7810 */ /* 0x000fc80007ffe0ff */
[----:B------:R-:W-:-:S04]  /*7fe0*/  ISETP.NE.AND P2, PT, R107, 0x4, PT ;  /* 0x000000046b00780c */ /* 0x000fc80003f45270 */
[----:B------:R-:W-:Y:S02]  /*7ff0*/  SEL R107, R107, RZ, P2 ;  /* 0x000000ff6b6b7207 */ /* 0x000fe40001000000 */
[----:B---3--:R-:W-:Y:S02]  /*8000*/  PRMT R0, R3, 0x654, R0 ;  /* 0x0000065403007816 */ /* 0x008fe40000000000 */
[----:B------:R-:W-:Y:S02]  /*8010*/  SEL R3, RZ, 0x1, P2 ;  /* 0x00000001ff037807 */ /* 0x000fe40001000000 */
[----:B--2---:R1:W-:Y:S02]  /*8020*/  SYNCS.ARRIVE.TRANS64.RED.A1T0 RZ, [R0+URZ], RZ ;  /* 0x000000ff00ff79a7 */ /* 0x0043e4000810043f */
[----:B------:R-:W-:-:S07]  /*8030*/  LOP3.LUT R106, R106, R3, RZ, 0x3c, !PT ;  /* 0x000000036a6a7212 */ /* 0x000fce00078e3cff */
.L_x_166:
[----:B------:R-:W-:Y:S05]  /*8040*/  BSYNC B0 ;  /* 0x0000000000007941 */ /* 0x000fea0003800000 */
.L_x_165:
        /* <DEDUP_REMOVED lines=136> */
[----:B------:R-:W-:Y:S01]  /*88d0*/  SHF.L.U32 R37, R37, 0x17, RZ ;  /* 0x0000001725257819 */ /* 0x000fe200000006ff */
[----:B--2---:R-:W-:Y:S01]  /*88e0*/  FFMA R63, R0, R5, 1 ;  /* 0x3f800000003f7423 */ /* 0x004fe20000000005 */
[----:B------:R-:W-:Y:S01]  /*88f0*/  FFMA R53, -R28, 1.925963033500011079e-08, R53 ;  /* 0x32a570601c357823 */ /* 0x000fe20000000135 */
[----:B------:R-:W-:Y:S01]  /*8900*/  FADD R0, R61, -12583039 ;  /* 0xcb40007f3d007421 */ /* 0x000fe20000000000 */
[----:B------:R3:W2:Y:S01]  /*8910*/  MUFU.EX2 R3, R56 ;  /* 0x0000003800037308 */ /* 0x0006a20000000800 */
[----:B-1----:R-:W-:Y:S01]  /*8920*/  FADD R50, R58, -12583039 ;  /* 0xcb40007f3a327421 */ /* 0x002fe20000000000 */
[----:B------:R-:W-:Y:S01]  /*8930*/  FADD R5, R59, -12583039 ;  /* 0xcb40007f3b057421 */ /* 0x000fe20000000000 */
[----:B------:R-:W-:Y:S01]  /*8940*/  SHF.L.U32 R54, R54, 0x17, RZ ;  /* 0x0000001736367819 */ /* 0x000fe200000006ff */
[----:B------:R-:W-:-:S02]  /*8950*/  IMAD.SHL.U32 R58, R58, 0x800000, RZ ;  /* 0x008000003a3a7824 */ /* 0x000fc400078e00ff */
[----:B------:R-:W-:Y:S01]  /*8960*/  FFMA R60, -R31, 1.4426950216293334961, -R50 ;  /* 0x3fb8aa3b1f3c7823 */ /* 0x000fe20000000932 */
[----:B------:R-:W-:Y:S01]  /*8970*/  SHF.L.U32 R55, R55, 0x17, RZ ;  /* 0x0000001737377819 */ /* 0x000fe200000006ff */
[----:B------:R-:W-:Y:S01]  /*8980*/  IMAD.SHL.U32 R48, R48, 0x800000, RZ ;  /* 0x0080000030307824 */ /* 0x000fe200078e00ff */
[----:B------:R4:W1:Y:S01]  /*8990*/  MUFU.EX2 R50, R57 ;  /* 0x0000003900327308 */ /* 0x0008620000000800 */
[----:B---3--:R-:W-:Y:S01]  /*89a0*/  FFMA R56, R35, R36, 1 ;  /* 0x3f80000023387423 */ /* 0x008fe20000000024 */
[----:B------:R-:W-:Y:S01]  /*89b0*/  FADD R35, R62, -12583039 ;  /* 0xcb40007f3e237421 */ /* 0x000fe20000000000 */
[----:B------:R-:W-:Y:S01]  /*89c0*/  FFMA R60, -R31, 1.925963033500011079e-08, R60 ;  /* 0x32a570601f3c7823 */ /* 0x000fe2000000013c */
[----:B------:R-:W-:Y:S01]  /*89d0*/  IADD3 R36, R63, 0x1800000, RZ ;  /* 0x018000003f247810 */ /* 0x000fe20007ffe0ff */
[----:B------:R-:W-:Y:S01]  /*89e0*/  BSSY B1, `(.L_x_173) ;  /* 0x000002f000017945 */ /* 0x000fe20003800000 */
[C---:B------:R-:W-:Y:S01]  /*89f0*/  FFMA R35, -R34.reuse, 1.4426950216293334961, -R35 ;  /* 0x3fb8aa3b22237823 */ /* 0x040fe20000000923 */
[----:B------:R-:W-:Y:S01]  /*8a00*/  SHF.L.U32 R59, R59, 0x17, RZ ;  /* 0x000000173b3b7819 */ /* 0x000fe200000006ff */
[----:B------:R3:W-:Y:S01]  /*8a10*/  MUFU.EX2 R52, R53 ;  /* 0x0000003500347308 */ /* 0x0007e20000000800 */
        /* <DEDUP_REMOVED lines=14> */
[----:B------:R-:W-:Y:S01]  /*8b00*/  FFMA R64, R38, R39, 1 ;  /* 0x3f80000026407423 */ /* 0x000fe20000000027 */
[----:B------:R1:W3:Y:S01]  /*8b10*/  MUFU.EX2 R5, R60 ;  /* 0x0000003c00057308 */ /* 0x0002e20000000800 */
[----:B------:R-:W-:Y:S01]  /*8b20*/  SHF.L.U32 R46, R46, 0x17, RZ ;  /* 0x000000172e2e7819 */ /* 0x000fe200000006ff */
[----:B------:R-:W-:Y:S01]  /*8b30*/  FFMA R65, R40, R41, 1 ;  /* 0x3f80000028417423 */ /* 0x000fe20000000029 */
[----:B------:R-:W-:Y:S01]  /*8b40*/  SHF.L.U32 R51, R51, 0x17, RZ ;  /* 0x0000001733337819 */ /* 0x000fe200000006ff */
[----:B------:R-:W-:Y:S01]  /*8b50*/  FFMA R67, R44, R45, 1 ;  /* 0x3f8000002c437423 */ /* 0x000fe2000000002d */
[----:B------:R-:W-:-:S02]  /*8b60*/  SHF.L.U32 R61, R61, 0x17, RZ ;  /* 0x000000173d3d7819 */ /* 0x000fc400000006ff */
[----:B------:R-:W-:Y:S01]  /*8b70*/  SHF.L.U32 R62, R62, 0x17, RZ ;  /* 0x000000173e3e7819 */ /* 0x000fe200000006ff */
[----:B------:R4:W5:Y:S01]  /*8b80*/  MUFU.EX2 R0, R53 ;  /* 0x0000003500007308 */ /* 0x0009620000000800 */
[----:B-1----:R-:W-:Y:S01]  /*8b90*/  FFMA R60, R42, R43, 1 ;  /* 0x3f8000002a3c7423 */ /* 0x002fe2000000002b */
[----:B--2---:R-:W-:Y:S01]  /*8ba0*/  FFMA R66, R46, R47, 1 ;  /* 0x3f8000002e427423 */ /* 0x004fe2000000002f */
[----:B------:R-:W-:-:S05]  /*8bb0*/  FFMA R52, R51, R52, 1 ;  /* 0x3f80000033347423 */ /* 0x000fca0000000034 */
        /* <DEDUP_REMOVED lines=13> */
.L_x_174:
[----:B------:R-:W1:Y:S02]  /*8c90*/  MUFU.RCP R40, R63 ;  /* 0x0000003f00287308 */ /* 0x000e640000001000 */
[----:B-1----:R-:W-:-:S04]  /*8ca0*/  FFMA R0, R63, R40, -1 ;  /* 0xbf8000003f007423 */ /* 0x002fc80000000028 */
[----:B------:R-:W-:-:S04]  /*8cb0*/  FADD.FTZ R3, -R0, -RZ ;  /* 0x800000ff00037221 */ /* 0x000fc80000010100 */
[----:B------:R-:W-:-:S07]  /*8cc0*/  FFMA R40, R40, R3, R40 ;  /* 0x0000000328287223 */ /* 0x000fce0000000028 */
.L_x_175:
[----:B------:R-:W-:Y:S05]  /*8cd0*/  BSYNC B1 ;  /* 0x0000000000017941 */ /* 0x000fea0003800000 */
.L_x_173:
        /* <DEDUP_REMOVED lines=10> */
.L_x_177:
[----:B------:R-:W1:Y:S02]  /*8d80*/  MUFU.RCP R43, R56 ;  /* 0x00000038002b7308 */ /* 0x000e640000001000 */
[----:B-1----:R-:W-:-:S04]  /*8d90*/  FFMA R0, R56, R43, -1 ;  /* 0xbf80000038007423 */ /* 0x002fc8000000002b */
[----:B------:R-:W-:-:S04]  /*8da0*/  FADD.FTZ R0, -R0, -RZ ;  /* 0x800000ff00007221 */ /* 0x000fc80000010100 */
[----:B------:R-:W-:-:S07]  /*8db0*/  FFMA R43, R43, R0, R43 ;  /* 0x000000002b2b7223 */ /* 0x000fce000000002b */
.L_x_178:
[----:B------:R-:W-:Y:S05]  /*8dc0*/  BSYNC B1 ;  /* 0x0000000000017941 */ /* 0x000fea0003800000 */
.L_x_176:
        /* <DEDUP_REMOVED lines=10> */
.L_x_180:
[----:B------:R-:W1:Y:S02]  /*8e70*/  MUFU.RCP R42, R57 ;  /* 0x00000039002a7308 */ /* 0x000e640000001000 */
[----:B-1----:R-:W-:-:S04]  /*8e80*/  FFMA R0, R57, R42, -1 ;  /* 0xbf80000039007423 */ /* 0x002fc8000000002a */
[----:B------:R-:W-:-:S04]  /*8e90*/  FADD.FTZ R3, -R0, -RZ ;  /* 0x800000ff00037221 */ /* 0x000fc80000010100 */
[----:B------:R-:W-:-:S07]  /*8ea0*/  FFMA R42, R42, R3, R42 ;  /* 0x000000032a2a7223 */ /* 0x000fce000000002a */
.L_x_181:
[----:B------:R-:W-:Y:S05]  /*8eb0*/  BSYNC B1 ;  /* 0x0000000000017941 */ /* 0x000fea0003800000 */
.L_x_179:
        /* <DEDUP_REMOVED lines=10> */
.L_x_183:
[----:B------:R-:W1:Y:S02]  /*8f60*/  MUFU.RCP R45, R64 ;  /* 0x00000040002d7308 */ /* 0x000e640000001000 */
[----:B-1----:R-:W-:-:S04]  /*8f70*/  FFMA R0, R64, R45, -1 ;  /* 0xbf80000040007423 */ /* 0x002fc8000000002d */
[----:B------:R-:W-:-:S04]  /*8f80*/  FADD.FTZ R0, -R0, -RZ ;  /* 0x800000ff00007221 */ /* 0x000fc80000010100 */
[----:B------:R-:W-:-:S07]  /*8f90*/  FFMA R45, R45, R0, R45 ;  /* 0x000000002d2d7223 */ /* 0x000fce000000002d */
.L_x_184:
[----:B------:R-:W-:Y:S05]  /*8fa0*/  BSYNC B1 ;  /* 0x0000000000017941 */ /* 0x000fea0003800000 */
.L_x_182:
        /* <DEDUP_REMOVED lines=10> */
.L_x_186:
[----:B------:R-:W1:Y:S02]  /*9050*/  MUFU.RCP R44, R65 ;  /* 0x00000041002c7308 */ /* 0x000e640000001000 */
[----:B-1----:R-:W-:-:S04]  /*9060*/  FFMA R0, R65, R44, -1 ;  /* 0xbf80000041007423 */ /* 0x002fc8000000002c */
[----:B------:R-:W-:-:S04]  /*9070*/  FADD.FTZ R3, -R0, -RZ ;  /* 0x800000ff00037221 */ /* 0x000fc80000010100 */
[----:B------:R-:W-:-:S07]  /*9080*/  FFMA R44, R44, R3, R44 ;  /* 0x000000032c2c7223 */ /* 0x000fce000000002c */
.L_x_187:
[----:B------:R-:W-:Y:S05]  /*9090*/  BSYNC B1 ;  /* 0x0000000000017941 */ /* 0x000fea0003800000 */
.L_x_185:
        /* <DEDUP_REMOVED lines=10> */
.L_x_189:
[----:B------:R-:W1:Y:S02]  /*9140*/  MUFU.RCP R47, R60 ;  /* 0x0000003c002f7308 */ /* 0x000e640000001000 */
[----:B-1----:R-:W-:-:S04]  /*9150*/  FFMA R0, R60, R47, -1 ;  /* 0xbf8000003c007423 */ /* 0x002fc8000000002f */
[----:B------:R-:W-:-:S04]  /*9160*/  FADD.FTZ R0, -R0, -RZ ;  /* 0x800000ff00007221 */ /* 0x000fc80000010100 */
[----:B------:R-:W-:-:S07]  /*9170*/  FFMA R47, R47, R0, R47 ;  /* 0x000000002f2f7223 */ /* 0x000fce000000002f */
.L_x_190:
[----:B------:R-:W-:Y:S05]  /*9180*/  BSYNC B1 ;  /* 0x0000000000017941 */ /* 0x000fea0003800000 */
.L_x_188:
        /* <DEDUP_REMOVED lines=10> */
.L_x_192:
[----:B------:R-:W1:Y:S02]  /*9230*/  MUFU.RCP R46, R67 ;  /* 0x00000043002e7308 */ /* 0x000e640000001000 */
[----:B-1----:R-:W-:-:S04]  /*9240*/  FFMA R0, R67, R46, -1 ;  /* 0xbf80000043007423 */ /* 0x002fc8000000002e */
[----:B------:R-:W-:-:S04]  /*9250*/  FADD.FTZ R3, -R0, -RZ ;  /* 0x800000ff00037221 */ /* 0x000fc80000010100 */
[----:B------:R-:W-:-:S07]  /*9260*/  FFMA R46, R46, R3, R46 ;  /* 0x000000032e2e7223 */ /* 0x000fce000000002e */
.L_x_193:
[----:B------:R-:W-:Y:S05]  /*9270*/  BSYNC B1 ;  /* 0x0000000000017941 */ /* 0x000fea0003800000 */
.L_x_191:
        /* <DEDUP_REMOVED lines=10> */
.L_x_195:
[----:B------:R-:W1:Y:S02]  /*9320*/  MUFU.RCP R49, R66 ;  /* 0x0000004200317308 */ /* 0x000e640000001000 */
[----:B-1----:R-:W-:-:S04]  /*9330*/  FFMA R0, R66, R49, -1 ;  /* 0xbf80000042007423 */ /* 0x002fc80000000031 */
[----:B------:R-:W-:-:S04]  /*9340*/  FADD.FTZ R0, -R0, -RZ ;  /* 0x800000ff00007221 */ /* 0x000fc80000010100 */
[----:B------:R-:W-:-:S07]  /*9350*/  FFMA R49, R49, R0, R49 ;  /* 0x0000000031317223 */ /* 0x000fce0000000031 */
.L_x_196:
[----:B------:R-:W-:Y:S05]  /*9360*/  BSYNC B1 ;  /* 0x0000000000017941 */ /* 0x000fea0003800000 */
.L_x_194:
        /* <DEDUP_REMOVED lines=10> */
.L_x_198:
[----:B------:R-:W1:Y:S02]  /*9410*/  MUFU.RCP R48, R53 ;  /* 0x0000003500307308 */ /* 0x000e640000001000 */
[----:B-1----:R-:W-:-:S04]  /*9420*/  FFMA R0, R53, R48, -1 ;  /* 0xbf80000035007423 */ /* 0x002fc80000000030 */
[----:B------:R-:W-:-:S04]  /*9430*/  FADD.FTZ R3, -R0, -RZ ;  /* 0x800000ff00037221 */ /* 0x000fc80000010100 */
[----:B------:R-:W-:-:S07]  /*9440*/  FFMA R48, R48, R3, R48 ;  /* 0x0000000330307223 */ /* 0x000fce0000000030 */
.L_x_199:
[----:B------:R-:W-:Y:S05]  /*9450*/  BSYNC B1 ;  /* 0x0000000000017941 */ /* 0x000fea0003800000 */
.L_x_197:
        /* <DEDUP_REMOVED lines=10> */
.L_x_201:
[----:B------:R-:W1:Y:S02]  /*9500*/  MUFU.RCP R51, R52 ;  /* 0x0000003400337308 */ /* 0x000e640000001000 */
[----:B-1----:R-:W-:-:S04]  /*9510*/  FFMA R0, R52, R51, -1 ;  /* 0xbf80000034007423 */ /* 0x002fc80000000033 */
[----:B------:R-:W-:-:S04]  /*9520*/  FADD.FTZ R0, -R0, -RZ ;  /* 0x800000ff00007221 */ /* 0x000fc80000010100 */
[----:B------:R-:W-:-:S07]  /*9530*/  FFMA R51, R51, R0, R51 ;  /* 0x0000000033337223 */ /* 0x000fce0000000033 */
.L_x_202:
[----:B------:R-:W-:Y:S05]  /*9540*/  BSYNC B1 ;  /* 0x0000000000017941 */ /* 0x000fea0003800000 */
.L_x_200:
        /* <DEDUP_REMOVED lines=10> */
.L_x_204:
[----:B------:R-:W1:Y:S02]  /*95f0*/  MUFU.RCP R50, R69 ;  /* 0x0000004500327308 */ /* 0x000e640000001000 */
[----:B-1----:R-:W-:-:S04]  /*9600*/  FFMA R0, R69, R50, -1 ;  /* 0xbf80000045007423 */ /* 0x002fc80000000032 */
[----:B------:R-:W-:-:S04]  /*9610*/  FADD.FTZ R3, -R0, -RZ ;  /* 0x800000ff00037221 */ /* 0x000fc80000010100 */
[----:B------:R-:W-:-:S07]  /*9620*/  FFMA R50, R50, R3, R50 ;  /* 0x0000000332327223 */ /* 0x000fce0000000032 */
.L_x_205:
[----:B------:R-:W-:Y:S05]  /*9630*/  BSYNC B1 ;  /* 0x0000000000017941 */ /* 0x000fea0003800000 */
.L_x_203:
        /* <DEDUP_REMOVED lines=10> */
.L_x_207:
[----:B------:R-:W1:Y:S02]  /*96e0*/  MUFU.RCP R53, R54 ;  /* 0x0000003600357308 */ /* 0x000e640000001000 */
[----:B-1----:R-:W-:-:S04]  /*96f0*/  FFMA R0, R54, R53, -1 ;  /* 0xbf80000036007423 */ /* 0x002fc80000000035 */
[----:B------:R-:W-:-:S04]  /*9700*/  FADD.FTZ R0, -R0, -RZ ;  /* 0x800000ff00007221 */ /* 0x000fc80000010100 */
[----:B------:R-:W-:-:S07]  /*9710*/  FFMA R53, R53, R0, R53 ;  /* 0x0000000035357223 */ /* 0x000fce0000000035 */
.L_x_208:
[----:B------:R-:W-:Y:S05]  /*9720*/  BSYNC B1 ;  /* 0x0000000000017941 */ /* 0x000fea0003800000 */
.L_x_206:
        /* <DEDUP_REMOVED lines=10> */
.L_x_210:
[----:B------:R-:W1:Y:S02]  /*97d0*/  MUFU.RCP R52, R55 ;  /* 0x0000003700347308 */ /* 0x000e640000001000 */
[----:B-1----:R-:W-:-:S04]  /*97e0*/  FFMA R0, R55, R52, -1 ;  /* 0xbf80000037007423 */ /* 0x002fc80000000034 */
[----:B------:R-:W-:-:S04]  /*97f0*/  FADD.FTZ R3, -R0, -RZ ;  /* 0x800000ff00037221 */ /* 0x000fc80000010100 */
[----:B------:R-:W-:-:S07]  /*9800*/  FFMA R52, R52, R3, R52 ;  /* 0x0000000334347223 */ /* 0x000fce0000000034 */
.L_x_211:
[----:B------:R-:W-:Y:S05]  /*9810*/  BSYNC B1 ;  /* 0x0000000000017941 */ /* 0x000fea0003800000 */
.L_x_209:
        /* <DEDUP_REMOVED lines=10> */
.L_x_213:
[----:B------:R-:W1:Y:S02]  /*98c0*/  MUFU.RCP R55, R58 ;  /* 0x0000003a00377308 */ /* 0x000e640000001000 */
[----:B-1----:R-:W-:-:S04]  /*98d0*/  FFMA R0, R58, R55, -1 ;  /* 0xbf8000003a007423 */ /* 0x002fc80000000037 */
[----:B------:R-:W-:-:S04]  /*98e0*/  FADD.FTZ R0, -R0, -RZ ;  /* 0x800000ff00007221 */ /* 0x000fc80000010100 */
[----:B------:R-:W-:-:S07]  /*98f0*/  FFMA R55, R55, R0, R55 ;  /* 0x0000000037377223 */ /* 0x000fce0000000037 */
.L_x_214:
[----:B------:R-:W-:Y:S05]  /*9900*/  BSYNC B1 ;  /* 0x0000000000017941 */ /* 0x000fea0003800000 */
.L_x_212:
        /* <DEDUP_REMOVED lines=10> */
.L_x_216:
[----:B------:R-:W1:Y:S02]  /*99b0*/  MUFU.RCP R54, R61 ;  /* 0x0000003d00367308 */ /* 0x000e640000001000 */
[----:B-1----:R-:W-:-:S04]  /*99c0*/  FFMA R0, R61, R54, -1 ;  /* 0xbf8000003d007423 */ /* 0x002fc80000000036 */
[----:B------:R-:W-:-:S04]  /*99d0*/  FADD.FTZ R3, -R0, -RZ ;  /* 0x800000ff00037221 */ /* 0x000fc80000010100 */
[----:B------:R-:W-:-:S07]  /*99e0*/  FFMA R54, R54, R3, R54 ;  /* 0x0000000336367223 */ /* 0x000fce0000000036 */
.L_x_217:
[----:B------:R-:W-:Y:S05]  /*99f0*/  BSYNC B1 ;  /* 0x0000000000017941 */ /* 0x000fea0003800000 */
.L_x_215:
        /* <DEDUP_REMOVED lines=9> */
.L_x_219:
[----:B------:R-:W1:Y:S02]  /*9a90*/  MUFU.RCP R0, R59 ;  /* 0x0000003b00007308 */ /* 0x000e640000001000 */
[----:B-1----:R-:W-:-:S04]  /*9aa0*/  FFMA R3, R59, R0, -1 ;  /* 0xbf8000003b037423 */ /* 0x002fc80000000000 */
[----:B------:R-:W-:-:S04]  /*9ab0*/  FADD.FTZ R3, -R3, -RZ ;  /* 0x800000ff03037221 */ /* 0x000fc80000010100 */
[----:B------:R-:W-:-:S07]  /*9ac0*/  FFMA R0, R0, R3, R0 ;  /* 0x0000000300007223 */ /* 0x000fce0000000000 */
.L_x_220:
[----:B------:R-:W-:Y:S05]  /*9ad0*/  BSYNC B1 ;  /* 0x0000000000017941 */ /* 0x000fea0003800000 */
.L_x_218:
        /* <DEDUP_REMOVED lines=26> */
.L_x_221:
        /* <DEDUP_REMOVED lines=27> */
.L_x_223:
[----:B------:R-:W-:Y:S05]  /*9e30*/  BSYNC B0 ;  /* 0x0000000000007941 */ /* 0x000fea0003800000 */
.L_x_222:
[----:B------:R-:W-:Y:S04]  /*9e40*/  BSSY B0, `(.L_x_224) ;  /* 0x000002f000007945 */ /* 0x000fe80003800000 */
[----:B------:R-:W-:Y:S05]  /*9e50*/  @P0 BRA `(.L_x_225) ;  /* 0x0000000000b40947 */ /* 0x000fea0003800000 */
[----:B------:R-:W-:-:S13]  /*9e60*/  ISETP.NE.AND P2, PT, R93, 0x3, PT ;  /* 0x000000035d00780c */ /* 0x000fda0003f45270 */
[----:B------:R-:W-:Y:S05]  /*9e70*/  @!P2 BRA `(.L_x_226) ;  /* 0x000000000004a947 */ /* 0x000fea0003800000 */
[----:B------:R-:W-:Y:S01]  /*9e80*/  BPT.TRAP 0x1 ;  /* 0x000000040000795c */ /* 0x000fe20000300000 */
.L_x_226:
[----:B------:R-:W-:Y:S01]  /*9e90*/  SHF.L.U32 R0, R106, 0x1f, RZ ;  /* 0x0000001f6a007819 */ /* 0x000fe200000006ff */
[----:B------:R-:W-:Y:S01]  /*9ea0*/  BSSY B1, `(.L_x_227) ;  /* 0x0000004000017945 */ /* 0x000fe20003800000 */
[----:B------:R-:W-:-:S04]  /*9eb0*/  LEA R3, R107, UR50, 0x3 ;  /* 0x000000326b037c11 */ /* 0x000fc8000f8e18ff */
[----:B------:R-:W1:Y:S02]  /*9ec0*/  SYNCS.PHASECHK.TRANS64.TRYWAIT P0, [R3+URZ+0xa0], R0 ;  /* 0x0000a000030075a7 */ /* 0x000e64000800017f */
[----:B-1----:R-:W-:Y:S05]  /*9ed0*/  @!P0 BRA `(.L_x_228) ;  /* 0x00000054002c8947 */ /* 0x002fea0003800000 */
.L_x_368:
[----:B------:R-:W-:Y:S05]  /*9ee0*/  BSYNC B1 ;  /* 0x0000000000017941 */ /* 0x000fea0003800000 */
.L_x_227:
[----:B------:R-:W-:Y:S04]  /*9ef0*/  BSSY B1, `(.L_x_229) ;  /* 0x0000011000017945 */ /* 0x000fe80003800000 */
[----:B------:R-:W-:Y:S05]  /*9f00*/  @P1 BRA `(.L_x_230) ;  /* 0x00000000003c1947 */ /* 0x000fea0003800000 */
[----:B-1----:R-:W-:-:S05]  /*9f10*/  IMAD R0, R107, 0x1000, R10 ;  /* 0x000010006b007824 */ /* 0x002fca00078e020a */
[----:B------:R-:W-:Y:S01]  /*9f20*/  IADD3 R3, R0, UR50, RZ ;  /* 0x0000003200037c10 */ /* 0x000fe2000fffe0ff */
[----:B------:R-:W-:Y:S03]  /*9f30*/  LDS.U16 R9, [R0+UR50+0x200] ;  /* 0x0002003200097984 */ /* 0x000fe60008000400 */
[----:B------:R-:W-:Y:S01]  /*9f40*/  IADD3 R13, R12, R3, RZ ;  /* 0x000000030c0d7210 */ /* 0x000fe20007ffe0ff */
[----:B------:R-:W1:Y:S04]  /*9f50*/  LDS.U16 R4, [R0+UR50+0x100] ;  /* 0x0001003200047984 */ /* 0x000e680008000400 */
[----:B------:R-:W-:Y:S04]  /*9f60*/  LDS.U16 R7, [R13+0x200] ;  /* 0x000200000d077984 */ /* 0x000fe80000000400 */
[----:B------:R-:W2:Y:S04]  /*9f70*/  LDS.U16 R6, [R13+0x100] ;  /* 0x000100000d067984 */ /* 0x000ea80000000400 */
[----:B------:R-:W-:Y:S04]  /*9f80*/  LDS.U16 R8, [R0+UR50+0x208] ;  /* 0x0002083200087984 */ /* 0x000fe80008000400 */
[----:B------:R-:W3:Y:S04]  /*9f90*/  LDS.U16 R3, [R0+UR50+0x108] ;  /* 0x0001083200037984 */ /* 0x000ee80008000400 */
[----:B------:R-:W-:Y:S04]  /*9fa0*/  LDS.U16 R5, [R13+0x208] ;  /* 0x000208000d057984 */ /* 0x000fe80000000400 */
[----:B------:R-:W4:Y:S01]  /*9fb0*/  LDS.U16 R12, [R13+0x108] ;  /* 0x000108000d0c7984 */ /* 0x000f220000000400 */
[----:B-1----:R-:W-:-:S02]  /*9fc0*/  PRMT R9, R4, 0x5410, R9 ;  /* 0x0000541004097816 */ /* 0x002fc40000000009 */
[----:B--2---:R-:W-:Y:S02]  /*9fd0*/  PRMT R7, R6, 0x5410, R7 ;  /* 0x0000541006077816 */ /* 0x004fe40000000007 */
[----:B---3--:R-:W-:Y:S02]  /*9fe0*/  PRMT R8, R3, 0x5410, R8 ;  /* 0x0000541003087816 */ /* 0x008fe40000000008 */
[----:B----4-:R-:W-:-:S07]  /*9ff0*/  PRMT R6, R12, 0x5410, R5 ;  /* 0x000054100c067816 */ /* 0x010fce0000000005 */
.L_x_230:
[----:B------:R-:W-:Y:S05]  /*a000*/  BSYNC B1 ;  /* 0x0000000000017941 */ /* 0x000fea0003800000 */
.L_x_229:
        /* <DEDUP_REMOVED lines=8> */
.L_x_231:
[----:B-1----:R-:W1:Y:S01]  /*a090*/  S2R R3, SR_CgaCtaId ;  /* 0x0000000000037919 */ /* 0x002e620000008800 */
[C---:B------:R-:W-:Y:S02]  /*a0a0*/  LEA R0, R107.reuse, UR50, 0x3 ;  /* 0x000000326b007c11 */ /* 0x040fe4000f8e18ff */
[----:B------:R-:W-:Y:S02]  /*a0b0*/  IADD3 R107, R107, 0x1, RZ ;  /* 0x000000016b6b7810 */ /* 0x000fe40007ffe0ff */
[----:B------:R-:W-:Y:S02]  /*a0c0*/  IADD3 R0, R0, 0xc0, RZ ;  /* 0x000000c000007810 */ /* 0x000fe40007ffe0ff */
[----:B------:R-:W-:-:S04]  /*a0d0*/  ISETP.NE.AND P0, PT, R107, 0x4, PT ;  /* 0x000000046b00780c */ /* 0x000fc80003f05270 */
[----:B------:R-:W-:Y:S02]  /*a0e0*/  SEL R107, R107, RZ, P0 ;  /* 0x000000ff6b6b7207 */ /* 0x000fe40000000000 */
[----:B-1----:R-:W-:Y:S02]  /*a0f0*/  PRMT R0, R3, 0x654, R0 ;  /* 0x0000065403007816 */ /* 0x002fe40000000000 */
[----:B------:R-:W-:Y:S02]  /*a100*/  SEL R3, RZ, 0x1, P0 ;  /* 0x00000001ff037807 */ /* 0x000fe40000000000 */
[----:B--2---:R1:W-:Y:S02]  /*a110*/  SYNCS.ARRIVE.TRANS64.RED.A1T0 RZ, [R0+URZ], RZ ;  /* 0x000000ff00ff79a7 */ /* 0x0043e4000810043f */
[----:B------:R-:W-:-:S07]  /*a120*/  LOP3.LUT R106, R106, R3, RZ, 0x3c, !PT ;  /* 0x000000036a6a7212 */ /* 0x000fce00078e3cff */
.L_x_225:
[----:B------:R-:W-:Y:S05]  /*a130*/  BSYNC B0 ;  /* 0x0000000000007941 */ /* 0x000fea0003800000 */
.L_x_224:
[----:B-1----:R-:W-:Y:S01]  /*a140*/  F2FP.F16.E4M3.UNPACK_B R0, R9 ;  /* 0x00000009ff00723e */ /* 0x002fe200020006ff */
[C---:B------:R-:W-:Y:S01]  /*a150*/  FMUL R105, R23.reuse, R105 ;  /* 0x0000006917697220 */ /* 0x040fe20000400000 */
[C---:B------:R-:W-:Y:S01]  /*a160*/  FMUL R12, R23.reuse, R104 ;  /* 0x00000068170c7220 */ /* 0x040fe20000400000 */
[----:B------:R-:W-:Y:S01]  /*a170*/  F2FP.F16.E4M3.UNPACK_B R4, R8 ;  /* 0x00000008ff04723e */ /* 0x000fe200020006ff */
[C---:B------:R-:W-:Y:S01]  /*a180*/  FMUL R103, R23.reuse, R103 ;  /* 0x0000006717677220 */ /* 0x040fe20000400000 */
[--C-:B------:R-:W-:Y:S02]  /*a190*/  HADD2.F32 R3, -RZ, R0.reuse.H0_H0 ;  /* 0x20000000ff037230 */ /* 0x100fe40000004100 */
[----:B------:R-:W-:Y:S01]  /*a1a0*/  FMUL R14, R23, R101 ;  /* 0x00000065170e7220 */ /* 0x000fe20000400000 */
[----:B------:R-:W-:Y:S01]  /*a1b0*/  HADD2.F32 R5, -RZ, R0.H1_H1 ;  /* 0x30000000ff057230 */ /* 0x000fe20000004100 */
[----:B------:R-:W-:Y:S01]  /*a1c0*/  F2FP.F16.E4M3.UNPACK_B R0, R9.H1 ;  /* 0x00000009ff00723e */ /* 0x000fe200030006ff */
[----:B------:R-:W-:-:S02]  /*a1d0*/  IMAD.MOV.U32 R55, RZ, RZ, 0x3bbb989d ;  /* 0x3bbb989dff377424 */ /* 0x000fc400078e00ff */
[C---:B------:R-:W-:Y:S01]  /*a1e0*/  FFMA R9, R88.reuse, R3, R105 ;  /* 0x0000000358097223 */ /* 0x040fe20000000069 */
[----:B------:R-:W-:Y:S02]  /*a1f0*/  HADD2.F32 R15, -RZ, R4.H1_H1 ;  /* 0x30000004ff0f7230 */ /* 0x000fe40000004100 */
[C---:B------:R-:W-:Y:S01]  /*a200*/  FFMA R12, R88.reuse, R5, R12 ;  /* 0x00000005580c7223 */ /* 0x040fe2000000000c */
[--C-:B------:R-:W-:Y:S01]  /*a210*/  HADD2.F32 R3, -RZ, R0.reuse.H0_H0 ;  /* 0x20000000ff037230 */ /* 0x100fe20000004100 */
[----:B------:R-:W-:Y:S01]  /*a220*/  MOV R58, 0x437c0000 ;  /* 0x437c0000003a7802 */ /* 0x000fe20000000f00 */
[----:B------:R-:W-:Y:S01]  /*a230*/  HADD2.F32 R13, -RZ, R0.H1_H1 ;  /* 0x30000000ff0d7230 */ /* 0x000fe20000004100 */
[----:B------:R-:W-:Y:S01]  /*a240*/  F2FP.F16.E4M3.UNPACK_B R0, R8.H1 ;  /* 0x00000008ff00723e */ /* 0x000fe200030006ff */
[----:B------:R-:W-:Y:S02]  /*a250*/  HADD2.F32 R5, -RZ, R4.H0_H0 ;  /* 0x20000004ff057230 */ /* 0x000fe40000004100 */
[----:B------:R-:W-:Y:S01]  /*a260*/  FFMA R8, R88, R3, R103 ;  /* 0x0000000358087223 */ /* 0x000fe20000000067 */
[----:B------:R-:W-:Y:S01]  /*a270*/  FFMA.SAT R4, -R9, R55, 0.5 ;  /* 0x3f00000009047423 */ /* 0x000fe20000002137 */
[----:B------:R-:W-:Y:S01]  /*a280*/  FMUL R99, R23, R99 ;  /* 0x0000006317637220 */ /* 0x000fe20000400000 */
[----:B------:R-:W-:-:S02]  /*a290*/  HADD2.F32 R3, -RZ, R0.H0_H0 ;  /* 0x20000000ff037230 */ /* 0x000fc40000004100 */
[----:B------:R-:W-:Y:S01]  /*a2a0*/  FFMA R14, R88, R5, R14 ;  /* 0x00000005580e7223 */ /* 0x000fe2000000000e */
[----:B------:R-:W-:Y:S01]  /*a2b0*/  HADD2.F32 R21, -RZ, R0.H1_H1 ;  /* 0x30000000ff157230 */ /* 0x000fe20000004100 */
[----:B------:R-:W-:Y:S01]  /*a2c0*/  F2FP.F16.E4M3.UNPACK_B R0, R7 ;  /* 0x00000007ff00723e */ /* 0x000fe200020006ff */
[----:B------:R-:W-:Y:S01]  /*a2d0*/  FFMA.RM R4, R4, R58, 12582913 ;  /* 0x4b40000104047423 */ /* 0x000fe2000000403a */
[C---:B------:R-:W-:Y:S01]  /*a2e0*/  FMUL R24, R23.reuse, R96 ;  /* 0x0000006017187220 */ /* 0x040fe20000400000 */
[----:B------:R-:W-:Y:S01]  /*a2f0*/  FFMA.SAT R25, -R12, R55, 0.5 ;  /* 0x3f0000000c197423 */ /* 0x000fe20000002137 */
[----:B------:R-:W-:Y:S01]  /*a300*/  FMUL R102, R23, R102 ;  /* 0x0000006617667220 */ /* 0x000fe20000400000 */
[--C-:B------:R-:W-:Y:S02]  /*a310*/  HADD2.F32 R5, -RZ, R0.reuse.H1_H1 ;  /* 0x30000000ff057230 */ /* 0x100fe40000004100 */
[----:B------:R-:W-:Y:S01]  /*a320*/  FFMA R20, R88, R3, R99 ;  /* 0x0000000358147223 */ /* 0x000fe20000000063 */
[----:B------:R-:W-:-:S02]  /*a330*/  HADD2.F32 R3, -RZ, R0.H0_H0 ;  /* 0x20000000ff037230 */ /* 0x000fc40000004100 */
[----:B------:R-:W-:Y:S01]  /*a340*/  FMUL R97, R23, R97 ;  /* 0x0000006117617220 */ /* 0x000fe20000400000 */
[----:B------:R-:W-:Y:S01]  /*a350*/  FADD R26, R4, -12583039 ;  /* 0xcb40007f041a7421 */ /* 0x000fe20000000000 */
[C---:B------:R-:W-:Y:S01]  /*a360*/  FFMA R24, R88.reuse, R5, R24 ;  /* 0x0000000558187223 */ /* 0x040fe20000000018 */
[-C--:B------:R-:W-:Y:S01]  /*a370*/  FFMA.RM R30, R25, R58.reuse, 12582913 ;  /* 0x4b400001191e7423 */ /* 0x080fe2000000403a */
[----:B------:R-:W-:Y:S01]  /*a380*/  FFMA R13, R88, R13, R102 ;  /* 0x0000000d580d7223 */ /* 0x000fe20000000066 */
[----:B------:R-:W-:Y:S01]  /*a390*/  FFMA.SAT R5, -R8, R55, 0.5 ;  /* 0x3f00000008057423 */ /* 0x000fe20000002137 */
[----:B------:R-:W-:Y:S01]  /*a3a0*/  F2FP.F16.E4M3.UNPACK_B R0, R7.H1 ;  /* 0x00000007ff00723e */ /* 0x000fe200030006ff */
[----:B------:R-:W-:Y:S01]  /*a3b0*/  FFMA R7, R88, R3, R97 ;  /* 0x0000000358077223 */ /* 0x000fe20000000061 */
[----:B------:R-:W-:Y:S01]  /*a3c0*/  FFMA R26, -R9, 1.4426950216293334961, -R26 ;  /* 0x3fb8aa3b091a7823 */ /* 0x000fe2000000091a */
[----:B------:R-:W-:Y:S01]  /*a3d0*/  FADD R3, R30, -12583039 ;  /* 0xcb40007f1e037421 */ /* 0x000fe20000000000 */
[-C--:B------:R-:W-:Y:S01]  /*a3e0*/  FFMA.RM R32, R5, R58.reuse, 12582913 ;  /* 0x4b40000105207423 */ /* 0x080fe2000000403a */
[-C--:B------:R-:W-:Y:S01]  /*a3f0*/  FFMA.SAT R28, -R13, R55.reuse, 0.5 ;  /* 0x3f0000000d1c7423 */ /* 0x080fe20000002137 */
[----:B------:R-:W-:Y:S01]  /*a400*/  FFMA R26, -R9, 1.925963033500011079e-08, R26 ;  /* 0x32a57060091a7823 */ /* 0x000fe2000000011a */
[----:B------:R-:W-:Y:S01]  /*a410*/  FFMA R3, -R12, 1.4426950216293334961, -R3 ;  /* 0x3fb8aa3b0c037823 */ /* 0x000fe20000000903 */
[----:B------:R-:W-:Y:S01]  /*a420*/  FADD R5, R32, -12583039 ;  /* 0xcb40007f20057421 */ /* 0x000fe20000000000 */
[----:B------:R-:W-:Y:S01]  /*a430*/  FFMA.RM R34, R28, R58, 12582913 ;  /* 0x4b4000011c227423 */ /* 0x000fe2000000403a */
[----:B------:R-:W-:Y:S01]  /*a440*/  FFMA.SAT R28, -R14, R55, 0.5 ;  /* 0x3f0000000e1c7423 */ /* 0x000fe20000002137 */
[----:B------:R1:W2:Y:S01]  /*a450*/  MUFU.EX2 R31, R26 ;  /* 0x0000001a001f7308 */ /* 0x0002a20000000800 */
[----:B------:R-:W-:Y:S01]  /*a460*/  FFMA R27, -R12, 1.925963033500011079e-08, R3 ;  /* 0x32a570600c1b7823 */ /* 0x000fe20000000103 */
[----:B------:R-:W-:-:S02]  /*a470*/  HADD2.F32 R3, -RZ, R0.H1_H1 ;  /* 0x30000000ff037230 */ /* 0x000fc40000004100 */
[----:B------:R-:W-:Y:S01]  /*a480*/  FFMA R29, -R8, 1.4426950216293334961, -R5 ;  /* 0x3fb8aa3b081d7823 */ /* 0x000fe20000000905 */
[C---:B------:R-:W-:Y:S01]  /*a490*/  FMUL R5, R23.reuse, R90 ;  /* 0x0000005a17057220 */ /* 0x040fe20000400000 */
[----:B------:R-:W-:Y:S01]  /*a4a0*/  FFMA.RM R36, R28, R58, 12582913 ;  /* 0x4b4000011c247423 */ /* 0x000fe2000000403a */
[C---:B------:R-:W-:Y:S01]  /*a4b0*/  FMUL R100, R23.reuse, R100 ;  /* 0x0000006417647220 */ /* 0x040fe20000400000 */
[----:B------:R-:W-:Y:S01]  /*a4c0*/  FMUL R98, R23, R98 ;  /* 0x0000006217627220 */ /* 0x000fe20000400000 */
[----:B------:R-:W-:Y:S02]  /*a4d0*/  HADD2.F32 R25, -RZ, R0.H0_H0 ;  /* 0x20000000ff197230 */ /* 0x000fe40000004100 */
[----:B-1----:R-:W-:Y:S01]  /*a4e0*/  FADD R26, R34, -12583039 ;  /* 0xcb40007f221a7421 */ /* 0x002fe20000000000 */
[----:B------:R-:W-:Y:S01]  /*a4f0*/  FFMA R15, R88, R15, R100 ;  /* 0x0000000f580f7223 */ /* 0x000fe20000000064 */
[----:B------:R-:W-:Y:S01]  /*a500*/  FFMA R29, -R8, 1.925963033500011079e-08, R29 ;  /* 0x32a57060081d7823 */ /* 0x000fe2000000011d */
[----:B------:R-:W-:Y:S01]  /*a510*/  F2FP.F16.E4M3.UNPACK_B R0, R6 ;  /* 0x00000006ff00723e */ /* 0x000fe200020006ff */
[----:B------:R-:W-:Y:S01]  /*a520*/  FFMA R28, -R13, 1.4426950216293334961, -R26 ;  /* 0x3fb8aa3b0d1c7823 */ /* 0x000fe2000000091a */
[----:B------:R-:W-:Y:S01]  /*a530*/  FFMA R26, R88, R3, R5 ;  /* 0x00000003581a7223 */ /* 0x000fe20000000005 */
[----:B------:R-:W-:Y:S01]  /*a540*/  FADD R3, R36, -12583039 ;  /* 0xcb40007f24037421 */ /* 0x000fe20000000000 */
[----:B------:R-:W-:Y:S01]  /*a550*/  FFMA R21, R88, R21, R98 ;  /* 0x0000001558157223 */ /* 0x000fe20000000062 */
[----:B------:R1:W-:Y:S01]  /*a560*/  MUFU.EX2 R35, R29 ;  /* 0x0000001d00237308 */ /* 0x0003e20000000800 */
[----:B------:R-:W-:Y:S01]  /*a570*/  FFMA.SAT R5, -R15, R55, 0.5 ;  /* 0x3f0000000f057423 */ /* 0x000fe20000002137 */
[----:B------:R-:W-:Y:S01]  /*a580*/  FFMA R3, -R14, 1.4426950216293334961, -R3 ;  /* 0x3fb8aa3b0e037823 */ /* 0x000fe20000000903 */
[----:B------:R-:W-:Y:S01]  /*a590*/  FFMA R28, -R13, 1.925963033500011079e-08, R28 ;  /* 0x32a570600d1c7823 */ /* 0x000fe2000000011c */
[----:B------:R-:W-:Y:S01]  /*a5a0*/  FMUL R95, R23, R95 ;  /* 0x0000005f175f7220 */ /* 0x000fe20000400000 */
[----:B------:R-:W-:Y:S01]  /*a5b0*/  FFMA.RM R38, R5, R58, 12582913 ;  /* 0x4b40000105267423 */ /* 0x000fe2000000403a */
[----:B------:R-:W-:Y:S01]  /*a5c0*/  FFMA.SAT R5, -R20, R55, 0.5 ;  /* 0x3f00000014057423 */ /* 0x000fe20000002137 */
[----:B------:R-:W-:Y:S01]  /*a5d0*/  FMUL R91, R23, R91 ;  /* 0x0000005b175b7220 */ /* 0x000fe20000400000 */
[----:B------:R3:W4:Y:S01]  /*a5e0*/  MUFU.EX2 R33, R27 ;  /* 0x0000001b00217308 */ /* 0x0007220000000800 */
[----:B-1----:R-:W-:Y:S01]  /*a5f0*/  FFMA R29, -R14, 1.925963033500011079e-08, R3 ;  /* 0x32a570600e1d7823 */ /* 0x002fe20000000103 */
[----:B------:R-:W-:-:S02]  /*a600*/  HADD2.F32 R3, -RZ, R0.H1_H1 ;  /* 0x30000000ff037230 */ /* 0x000fc40000004100 */
[----:B------:R-:W-:Y:S01]  /*a610*/  FFMA.RM R42, R5, R58, 12582913 ;  /* 0x4b400001052a7423 */ /* 0x000fe2000000403a */
[C---:B------:R-:W-:Y:S01]  /*a620*/  FMUL R5, R23.reuse, R92 ;  /* 0x0000005c17057220 */ /* 0x040fe20000400000 */
[----:B------:R-:W-:Y:S01]  /*a630*/  FFMA R25, R88, R25, R95 ;  /* 0x0000001958197223 */ /* 0x000fe2000000005f */
[----:B------:R-:W-:Y:S01]  /*a640*/  FMUL R89, R23, R89 ;  /* 0x0000005917597220 */ /* 0x000fe20000400000 */
[-C--:B------:R-:W-:Y:S01]  /*a650*/  FFMA.SAT R49, -R26, R55.reuse, 0.5 ;  /* 0x3f0000001a317423 */ /* 0x080fe20000002137 */
[----:B------:R1:W-:Y:S01]  /*a660*/  MUFU.EX2 R37, R28 ;  /* 0x0000001c00257308 */ /* 0x0003e20000000800 */
[----:B---3--:R-:W-:Y:S02]  /*a670*/  HADD2.F32 R27, -RZ, R0.H0_H0 ;  /* 0x20000000ff1b7230 */ /* 0x008fe40000004100 */
[-C--:B------:R-:W-:Y:S01]  /*a680*/  FFMA.SAT R0, -R21, R55.reuse, 0.5 ;  /* 0x3f00000015007423 */ /* 0x080fe20000002137 */
[----:B------:R-:W-:Y:S01]  /*a690*/  FFMA.SAT R47, -R25, R55, 0.5 ;  /* 0x3f000000192f7423 */ /* 0x000fe20000002137 */
[----:B------:R-:W-:Y:S01]  /*a6a0*/  FADD R40, R38, -12583039 ;  /* 0xcb40007f26287421 */ /* 0x000fe20000000000 */
[-C--:B------:R-:W-:Y:S01]  /*a6b0*/  FFMA.RM R49, R49, R58.reuse, 12582913 ;  /* 0x4b40000131317423 */ /* 0x080fe2000000403a */
[----:B------:R-:W-:Y:S01]  /*a6c0*/  FFMA.RM R44, R0, R58, 12582913 ;  /* 0x4b400001002c7423 */ /* 0x000fe2000000403a */
[----:B------:R-:W-:Y:S01]  /*a6d0*/  F2FP.F16.E4M3.UNPACK_B R0, R6.H1 ;  /* 0x00000006ff00723e */ /* 0x000fe200030006ff */
[----:B------:R3:W-:Y:S01]  /*a6e0*/  MUFU.EX2 R39, R29 ;  /* 0x0000001d00277308 */ /* 0x0007e20000000800 */
[----:B------:R-:W-:Y:S01]  /*a6f0*/  FFMA R6, R88, R3, R5 ;  /* 0x0000000358067223 */ /* 0x000fe20000000005 */
[----:B-1----:R-:W-:Y:S01]  /*a700*/  FADD R28, R44, -12583039 ;  /* 0xcb40007f2c1c7421 */ /* 0x002fe20000000000 */
[----:B------:R-:W-:Y:S01]  /*a710*/  FFMA R27, R88, R27, R89 ;  /* 0x0000001b581b7223 */ /* 0x000fe20000000059 */
[----:B------:R-:W-:-:S02]  /*a720*/  HADD2.F32 R3, -RZ, R0.H0_H0 ;  /* 0x20000000ff037230 */ /* 0x000fc40000004100 */
[----:B------:R-:W-:Y:S01]  /*a730*/  FFMA R40, -R15, 1.4426950216293334961, -R40 ;  /* 0x3fb8aa3b0f287823 */ /* 0x000fe20000000928 */
[----:B------:R-:W-:Y:S01]  /*a740*/  FFMA R28, -R21, 1.4426950216293334961, -R28 ;  /* 0x3fb8aa3b151c7823 */ /* 0x000fe2000000091c */
[-C--:B------:R-:W-:Y:S01]  /*a750*/  FFMA.SAT R45, -R7, R55.reuse, 0.5 ;  /* 0x3f000000072d7423 */ /* 0x080fe20000002137 */
[-C--:B------:R-:W-:Y:S01]  /*a760*/  FFMA.SAT R50, -R27, R55.reuse, 0.5 ;  /* 0x3f0000001b327423 */ /* 0x080fe20000002137 */
[----:B---3--:R-:W-:Y:S01]  /*a770*/  FFMA.SAT R29, -R24, R55, 0.5 ;  /* 0x3f000000181d7423 */ /* 0x008fe20000002137 */
[----:B------:R-:W-:Y:S01]  /*a780*/  FFMA R5, -R21, 1.925963033500011079e-08, R28 ;  /* 0x32a5706015057823 */ /* 0x000fe2000000011c */
[----:B------:R-:W-:Y:S01]  /*a790*/  FFMA R28, R88, R3, R91 ;  /* 0x00000003581c7223 */ /* 0x000fe2000000005b */
[-C--:B------:R-:W-:Y:S01]  /*a7a0*/  FFMA.SAT R53, -R6, R55.reuse, 0.5 ;  /* 0x3f00000006357423 */ /* 0x080fe20000002137 */
[-C--:B------:R-:W-:Y:S01]  /*a7b0*/  FFMA.RM R46, R29, R58.reuse, 12582913 ;  /* 0x4b4000011d2e7423 */ /* 0x080fe2000000403a */
[----:B------:R-:W-:Y:S02]  /*a7c0*/  HADD2.F32 R29, -RZ, R0.H1_H1 ;  /* 0x30000000ff1d7230 */ /* 0x000fe40000004100 */
[----:B------:R-:W-:Y:S01]  /*a7d0*/  FFMA.RM R0, R47, R58, 12582913 ;  /* 0x4b4000012f007423 */ /* 0x000fe2000000403a */
[----:B------:R-:W-:Y:S01]  /*a7e0*/  FFMA.SAT R54, -R28, R55, 0.5 ;  /* 0x3f0000001c367423 */ /* 0x000fe20000002137 */
[----:B------:R-:W-:Y:S01]  /*a7f0*/  FADD R3, R46, -12583039 ;  /* 0xcb40007f2e037421 */ /* 0x000fe20000000000 */
[----:B------:R-:W-:Y:S01]  /*a800*/  FADD R41, R42, -12583039 ;  /* 0xcb40007f2a297421 */ /* 0x000fe20000000000 */
[----:B------:R-:W-:Y:S01]  /*a810*/  FADD R48, R0, -12583039 ;  /* 0xcb40007f00307421 */ /* 0x000fe20000000000 */
[----:B------:R-:W-:Y:S01]  /*a820*/  SHF.L.U32 R30, R30, 0x17, RZ ;  /* 0x000000171e1e7819 */ /* 0x000fe200000006ff */
[----:B------:R-:W-:Y:S01]  /*a830*/  FFMA R47, -R24, 1.4426950216293334961, -R3 ;  /* 0x3fb8aa3b182f7823 */ /* 0x000fe20000000903 */
[----:B------:R-:W-:Y:S01]  /*a840*/  FMUL R3, R23, R94 ;  /* 0x0000005e17037220 */ /* 0x000fe20000400000 */
[----:B------:R-:W-:Y:S01]  /*a850*/  FFMA R48, -R25, 1.4426950216293334961, -R48 ;  /* 0x3fb8aa3b19307823 */ /* 0x000fe20000000930 */
[----:B------:R-:W-:Y:S01]  /*a860*/  FFMA R40, -R15, 1.925963033500011079e-08, R40 ;  /* 0x32a570600f287823 */ /* 0x000fe20000000128 */
[-C--:B------:R-:W-:Y:S01]  /*a870*/  FFMA.RM R45, R45, R58.reuse, 12582913 ;  /* 0x4b4000012d2d7423 */ /* 0x080fe2000000403a */
[----:B------:R-:W-:Y:S01]  /*a880*/  FFMA R29, R88, R29, R3 ;  /* 0x0000001d581d7223 */ /* 0x000fe20000000003 */
[----:B------:R-:W-:Y:S01]  /*a890*/  FADD R3, R49, -12583039 ;  /* 0xcb40007f31037421 */ /* 0x000fe20000000000 */
[----:B------:R-:W-:Y:S01]  /*a8a0*/  FFMA R48, -R25, 1.925963033500011079e-08, R48 ;  /* 0x32a5706019307823 */ /* 0x000fe20000000130 */
[----:B------:R-:W-:Y:S01]  /*a8b0*/  SHF.L.U32 R4, R4, 0x17, RZ ;  /* 0x0000001704047819 */ /* 0x000fe200000006ff */
[----:B------:R-:W-:Y:S01]  /*a8c0*/  FFMA.SAT R55, -R29, R55, 0.5 ;  /* 0x3f0000001d377423 */ /* 0x000fe20000002137 */
[-C--:B------:R-:W-:Y:S01]  /*a8d0*/  FFMA.RM R56, R54, R58.reuse, 12582913 ;  /* 0x4b40000136387423 */ /* 0x080fe2000000403a */
[-C--:B------:R-:W-:Y:S01]  /*a8e0*/  FFMA.RM R52, R50, R58.reuse, 12582913 ;  /* 0x4b40000132347423 */ /* 0x080fe2000000403a */
[----:B------:R-:W-:Y:S01]  /*a8f0*/  FFMA R51, -R26, 1.4426950216293334961, -R3 ;  /* 0x3fb8aa3b1a337823 */ /* 0x000fe20000000903 */
[-C--:B------:R-:W-:Y:S01]  /*a900*/  FFMA.RM R57, R55, R58.reuse, 12582913 ;  /* 0x4b40000137397423 */ /* 0x080fe2000000403a */
[----:B------:R-:W-:Y:S01]  /*a910*/  FFMA R43, -R20, 1.4426950216293334961, -R41 ;  /* 0x3fb8aa3b142b7823 */ /* 0x000fe20000000929 */
[----:B------:R4:W-:Y:S01]  /*a920*/  MUFU.EX2 R3, R48 ;  /* 0x0000003000037308 */ /* 0x0009e20000000800 */
[----:B------:R-:W-:Y:S01]  /*a930*/  FFMA.RM R53, R53, R58, 12582913 ;  /* 0x4b40000135357423 */ /* 0x000fe2000000403a */
[----:B------:R-:W-:Y:S01]  /*a940*/  FADD R50, R52, -12583039 ;  /* 0xcb40007f34327421 */ /* 0x000fe20000000000 */
[----:B--2---:R-:W-:Y:S01]  /*a950*/  FFMA R59, R4, R31, 1 ;  /* 0x3f800000043b7423 */ /* 0x004fe2000000001f */
[----:B------:R-:W-:Y:S01]  /*a960*/  SHF.L.U32 R32, R32, 0x17, RZ ;  /* 0x0000001720207819 */ /* 0x000fe200000006ff */
[----:B------:R-:W-:Y:S01]  /*a970*/  FADD R31, R53, -12583039 ;  /* 0xcb40007f351f7421 */ /* 0x000fe20000000000 */
[----:B------:R-:W-:Y:S01]  /*a980*/  FFMA R54, -R27, 1.4426950216293334961, -R50 ;  /* 0x3fb8aa3b1b367823 */ /* 0x000fe20000000932 */
[----:B------:R-:W-:Y:S01]  /*a990*/  FFMA R43, -R20, 1.925963033500011079e-08, R43 ;  /* 0x32a57060142b7823 */ /* 0x000fe2000000012b */
[----:B------:R1:W2:Y:S01]  /*a9a0*/  MUFU.EX2 R41, R40 ;  /* 0x0000002800297308 */ /* 0x0002a20000000800 */
[----:B----4-:R-:W-:Y:S01]  /*a9b0*/  FFMA R48, R30, R33, 1 ;  /* 0x3f8000001e307423 */ /* 0x010fe20000000021 */
[----:B------:R-:W-:Y:S01]  /*a9c0*/  FADD R33, R56, -12583039 ;  /* 0xcb40007f38217421 */ /* 0x000fe20000000000 */
[----:B------:R-:W-:Y:S01]  /*a9d0*/  FADD R30, R57, -12583039 ;  /* 0xcb40007f391e7421 */ /* 0x000fe20000000000 */
[----:B------:R-:W-:Y:S01]  /*a9e0*/  FFMA R55, -R6, 1.4426950216293334961, -R31 ;  /* 0x3fb8aa3b06377823 */ /* 0x000fe2000000091f */
[----:B------:R-:W-:Y:S01]  /*a9f0*/  FFMA R58, R32, R35, 1 ;  /* 0x3f800000203a7423 */ /* 0x000fe20000000023 */
[----:B------:R-:W-:Y:S01]  /*aa00*/  FFMA R33, -R28, 1.4426950216293334961, -R33 ;  /* 0x3fb8aa3b1c217823 */ /* 0x000fe20000000921 */
[----:B------:R-:W-:Y:S01]  /*aa10*/  FFMA R30, -R29, 1.4426950216293334961, -R30 ;  /* 0x3fb8aa3b1d1e7823 */ /* 0x000fe2000000091e */
[----:B------:R-:W-:Y:S01]  /*aa20*/  FFMA R47, -R24, 1.925963033500011079e-08, R47 ;  /* 0x32a57060182f7823 */ /* 0x000fe2000000012f */
[----:B-1----:R-:W-:Y:S01]  /*aa30*/  FADD R40, R45, -12583039 ;  /* 0xcb40007f2d287421 */ /* 0x002fe20000000000 */
[----:B------:R-:W-:Y:S01]  /*aa40*/  FFMA R33, -R28, 1.925963033500011079e-08, R33 ;  /* 0x32a570601c217823 */ /* 0x000fe20000000121 */
[----:B------:R-:W-:Y:S01]  /*aa50*/  FFMA R30, -R29, 1.925963033500011079e-08, R30 ;  /* 0x32a570601d1e7823 */ /* 0x000fe2000000011e */
[----:B------:R-:W-:Y:S01]  /*aa60*/  IADD3 R32, R59, 0x1800000, RZ ;  /* 0x018000003b207810 */ /* 0x000fe20007ffe0ff */
[----:B------:R-:W-:Y:S01]  /*aa70*/  FFMA R40, -R7, 1.4426950216293334961, -R40 ;  /* 0x3fb8aa3b07287823 */ /* 0x000fe20000000928 */
[----:B------:R-:W-:Y:S01]  /*aa80*/  FFMA R54, -R27, 1.925963033500011079e-08, R54 ;  /* 0x32a570601b367823 */ /* 0x000fe20000000136 */
[----:B------:R-:W-:Y:S01]  /*aa90*/  FFMA R51, -R26, 1.925963033500011079e-08, R51 ;  /* 0x32a570601a337823 */ /* 0x000fe20000000133 */
[----:B------:R-:W-:Y:S01]  /*aaa0*/  FFMA R55, -R6, 1.925963033500011079e-08, R55 ;  /* 0x32a5706006377823 */ /* 0x000fe20000000137 */
[----:B------:R-:W-:Y:S01]  /*aab0*/  FFMA R40, -R7, 1.925963033500011079e-08, R40 ;  /* 0x32a5706007287823 */ /* 0x000fe20000000128 */
[----:B------:R-:W-:Y:S01]  /*aac0*/  LOP3.LUT R32, R32, 0x7f800000, RZ, 0xc0, !PT ;  /* 0x7f80000020207812 */ /* 0x000fe200078ec0ff */
[----:B------:R-:W1:Y:S01]  /*aad0*/  MUFU.EX2 R31, R54 ;  /* 0x00000036001f7308 */ /* 0x000e620000000800 */
[----:B------:R-:W-:Y:S01]  /*aae0*/  IMAD.SHL.U32 R34, R34, 0x800000, RZ ;  /* 0x0080000022227824 */ /* 0x000fe200078e00ff */
[----:B------:R-:W-:Y:S01]  /*aaf0*/  SHF.L.U32 R36, R36, 0x17, RZ ;  /* 0x0000001724247819 */ /* 0x000fe200000006ff */
[----:B------:R-:W-:Y:S01]  /*ab00*/  IMAD.SHL.U32 R52, R52, 0x800000, RZ ;  /* 0x0080000034347824 */ /* 0x000fe200078e00ff */
[----:B------:R-:W-:Y:S01]  /*ab10*/  ISETP.GT.U32.AND P0, PT, R32, 0x1ffffff, PT ;  /* 0x01ffffff2000780c */ /* 0x000fe20003f04070 */
[----:B------:R-:W-:Y:S01]  /*ab20*/  IMAD.SHL.U32 R45, R45, 0x800000, RZ ;  /* 0x008000002d2d7824 */ /* 0x000fe200078e00ff */
[----:B------:R-:W-:Y:S01]  /*ab30*/  SHF.L.U32 R38, R38, 0x17, RZ ;  /* 0x0000001726267819 */ /* 0x000fe200000006ff */
[----:B------:R-:W-:Y:S01]  /*ab40*/  BSSY B1, `(.L_x_232) ;  /* 0x0000028000017945 */ /* 0x000fe20003800000 */
[----:B------:R-:W3:Y:S01]  /*ab50*/  MUFU.EX2 R43, R43 ;  /* 0x0000002b002b7308 */ /* 0x000ee20000000800 */
[----:B------:R-:W-:-:S02]  /*ab60*/  SHF.L.U32 R42, R42, 0x17, RZ ;  /* 0x000000172a2a7819 */ /* 0x000fc400000006ff */
[----:B------:R-:W-:Y:S01]  /*ab70*/  SHF.L.U32 R44, R44, 0x17, RZ ;  /* 0x000000172c2c7819 */ /* 0x000fe200000006ff */
[----:B--2---:R-:W-:Y:S01]  /*ab80*/  FFMA R61, R38, R41, 1 ;  /* 0x3f800000263d7423 */ /* 0x004fe20000000029 */
[----:B------:R-:W-:Y:S02]  /*ab90*/  SHF.L.U32 R46, R46, 0x17, RZ ;  /* 0x000000172e2e7819 */ /* 0x000fe400000006ff */
[----:B------:R-:W-:Y:S01]  /*aba0*/  SHF.L.U32 R0, R0, 0x17, RZ ;  /* 0x0000001700007819 */ /* 0x000fe200000006ff */
[----:B------:R-:W-:Y:S01]  /*abb0*/  MUFU.EX2 R5, R5 ;  /* 0x0000000500057308 */ /* 0x000fe20000000800 */
[----:B------:R-:W-:Y:S01]  /*abc0*/  SHF.L.U32 R49, R49, 0x17, RZ ;  /* 0x0000001731317819 */ /* 0x000fe200000006ff */
[----:B-1----:R-:W-:Y:S01]  /*abd0*/  FFMA R67, R52, R31, 1 ;  /* 0x3f80000034437423 */ /* 0x002fe2000000001f */
[----:B------:R-:W-:Y:S01]  /*abe0*/  SHF.L.U32 R53, R53, 0x17, RZ ;  /* 0x0000001735357819 */ /* 0x000fe200000006ff */
[----:B------:R-:W-:Y:S01]  /*abf0*/  FFMA R65, R0, R3, 1 ;  /* 0x3f80000000417423 */ /* 0x000fe20000000003 */
[----:B------:R-:W-:-:S02]  /*ac00*/  SHF.L.U32 R56, R56, 0x17, RZ ;  /* 0x0000001738387819 */ /* 0x000fc400000006ff */
[----:B------:R-:W-:Y:S01]  /*ac10*/  SHF.L.U32 R57, R57, 0x17, RZ ;  /* 0x0000001739397819 */ /* 0x000fe200000006ff */
[----:B------:R-:W1:Y:S01]  /*ac20*/  MUFU.EX2 R40, R40 ;  /* 0x0000002800287308 */ /* 0x000e620000000800 */
[----:B---3--:R-:W-:-:S07]  /*ac30*/  FFMA R42, R42, R43, 1 ;  /* 0x3f8000002a2a7423 */ /* 0x008fce000000002b */
[----:B------:R-:W2:Y:S08]  /*ac40*/  MUFU.EX2 R47, R47 ;  /* 0x0000002f002f7308 */ /* 0x000eb00000000800 */
[----:B------:R3:W4:Y:S01]  /*ac50*/  MUFU.EX2 R50, R51 ;  /* 0x0000003300327308 */ /* 0x0007220000000800 */
[----:B-1----:R-:W-:-:S07]  /*ac60*/  FFMA R63, R45, R40, 1 ;  /* 0x3f8000002d3f7423 */ /* 0x002fce0000000028 */
[----:B------:R1:W5:Y:S01]  /*ac70*/  MUFU.EX2 R4, R55 ;  /* 0x0000003700047308 */ /* 0x0003620000000800 */
[----:B---3--:R-:W-:Y:S01]  /*ac80*/  FFMA R51, R34, R37, 1 ;  /* 0x3f80000022337423 */ /* 0x008fe20000000025 */
[----:B------:R-:W-:Y:S01]  /*ac90*/  FFMA R34, R36, R39, 1 ;  /* 0x3f80000024227423 */ /* 0x000fe20000000027 */
[----:B--2---:R-:W-:-:S05]  /*aca0*/  FFMA R46, R46, R47, 1 ;  /* 0x3f8000002e2e7423 */ /* 0x004fca000000002f */
[----:B------:R-:W2:Y:S01]  /*acb0*/  MUFU.EX2 R33, R33 ;  /* 0x0000002100217308 */ /* 0x000ea20000000800 */
[----:B-1----:R-:W-:Y:S01]  /*acc0*/  FFMA R55, R44, R5, 1 ;  /* 0x3f8000002c377423 */ /* 0x002fe20000000005 */
[----:B----4-:R-:W-:-:S06]  /*acd0*/  FFMA R50, R49, R50, 1 ;  /* 0x3f80000031327423 */ /* 0x010fcc0000000032 */
[----:B------:R-:W1:Y:S01]  /*ace0*/  MUFU.EX2 R30, R30 ;  /* 0x0000001e001e7308 */ /* 0x000e620000000800 */
[----:B-----5:R-:W-:Y:S01]  /*acf0*/  FFMA R52, R53, R4, 1 ;  /* 0x3f80000035347423 */ /* 0x020fe20000000004 */
[----:B--2---:R-:W-:Y:S01]  /*ad00*/  FFMA R56, R56, R33, 1 ;  /* 0x3f80000038387423 */ /* 0x004fe20000000021 */
[----:B-1----:R-:W-:Y:S01]  /*ad10*/  FFMA R57, R57, R30, 1 ;  /* 0x3f80000039397423 */ /* 0x002fe2000000001e */
[----:B------:R-:W-:Y:S06]  /*ad20*/  @P0 BRA `(.L_x_233) ;  /* 0x0000000000140947 */ /* 0x000fec0003800000 */
[----:B------:R-:W-:Y:S02]  /*ad30*/  MOV R0, R59 ;  /* 0x0000003b00007202 */ /* 0x000fe40000000f00 */
[----:B------:R-:W-:-:S07]  /*ad40*/  MOV R4, 0xad60 ;  /* 0x0000ad6000047802 */ /* 0x000fce0000000f00 */
[----:B------:R-:W-:Y:S05]  /*ad50*/  CALL.REL.NOINC `($__internal_0_$__cuda_sm20_rcp_rn_f32_slowpath) ;  /* 0x0000004c005c7944 */ /* 0x000fea0003c00000 */
[----:B------:R-:W-:Y:S01]  /*ad60*/  IMAD.MOV.U32 R30, RZ, RZ, R0 ;  /* 0x000000ffff1e7224 */ /* 0x000fe200078e0000 */
[----:B------:R-:W-:Y:S06]  /*ad70*/  BRA `(.L_x_234) ;  /* 0x0000000000107947 */ /* 0x000fec0003800000 */
.L_x_233:
[----:B------:R-:W1:Y:S02]  /*ad80*/  MUFU.RCP R30, R59 ;  /* 0x0000003b001e7308 */ /* 0x000e640000001000 */
[----:B-1----:R-:W-:-:S04]  /*ad90*/  FFMA R0, R59, R30, -1 ;  /* 0xbf8000003b007423 */ /* 0x002fc8000000001e */
[----:B------:R-:W-:-:S04]  /*ada0*/  FADD.FTZ R3, -R0, -RZ ;  /* 0x800000ff00037221 */ /* 0x000fc80000010100 */
[----:B------:R-:W-:-:S07]  /*adb0*/  FFMA R30, R30, R3, R30 ;  /* 0x000000031e1e7223 */ /* 0x000fce000000001e */
.L_x_234:
[----:B------:R-:W-:Y:S05]  /*adc0*/  BSYNC B1 ;  /* 0x0000000000017941 */ /* 0x000fea0003800000 */
.L_x_232:
        /* <DEDUP_REMOVED lines=10> */
.L_x_236:
[----:B------:R-:W1:Y:S02]  /*ae70*/  MUFU.RCP R31, R48 ;  /* 0x00000030001f7308 */ /* 0x000e640000001000 */
[----:B-1----:R-:W-:-:S04]  /*ae80*/  FFMA R0, R48, R31, -1 ;  /* 0xbf80000030007423 */ /* 0x002fc8000000001f */
[----:B------:R-:W-:-:S04]  /*ae90*/  FADD.FTZ R0, -R0, -RZ ;  /* 0x800000ff00007221 */ /* 0x000fc80000010100 */
[----:B------:R-:W-:-:S07]  /*aea0*/  FFMA R31, R31, R0, R31 ;  /* 0x000000001f1f7223 */ /* 0x000fce000000001f */
.L_x_237:
[----:B------:R-:W-:Y:S05]  /*aeb0*/  BSYNC B1 ;  /* 0x0000000000017941 */ /* 0x000fea0003800000 */
.L_x_235:
        /* <DEDUP_REMOVED lines=10> */
.L_x_239:
[----:B------:R-:W1:Y:S02]  /*af60*/  MUFU.RCP R33, R58 ;  /* 0x0000003a00217308 */ /* 0x000e640000001000 */
[----:B-1----:R-:W-:-:S04]  /*af70*/  FFMA R0, R58, R33, -1 ;  /* 0xbf8000003a007423 */ /* 0x002fc80000000021 */
[----:B------:R-:W-:-:S04]  /*af80*/  FADD.FTZ R0, -R0, -RZ ;  /* 0x800000ff00007221 */ /* 0x000fc80000010100 */
[----:B------:R-:W-:-:S07]  /*af90*/  FFMA R33, R33, R0, R33 ;  /* 0x0000000021217223 */ /* 0x000fce0000000021 */
.L_x_240:
[----:B------:R-:W-:Y:S05]  /*afa0*/  BSYNC B1 ;  /* 0x0000000000017941 */ /* 0x000fea0003800000 */
.L_x_238:
        /* <DEDUP_REMOVED lines=10> */
.L_x_242:
[----:B------:R-:W1:Y:S02]  /*b050*/  MUFU.RCP R32, R51 ;  /* 0x0000003300207308 */ /* 0x000e640000001000 */
[----:B-1----:R-:W-:-:S04]  /*b060*/  FFMA R0, R51, R32, -1 ;  /* 0xbf80000033007423 */ /* 0x002fc80000000020 */
[----:B------:R-:W-:-:S04]  /*b070*/  FADD.FTZ R3, -R0, -RZ ;  /* 0x800000ff00037221 */ /* 0x000fc80000010100 */
[----:B------:R-:W-:-:S07]  /*b080*/  FFMA R32, R32, R3, R32 ;  /* 0x0000000320207223 */ /* 0x000fce0000000020 */
.L_x_243:
[----:B------:R-:W-:Y:S05]  /*b090*/  BSYNC B1 ;  /* 0x0000000000017941 */ /* 0x000fea0003800000 */
.L_x_241:
        /* <DEDUP_REMOVED lines=10> */
.L_x_245:
[----:B------:R-:W1:Y:S02]  /*b140*/  MUFU.RCP R43, R34 ;  /* 0x00000022002b7308 */ /* 0x000e640000001000 */
[----:B-1----:R-:W-:-:S04]  /*b150*/  FFMA R0, R34, R43, -1 ;  /* 0xbf80000022007423 */ /* 0x002fc8000000002b */
[----:B------:R-:W-:-:S04]  /*b160*/  FADD.FTZ R0, -R0, -RZ ;  /* 0x800000ff00007221 */ /* 0x000fc80000010100 */
[----:B------:R-:W-:-:S07]  /*b170*/  FFMA R43, R43, R0, R43 ;  /* 0x000000002b2b7223 */ /* 0x000fce000000002b */
.L_x_246:
[----:B------:R-:W-:Y:S05]  /*b180*/  BSYNC B1 ;  /* 0x0000000000017941 */ /* 0x000fea0003800000 */
.L_x_244:
        /* <DEDUP_REMOVED lines=10> */
.L_x_248:
[----:B------:R-:W1:Y:S02]  /*b230*/  MUFU.RCP R34, R61 ;  /* 0x0000003d00227308 */ /* 0x000e640000001000 */
[----:B-1----:R-:W-:-:S04]  /*b240*/  FFMA R0, R61, R34, -1 ;  /* 0xbf8000003d007423 */ /* 0x002fc80000000022 */
[----:B------:R-:W-:-:S04]  /*b250*/  FADD.FTZ R3, -R0, -RZ ;  /* 0x800000ff00037221 */ /* 0x000fc80000010100 */
[----:B------:R-:W-:-:S07]  /*b260*/  FFMA R34, R34, R3, R34 ;  /* 0x0000000322227223 */ /* 0x000fce0000000022 */
.L_x_249:
[----:B------:R-:W-:Y:S05]  /*b270*/  BSYNC B1 ;  /* 0x0000000000017941 */ /* 0x000fea0003800000 */
.L_x_247:
        /* <DEDUP_REMOVED lines=10> */
.L_x_251:
[----:B------:R-:W1:Y:S02]  /*b320*/  MUFU.RCP R45, R42 ;  /* 0x0000002a002d7308 */ /* 0x000e640000001000 */
[----:B-1----:R-:W-:-:S04]  /*b330*/  FFMA R0, R42, R45, -1 ;  /* 0xbf8000002a007423 */ /* 0x002fc8000000002d */
[----:B------:R-:W-:-:S04]  /*b340*/  FADD.FTZ R0, -R0, -RZ ;  /* 0x800000ff00007221 */ /* 0x000fc80000010100 */
[----:B------:R-:W-:-:S07]  /*b350*/  FFMA R45, R45, R0, R45 ;  /* 0x000000002d2d7223 */ /* 0x000fce000000002d */
.L_x_252:
[----:B------:R-:W-:Y:S05]  /*b360*/  BSYNC B1 ;  /* 0x0000000000017941 */ /* 0x000fea0003800000 */
.L_x_250:
        /* <DEDUP_REMOVED lines=10> */
.L_x_254:
[----:B------:R-:W1:Y:S02]  /*b410*/  MUFU.RCP R40, R55 ;  /* 0x0000003700287308 */ /* 0x000e640000001000 */
[----:B-1----:R-:W-:-:S04]  /*b420*/  FFMA R0, R55, R40, -1 ;  /* 0xbf80000037007423 */ /* 0x002fc80000000028 */
[----:B------:R-:W-:-:S04]  /*b430*/  FADD.FTZ R3, -R0, -RZ ;  /* 0x800000ff00037221 */ /* 0x000fc80000010100 */
[----:B------:R-:W-:-:S07]  /*b440*/  FFMA R40, R40, R3, R40 ;  /* 0x0000000328287223 */ /* 0x000fce0000000028 */
.L_x_255:
[----:B------:R-:W-:Y:S05]  /*b450*/  BSYNC B1 ;  /* 0x0000000000017941 */ /* 0x000fea0003800000 */
.L_x_253:
        /* <DEDUP_REMOVED lines=10> */
.L_x_257:
[----:B------:R-:W1:Y:S02]  /*b500*/  MUFU.RCP R42, R63 ;  /* 0x0000003f002a7308 */ /* 0x000e640000001000 */
[----:B-1----:R-:W-:-:S04]  /*b510*/  FFMA R0, R63, R42, -1 ;  /* 0xbf8000003f007423 */ /* 0x002fc8000000002a */
[----:B------:R-:W-:-:S04]  /*b520*/  FADD.FTZ R3, -R0, -RZ ;  /* 0x800000ff00037221 */ /* 0x000fc80000010100 */
[----:B------:R-:W-:-:S07]  /*b530*/  FFMA R42, R42, R3, R42 ;  /* 0x000000032a2a7223 */ /* 0x000fce000000002a */
.L_x_258:
[----:B------:R-:W-:Y:S05]  /*b540*/  BSYNC B1 ;  /* 0x0000000000017941 */ /* 0x000fea0003800000 */
.L_x_256:
        /* <DEDUP_REMOVED lines=10> */
.L_x_260:
[----:B------:R-:W1:Y:S02]  /*b5f0*/  MUFU.RCP R47, R46 ;  /* 0x0000002e002f7308 */ /* 0x000e640000001000 */
[----:B-1----:R-:W-:-:S04]  /*b600*/  FFMA R0, R46, R47, -1 ;  /* 0xbf8000002e007423 */ /* 0x002fc8000000002f */
[----:B------:R-:W-:-:S04]  /*b610*/  FADD.FTZ R0, -R0, -RZ ;  /* 0x800000ff00007221 */ /* 0x000fc80000010100 */
[----:B------:R-:W-:-:S07]  /*b620*/  FFMA R47, R47, R0, R47 ;  /* 0x000000002f2f7223 */ /* 0x000fce000000002f */
.L_x_261:
[----:B------:R-:W-:Y:S05]  /*b630*/  BSYNC B1 ;  /* 0x0000000000017941 */ /* 0x000fea0003800000 */
.L_x_259:
        /* <DEDUP_REMOVED lines=10> */
.L_x_263:
[----:B------:R-:W1:Y:S02]  /*b6e0*/  MUFU.RCP R44, R65 ;  /* 0x00000041002c7308 */ /* 0x000e640000001000 */
[----:B-1----:R-:W-:-:S04]  /*b6f0*/  FFMA R0, R65, R44, -1 ;  /* 0xbf80000041007423 */ /* 0x002fc8000000002c */
[----:B------:R-:W-:-:S04]  /*b700*/  FADD.FTZ R3, -R0, -RZ ;  /* 0x800000ff00037221 */ /* 0x000fc80000010100 */
[----:B------:R-:W-:-:S07]  /*b710*/  FFMA R44, R44, R3, R44 ;  /* 0x000000032c2c7223 */ /* 0x000fce000000002c */
.L_x_264:
[----:B------:R-:W-:Y:S05]  /*b720*/  BSYNC B1 ;  /* 0x0000000000017941 */ /* 0x000fea0003800000 */
.L_x_262:
        /* <DEDUP_REMOVED lines=10> */
.L_x_266:
[----:B------:R-:W1:Y:S02]  /*b7d0*/  MUFU.RCP R49, R50 ;  /* 0x0000003200317308 */ /* 0x000e640000001000 */
[----:B-1----:R-:W-:-:S04]  /*b7e0*/  FFMA R0, R50, R49, -1 ;  /* 0xbf80000032007423 */ /* 0x002fc80000000031 */
[----:B------:R-:W-:-:S04]  /*b7f0*/  FADD.FTZ R0, -R0, -RZ ;  /* 0x800000ff00007221 */ /* 0x000fc80000010100 */
[----:B------:R-:W-:-:S07]  /*b800*/  FFMA R49, R49, R0, R49 ;  /* 0x0000000031317223 */ /* 0x000fce0000000031 */
.L_x_267:
[----:B------:R-:W-:Y:S05]  /*b810*/  BSYNC B1 ;  /* 0x0000000000017941 */ /* 0x000fea0003800000 */
.L_x_265:
        /* <DEDUP_REMOVED lines=10> */
.L_x_269:
[----:B------:R-:W1:Y:S02]  /*b8c0*/  MUFU.RCP R46, R67 ;  /* 0x00000043002e7308 */ /* 0x000e640000001000 */
[----:B-1----:R-:W-:-:S04]  /*b8d0*/  FFMA R0, R67, R46, -1 ;  /* 0xbf80000043007423 */ /* 0x002fc8000000002e */
[----:B------:R-:W-:-:S04]  /*b8e0*/  FADD.FTZ R3, -R0, -RZ ;  /* 0x800000ff00037221 */ /* 0x000fc80000010100 */
[----:B------:R-:W-:-:S07]  /*b8f0*/  FFMA R46, R46, R3, R46 ;  /* 0x000000032e2e7223 */ /* 0x000fce000000002e */
.L_x_270:
[----:B------:R-:W-:Y:S05]  /*b900*/  BSYNC B1 ;  /* 0x0000000000017941 */ /* 0x000fea0003800000 */
.L_x_268:
        /* <DEDUP_REMOVED lines=10> */
.L_x_272:
[----:B------:R-:W1:Y:S02]  /*b9b0*/  MUFU.RCP R51, R52 ;  /* 0x0000003400337308 */ /* 0x000e640000001000 */
[----:B-1----:R-:W-:-:S04]  /*b9c0*/  FFMA R0, R52, R51, -1 ;  /* 0xbf80000034007423 */ /* 0x002fc80000000033 */
[----:B------:R-:W-:-:S04]  /*b9d0*/  FADD.FTZ R0, -R0, -RZ ;  /* 0x800000ff00007221 */ /* 0x000fc80000010100 */
[----:B------:R-:W-:-:S07]  /*b9e0*/  FFMA R51, R51, R0, R51 ;  /* 0x0000000033337223 */ /* 0x000fce0000000033 */
.L_x_273:
[----:B------:R-:W-:Y:S05]  /*b9f0*/  BSYNC B1 ;  /* 0x0000000000017941 */ /* 0x000fea0003800000 */
.L_x_271:
        /* <DEDUP_REMOVED lines=10> */
.L_x_275:
[----:B------:R-:W1:Y:S02]  /*baa0*/  MUFU.RCP R53, R56 ;  /* 0x0000003800357308 */ /* 0x000e640000001000 */
[----:B-1----:R-:W-:-:S04]  /*bab0*/  FFMA R0, R56, R53, -1 ;  /* 0xbf80000038007423 */ /* 0x002fc80000000035 */
[----:B------:R-:W-:-:S04]  /*bac0*/  FADD.FTZ R0, -R0, -RZ ;  /* 0x800000ff00007221 */ /* 0x000fc80000010100 */
[----:B------:R-:W-:-:S07]  /*bad0*/  FFMA R53, R53, R0, R53 ;  /* 0x0000000035357223 */ /* 0x000fce0000000035 */
.L_x_276:
[----:B------:R-:W-:Y:S05]  /*bae0*/  BSYNC B1 ;  /* 0x0000000000017941 */ /* 0x000fea0003800000 */
.L_x_274:
        /* <DEDUP_REMOVED lines=9> */
.L_x_278:
[----:B------:R-:W1:Y:S02]  /*bb80*/  MUFU.RCP R0, R57 ;  /* 0x0000003900007308 */ /* 0x000e640000001000 */
[----:B-1----:R-:W-:-:S04]  /*bb90*/  FFMA R3, R57, R0, -1 ;  /* 0xbf80000039037423 */ /* 0x002fc80000000000 */
[----:B------:R-:W-:-:S04]  /*bba0*/  FADD.FTZ R3, -R3, -RZ ;  /* 0x800000ff03037221 */ /* 0x000fc80000010100 */
[----:B------:R-:W-:-:S07]  /*bbb0*/  FFMA R0, R0, R3, R0 ;  /* 0x0000000300007223 */ /* 0x000fce0000000000 */
.L_x_279:
[----:B------:R-:W-:Y:S05]  /*bbc0*/  BSYNC B1 ;  /* 0x0000000000017941 */ /* 0x000fea0003800000 */
.L_x_277:
        /* <DEDUP_REMOVED lines=26> */
.L_x_280:
[----:B------:R-:W-:Y:S05]  /*bd70*/  WARPSYNC.ALL ;  /* 0x0000000000007948 */ /* 0x000fea0003800000 */
[----:B------:R-:W-:Y:S01]  /*bd80*/  BAR.SYNC.DEFER_BLOCKING 0x1, 0x100 ;  /* 0x0044000000007b1d */ /* 0x000fe20000010000 */
[----:B------:R-:W-:-:S05]  /*bd90*/  IADD3 R16, P0, R16, UR38, RZ ;  /* 0x0000002610107c10 */ /* 0x000fca000ff1e0ff */
        /* <DEDUP_REMOVED lines=20> */
[----:B------:R-:W-:Y:S02]  /*bee0*/  UIADD3 UR4, UR50, 0x5100, URZ ;  /* 0x0000510032047890 */ /* 0x000fe4000fffe03f */
[----:B------:R-:W-:Y:S01]  /*bef0*/  UIADD3.X UR9, URZ, UR43, URZ, UP0, !UPT ;  /* 0x0000002b3f097290 */ /* 0x000fe200087fe43f */
[----:B------:R-:W-:-:S08]  /*bf00*/  UMOV UR7, UR47 ;  /* 0x0000002f00077c82 */ /* 0x000fd00008000000 */
[----:B------:R1:W-:Y:S02]  /*bf10*/  UTMASTG.3D [UR4], [UR8] ;  /* 0x00000004080073b5 */ /* 0x0003e40008010000 */
[----:B-1----:R0:W-:Y:S02]  /*bf20*/  UTMACMDFLUSH ;  /* 0x00000000000079b7 */ /* 0x0021e40000000000 */
.L_x_282:
[----:B------:R-:W-:Y:S05]  /*bf30*/  BSYNC B0 ;  /* 0x0000000000007941 */ /* 0x000fea0003800000 */
.L_x_281:
[----:B------:R-:W-:Y:S01]  /*bf40*/  ULDC.64 UR4, c[0x0][0x8f8] ;  /* 0x00023e0000047ab9 */ /* 0x000fe20000000a00 */
[----:B------:R-:W-:Y:S01]  /*bf50*/  IADD3.X R17, R17, UR37, RZ, P0, !PT ;  /* 0x0000002511117c10 */ /* 0x000fe200087fe4ff */
[----:B------:R-:W-:Y:S01]  /*bf60*/  UMOV UR47, 0xffffffff ;  /* 0xffffffff002f7882 */ /* 0x000fe20000000000 */
[----:B------:R-:W-:Y:S01]  /*bf70*/  ISETP.GE.U32.AND P0, PT, R16, UR4, PT ;  /* 0x0000000410007c0c */ /* 0x000fe2000bf06070 */
[----:B------:R-:W-:Y:S01]  /*bf80*/  IMAD.MOV.U32 R3, RZ, RZ, -0x1 ;  /* 0xffffffffff037424 */ /* 0x000fe200078e00ff */
[----:B------:R-:W-:Y:S02]  /*bf90*/  PRMT R0, RZ, 0x7610, R0 ;  /* 0x00007610ff007816 */ /* 0x000fe40000000000 */
[----:B------:R-:W-:Y:S02]  /*bfa0*/  ISETP.GE.U32.AND.EX P0, PT, R17, UR5, PT, P0 ;  /* 0x0000000511007c0c */ /* 0x000fe4000bf06100 */
[----:B------:R-:W-:-:S11]  /*bfb0*/  MOV R8, 0xffffffff ;  /* 0xffffffff00087802 */ /* 0x000fd60000000f00 */
[----:B------:R-:W-:Y:S05]  /*bfc0*/  @P0 BRA `(.L_x_283) ;  /* 0x0000000400680947 */ /* 0x000fea0003800000 */
[----:B------:R-:W1:Y:S01]  /*bfd0*/  S2R R12, SR_CTAID.X ;  /* 0x00000000000c7919 */ /* 0x000e620000002500 */
[----:B------:R-:W2:Y:S01]  /*bfe0*/  LDC.64 R10, c[0x0][0x8d0] ;  /* 0x00023400ff0a7b82 */ /* 0x000ea20000000a00 */
[----:B------:R-:W-:Y:S01]  /*bff0*/  ULDC UR4, c[0x0][0x150] ;  /* 0x0000540000047ab9 */ /* 0x000fe20000000800 */
[----:B------:R-:W-:Y:S01]  /*c000*/  MOV R8, R16 ;  /* 0x0000001000087202 */ /* 0x000fe20000000f00 */
[----:B------:R-:W3:Y:S01]  /*c010*/  S2R R26, SR_CTAID.Y ;  /* 0x00000000001a7919 */ /* 0x000ee20000002600 */
[----:B------:R-:W-:-:S04]  /*c020*/  MOV R9, R17 ;  /* 0x0000001100097202 */ /* 0x000fc80000000f00 */
[----:B------:R-:W4:Y:S08]  /*c030*/  LDC R25, c[0x0][0x144] ;  /* 0x00005100ff197b82 */ /* 0x000f300000000800 */
[----:B------:R-:W3:Y:S08]  /*c040*/  LDC R0, c[0x0][0x8d8] ;  /* 0x00023600ff007b82 */ /* 0x000ef00000000800 */
[----:B------:R-:W3:Y:S01]  /*c050*/  LDC.64 R20, c[0x0][0x8c8] ;  /* 0x00023200ff147b82 */ /* 0x000ee20000000a00 */
[----:B--2---:R-:W-:-:S04]  /*c060*/  ISETP.NE.U32.AND P0, PT, R10, RZ, PT ;  /* 0x000000ff0a00720c */ /* 0x004fc80003f05070 */
[----:B------:R-:W-:Y:S02]  /*c070*/  ISETP.NE.AND.EX P0, PT, R11, RZ, PT, P0 ;  /* 0x000000ff0b00720c */ /* 0x000fe40003f05300 */
[----:B-1----:R-:W-:-:S05]  /*c080*/  I2FP.F32.U32 R3, R12 ;  /* 0x0000000c00037245 */ /* 0x002fca0000201000 */
[----:B------:R-:W-:-:S04]  /*c090*/  FMUL R3, R3, UR4 ;  /* 0x0000000403037c20 */ /* 0x000fc80008400000 */
[----:B------:R1:W2:Y:S02]  /*c0a0*/  F2I.U32.TRUNC.NTZ R24, R3 ;  /* 0x0000000300187305 */ /* 0x0002a4000020f000 */
[----:B----4-:R-:W-:Y:S05]  /*c0b0*/  @!P0 BRA `(.L_x_284) ;  /* 0x0000000000288947 */ /* 0x010fea0003800000 */
[----:B-1----:R-:W1:Y:S02]  /*c0c0*/  LDC R3, c[0x0][0x8dc] ;  /* 0x00023700ff037b82 */ /* 0x002e640000000800 */
[----:B-1----:R-:W-:-:S04]  /*c0d0*/  IADD3 R3, P0, R16, R3, RZ ;  /* 0x0000000310037210 */ /* 0x002fc80007f1e0ff */
        /* <DEDUP_REMOVED lines=8> */
.L_x_284:
[----:B------:R-:W4:Y:S01]  /*c160*/  LDC.64 R14, c[0x0][0x8e8] ;  /* 0x00023a00ff0e7b82 */ /* 0x000f220000000a00 */
[-CC-:B---3--:R-:W-:Y:S01]  /*c170*/  SHF.R.U64 R32, R8, R0.reuse, R9.reuse ;  /* 0x0000000008207219 */ /* 0x188fe20000001209 */
[----:B------:R-:W-:Y:S01]  /*c180*/  ULDC UR4, c[0x0][0x154] ;  /* 0x0000550000047ab9 */ /* 0x000fe20000000800 */
[----:B------:R-:W-:Y:S02]  /*c190*/  SHF.R.U32.HI R0, RZ, R0, R9 ;  /* 0x00000000ff007219 */ /* 0x000fe40000011609 */
[----:B-1----:R-:W-:Y:S02]  /*c1a0*/  IADD3 R3, P0, RZ, -R32, RZ ;  /* 0x80000020ff037210 */ /* 0x002fe40007f1e0ff */
[----:B--2---:R-:W-:Y:S01]  /*c1b0*/  IADD3 R24, -R24, RZ, RZ ;  /* 0x000000ff18187210 */ /* 0x004fe20007ffe1ff */
[----:B------:R-:W1:Y:S01]  /*c1c0*/  LDC R6, c[0x0][0x8c0] ;  /* 0x00023000ff067b82 */ /* 0x000e620000000800 */
[----:B------:R-:W-:Y:S02]  /*c1d0*/  IADD3.X R5, RZ, ~R0, RZ, P0, !PT ;  /* 0x80000000ff057210 */ /* 0x000fe400007fe4ff */
[----:B------:R-:W-:Y:S01]  /*c1e0*/  MOV R7, 0x1 ;  /* 0x0000000100077802 */ /* 0x000fe20000000f00 */
[----:B------:R-:W-:-:S02]  /*c1f0*/  IMAD R28, R25, R24, R12 ;  /* 0x00000018191c7224 */ /* 0x000fc400078e020c */
[-C--:B------:R-:W-:Y:S02]  /*c200*/  IMAD R0, R5, R20.reuse, RZ ;  /* 0x0000001405007224 */ /* 0x080fe400078e02ff */
[----:B------:R-:W2:Y:S01]  /*c210*/  LDC R8, c[0x0][0x8b0] ;  /* 0x00022c00ff087b82 */ /* 0x000ea20000000800 */
[----:B------:R-:W-:-:S04]  /*c220*/  IMAD.WIDE.U32 R4, R3, R20, R16 ;  /* 0x0000001403047225 */ /* 0x000fc800078e0010 */
[----:B------:R-:W-:Y:S01]  /*c230*/  IMAD R3, R3, R21, R0 ;  /* 0x0000001503037224 */ /* 0x000fe200078e0200 */
[----:B------:R-:W-:Y:S02]  /*c240*/  I2FP.F32.U32 R0, R26 ;  /* 0x0000001a00007245 */ /* 0x000fe40000201000 */
[----:B------:R-:W3:Y:S01]  /*c250*/  LDC R30, c[0x0][0x900] ;  /* 0x00024000ff1e7b82 */ /* 0x000ee20000000800 */
[----:B----4-:R-:W-:Y:S02]  /*c260*/  ISETP.NE.U32.AND P0, PT, R14, RZ, PT ;  /* 0x000000ff0e00720c */ /* 0x010fe40003f05070 */
[----:B------:R-:W-:Y:S01]  /*c270*/  IADD3 R3, R5, R3, RZ ;  /* 0x0000000305037210 */ /* 0x000fe20007ffe0ff */
[----:B------:R-:W-:Y:S01]  /*c280*/  FMUL R0, R0, UR4 ;  /* 0x0000000400007c20 */ /* 0x000fe20008400000 */
[----:B------:R-:W-:Y:S01]  /*c290*/  ISETP.NE.AND.EX P0, PT, R15, RZ, PT, P0 ;  /* 0x000000ff0f00720c */ /* 0x000fe20003f05300 */
[----:B------:R-:W-:Y:S02]  /*c2a0*/  IMAD.MOV.U32 R5, RZ, RZ, -0x1 ;  /* 0xffffffffff057424 */ /* 0x000fe400078e00ff */
[----:B------:R-:W4:Y:S01]  /*c2b0*/  LDC R21, c[0x0][0x148] ;  /* 0x00005200ff157b82 */ /* 0x000f220000000800 */
[-CC-:B-1----:R-:W-:Y:S01]  /*c2c0*/  SHF.R.U64 R12, R4, R6.reuse, R3.reuse ;  /* 0x00000006040c7219 */ /* 0x182fe20000001203 */
[----:B------:R1:W1:Y:S01]  /*c2d0*/  F2I.U32.TRUNC.NTZ R20, R0 ;  /* 0x0000000000147305 */ /* 0x000262000020f000 */
[----:B------:R-:W-:-:S05]  /*c2e0*/  SHF.R.U32.HI R3, RZ, R6, R3 ;  /* 0x00000006ff037219 */ /* 0x000fca0000011603 */
[----:B------:R-:W1:Y:S01]  /*c2f0*/  LDC R24, c[0x0][0x8a8] ;  /* 0x00022a00ff187b82 */ /* 0x000e620000000800 */
[-CC-:B--2---:R-:W-:Y:S02]  /*c300*/  SHF.R.U64 R10, R12, R8.reuse, R3.reuse ;  /* 0x000000080c0a7219 */ /* 0x184fe40000001203 */
[----:B------:R-:W-:-:S05]  /*c310*/  SHF.R.U32.HI R3, RZ, R8, R3 ;  /* 0x00000008ff037219 */ /* 0x000fca0000011603 */
[----:B------:R-:W2:Y:S01]  /*c320*/  LDC R27, c[0x0][0x8f0] ;  /* 0x00023c00ff1b7b82 */ /* 0x000ea20000000800 */
[-C--:B---3--:R-:W-:Y:S02]  /*c330*/  SHF.L.U32 R4, R5, R30.reuse, RZ ;  /* 0x0000001e05047219 */ /* 0x088fe400000006ff */
[-CC-:B------:R-:W-:Y:S02]  /*c340*/  SHF.R.U64 R13, R10, R30.reuse, R3.reuse ;  /* 0x0000001e0a0d7219 */ /* 0x180fe40000001203 */
[----:B------:R-:W-:Y:S02]  /*c350*/  SHF.R.U32.HI R5, RZ, R30, R3 ;  /* 0x0000001eff057219 */ /* 0x000fe40000011603 */
[----:B------:R-:W-:Y:S01]  /*c360*/  LOP3.LUT R25, RZ, R4, RZ, 0x33, !PT ;  /* 0x00000004ff197212 */ /* 0x000fe200078e33ff */
[----:B------:R-:W3:Y:S01]  /*c370*/  LDC R29, c[0x0][0x8e0] ;  /* 0x00023800ff1d7b82 */ /* 0x000ee20000000800 */
[----:B------:R-:W-:Y:S02]  /*c380*/  SHF.L.U32 R30, R7, R30, RZ ;  /* 0x0000001e071e7219 */ /* 0x000fe400000006ff */
[----:B------:R-:W-:-:S05]  /*c390*/  MOV R4, R13 ;  /* 0x0000000d00047202 */ /* 0x000fca0000000f00 */
[----:B------:R-:W1:Y:S01]  /*c3a0*/  LDC R31, c[0x0][0x8b8] ;  /* 0x00022e00ff1f7b82 */ /* 0x000e620000000800 */
[----:B------:R-:W-:Y:S05]  /*c3b0*/  @!P0 BRA `(.L_x_285) ;  /* 0x0000000000288947 */ /* 0x000fea0003800000 */
[----:B-1----:R-:W1:Y:S02]  /*c3c0*/  LDC R0, c[0x0][0x8f4] ;  /* 0x00023d00ff007b82 */ /* 0x002e640000000800 */
        /* <DEDUP_REMOVED lines=9> */
.L_x_285:
[----:B------:R-:W-:Y:S02]  /*c460*/  ISETP.NE.AND P0, PT, R2, 0x1, PT ;  /* 0x000000010200780c */ /* 0x000fe40003f05270 */
[----:B-12---:R-:W-:Y:S02]  /*c470*/  SHF.R.U64 R0, R4, R27, R5 ;  /* 0x0000001b04007219 */ /* 0x006fe40000001205 */
[----:B------:R-:W-:Y:S02]  /*c480*/  LOP3.LUT R3, R10, R25, RZ, 0xc0, !PT ;  /* 0x000000190a037212 */ /* 0x000fe400078ec0ff */
[----:B------:R-:W-:Y:S02]  /*c490*/  IADD3 R20, -R20, RZ, RZ ;  /* 0x000000ff14147210 */ /* 0x000fe40007ffe1ff */
[----:B------:R-:W-:Y:S01]  /*c4a0*/  IADD3 R5, R24, -0x1, RZ ;  /* 0xffffffff18057810 */ /* 0x000fe20007ffe0ff */
[----:B------:R-:W-:Y:S01]  /*c4b0*/  IMAD R3, R30, R0, R3 ;  /* 0x000000001e037224 */ /* 0x000fe200078e0203 */
[----:B------:R-:W-:-:S02]  /*c4c0*/  IADD3 R4, -R0, RZ, RZ ;  /* 0x000000ff00047210 */ /* 0x000fc40007ffe1ff */
[----:B------:R-:W-:Y:S01]  /*c4d0*/  LOP3.LUT R5, R12, R5, RZ, 0xc0, !PT ;  /* 0x000000050c057212 */ /* 0x000fe200078ec0ff */
[----:B----4-:R-:W-:Y:S01]  /*c4e0*/  @P0 IMAD R28, R21, R20, R26 ;  /* 0x00000014151c0224 */ /* 0x010fe200078e021a */
[----:B------:R-:W-:Y:S01]  /*c4f0*/  R2UR UR47, R32 ;  /* 0x00000000202f72ca */ /* 0x000fe200000e0000 */
[----:B---3--:R-:W-:Y:S01]  /*c500*/  IMAD R0, R4, R29, R13 ;  /* 0x0000001d04007224 */ /* 0x008fe200078e020d */
[----:B------:R-:W-:Y:S01]  /*c510*/  MOV R4, 0x1 ;  /* 0x0000000100047802 */ /* 0x000fe20000000f00 */
[----:B------:R-:W-:Y:S02]  /*c520*/  IMAD R3, R3, R31, R28 ;  /* 0x0000001f03037224 */ /* 0x000fe400078e021c */
[----:B------:R-:W-:-:S05]  /*c530*/  IMAD R0, R0, R24, R5 ;  /* 0x0000001800007224 */ /* 0x000fca00078e0205 */
[----:B------:R-:W-:Y:S02]  /*c540*/  SEL R8, R0, R3, !P0 ;  /* 0x0000000300087207 */ /* 0x000fe40004000000 */
[----:B------:R-:W-:Y:S02]  /*c550*/  SEL R3, R3, R0, !P0 ;  /* 0x0000000003037207 */ /* 0x000fe40004000000 */
[----:B------:R-:W-:-:S07]  /*c560*/  PRMT R0, R4, 0x7610, R0 ;  /* 0x0000761004007816 */ /* 0x000fce0000000000 */
.L_x_283:
[----:B------:R-:W-:Y:S01]  /*c570*/  LOP3.LUT P0, RZ, R0, 0xff, RZ, 0xc0, !PT ;  /* 0x000000ff00ff7812 */ /* 0x000fe2000780c0ff */
[----:B------:R-:W-:-:S04]  /*c580*/  UIMAD.WIDE.U32 UR4, UR51, -0x33333333, URZ ;  /* 0xcccccccd330478a5 */ /* 0x000fc8000f8e003f */
[----:B------:R-:W-:-:S04]  /*c590*/  USHF.R.U32.HI UR4, URZ, 0x3, UR5 ;  /* 0x000000033f047899 */ /* 0x000fc80008011605 */
[----:B------:R-:W-:-:S04]  /*c5a0*/  UIMAD UR4, UR4, -0xa, UR51 ;  /* 0xfffffff6040478a4 */ /* 0x000fc8000f8e0233 */
[----:B------:R-:W-:Y:S08]  /*c5b0*/  @P0 BRA `(.L_x_286) ;  /* 0xffffff4c00b80947 */ /* 0x000ff0000383ffff */
[----:B------:R-:W-:-:S04]  /*c5c0*/  DEPBAR.LE SB0, 0x0 ;  /* 0x000080000000791a */ /* 0x000fc80000000000 */
[----:B------:R-:W-:Y:S05]  /*c5d0*/  EXIT ;  /* 0x000000000000794d */ /* 0x000fea0003800000 */
.L_x_9:
[----:B------:R-:W-:Y:S01]  /*c5e0*/  ULDC.64 UR4, c[0x0][0x8f8] ;  /* 0x00023e0000047ab9 */ /* 0x000fe20000000a00 */
[----:B------:R-:W-:Y:S01]  /*c5f0*/  PRMT R12, RZ, 0x7610, R12 ;  /* 0x00007610ff0c7816 */ /* 0x000fe2000000000c */
[----:B------:R-:W-:Y:S01]  /*c600*/  IMAD.MOV.U32 R5, RZ, RZ, -0x1 ;  /* 0xffffffffff057424 */ /* 0x000fe200078e00ff */
[----:B------:R-:W-:Y:S02]  /*c610*/  ISETP.GE.U32.AND P1, PT, R16, UR4, PT ;  /* 0x0000000410007c0c */ /* 0x000fe4000bf26070 */
[----:B------:R-:W-:Y:S02]  /*c620*/  MOV R4, 0xffffffff ;  /* 0xffffffff00047802 */ /* 0x000fe40000000f00 */
[----:B------:R-:W-:Y:S02]  /*c630*/  ISETP.GE.U32.AND.EX P1, PT, R17, UR5, PT, P1 ;  /* 0x0000000511007c0c */ /* 0x000fe4000bf26110 */
[----:B------:R-:W-:-:S11]  /*c640*/  MOV R6, 0xffffffff ;  /* 0xffffffff00067802 */ /* 0x000fd60000000f00 */
[----:B------:R-:W-:Y:S05]  /*c650*/  @P1 BRA `(.L_x_287) ;  /* 0x00000004005c1947 */ /* 0x000fea0003800000 */
[----:B------:R-:W1:Y:S01]  /*c660*/  LDC.64 R20, c[0x0][0x8d0] ;  /* 0x00023400ff147b82 */ /* 0x000e620000000a00 */
[----:B------:R-:W-:Y:S02]  /*c670*/  MOV R14, R16 ;  /* 0x00000010000e7202 */ /* 0x000fe40000000f00 */
[----:B------:R-:W-:-:S05]  /*c680*/  MOV R15, R17 ;  /* 0x00000011000f7202 */ /* 0x000fca0000000f00 */
[----:B------:R-:W2:Y:S08]  /*c690*/  LDC R6, c[0x0][0x8d8] ;  /* 0x00023600ff067b82 */ /* 0x000eb00000000800 */
[----:B------:R-:W3:Y:S01]  /*c6a0*/  LDC.64 R24, c[0x0][0x8c8] ;  /* 0x00023200ff187b82 */ /* 0x000ee20000000a00 */
[----:B-1----:R-:W-:-:S04]  /*c6b0*/  ISETP.NE.U32.AND P1, PT, R20, RZ, PT ;  /* 0x000000ff1400720c */ /* 0x002fc80003f25070 */
[----:B------:R-:W-:-:S13]  /*c6c0*/  ISETP.NE.AND.EX P1, PT, R21, RZ, PT, P1 ;  /* 0x000000ff1500720c */ /* 0x000fda0003f25310 */
[----:B--23--:R-:W-:Y:S05]  /*c6d0*/  @!P1 BRA `(.L_x_288) ;  /* 0x0000000000289947 */ /* 0x00cfea0003800000 */
[----:B------:R-:W1:Y:S02]  /*c6e0*/  LDC R5, c[0x0][0x8dc] ;  /* 0x00023700ff057b82 */ /* 0x000e640000000800 */
[----:B-1----:R-:W-:-:S05]  /*c6f0*/  IADD3 R15, P1, R16, R5, RZ ;  /* 0x00000005100f7210 */ /* 0x002fca0007f3e0ff */
[----:B------:R-:W-:-:S04]  /*c700*/  IMAD.X R23, RZ, RZ, R17, P1 ;  /* 0x000000ffff177224 */ /* 0x000fc800008e0611 */
[----:B------:R-:W-:-:S04]  /*c710*/  IMAD.WIDE.U32 R4, R23, R20, RZ ;  /* 0x0000001417047225 */ /* 0x000fc800078e00ff */
[----:B------:R-:W-:-:S04]  /*c720*/  IMAD.WIDE.U32 R12, P1, R15, R21, R4 ;  /* 0x000000150f0c7225 */ /* 0x000fc80007820004 */
[----:B------:R-:W-:Y:S01]  /*c730*/  IMAD.WIDE.U32 R4, R15, R20, RZ ;  /* 0x000000140f047225 */ /* 0x000fe200078e00ff */
[----:B------:R-:W-:Y:S02]  /*c740*/  IADD3.X R15, RZ, RZ, RZ, P1, !PT ;  /* 0x000000ffff0f7210 */ /* 0x000fe40000ffe4ff */
[----:B------:R-:W-:Y:S02]  /*c750*/  MOV R14, R13 ;  /* 0x0000000d000e7202 */ /* 0x000fe40000000f00 */
[----:B------:R-:W-:-:S05]  /*c760*/  IADD3 RZ, P1, R5, R12, RZ ;  /* 0x0000000c05ff7210 */ /* 0x000fca0007f3e0ff */
[----:B------:R-:W-:-:S08]  /*c770*/  IMAD.WIDE.U32.X R14, R23, R21, R14, P1 ;  /* 0x00000015170e7225 */ /* 0x000fd000008e040e */
.L_x_288:
[--C-:B------:R-:W-:Y:S01]  /*c780*/  SHF.R.U64 R14, R14, R6, R15.reuse ;  /* 0x000000060e0e7219 */ /* 0x100fe2000000120f */
[----:B------:R-:W1:Y:S01]  /*c790*/  LDC R12, c[0x0][0x8c0] ;  /* 0x00023000ff0c7b82 */ /* 0x000e620000000800 */
[----:B------:R-:W-:Y:S01]  /*c7a0*/  I2FP.F32.U32 R5, R10 ;  /* 0x0000000a00057245 */ /* 0x000fe20000201000 */
[----:B------:R-:W-:Y:S01]  /*c7b0*/  ULDC UR4, c[0x0][0x150] ;  /* 0x0000540000047ab9 */ /* 0x000fe20000000800 */
[----:B------:R-:W-:Y:S02]  /*c7c0*/  SHF.R.U32.HI R4, RZ, R6, R15 ;  /* 0x00000006ff047219 */ /* 0x000fe4000001160f */
[----:B------:R-:W-:Y:S01]  /*c7d0*/  IADD3 R11, P1, RZ, -R14, RZ ;  /* 0x8000000eff0b7210 */ /* 0x000fe20007f3e0ff */
[----:B------:R-:W-:Y:S01]  /*c7e0*/  FMUL R15, R5, UR4 ;  /* 0x00000004050f7c20 */ /* 0x000fe20008400000 */
[----:B------:R-:W-:Y:S01]  /*c7f0*/  ULDC UR4, c[0x0][0x154] ;  /* 0x0000550000047ab9 */ /* 0x000fe20000000800 */
[----:B------:R-:W2:Y:S01]  /*c800*/  LDC.64 R28, c[0x0][0x8e8] ;  /* 0x00023a00ff1c7b82 */ /* 0x000ea20000000a00 */
[----:B------:R-:W-:Y:S01]  /*c810*/  IADD3.X R13, RZ, ~R4, RZ, P1, !PT ;  /* 0x80000004ff0d7210 */ /* 0x000fe20000ffe4ff */
[----:B------:R-:W-:-:S02]  /*c820*/  IMAD.WIDE.U32 R4, R11, R24, R16 ;  /* 0x000000180b047225 */ /* 0x000fc400078e0010 */
[----:B------:R-:W3:Y:S02]  /*c830*/  F2I.U32.TRUNC.NTZ R15, R15 ;  /* 0x0000000f000f7305 */ /* 0x000ee4000020f000 */
[----:B------:R-:W-:Y:S02]  /*c840*/  IMAD R6, R13, R24, RZ ;  /* 0x000000180d067224 */ /* 0x000fe400078e02ff */
[----:B------:R-:W4:Y:S02]  /*c850*/  LDC R21, c[0x0][0x144] ;  /* 0x00005100ff157b82 */ /* 0x000f240000000800 */
[----:B------:R-:W-:-:S05]  /*c860*/  IMAD R11, R11, R25, R6 ;  /* 0x000000190b0b7224 */ /* 0x000fca00078e0206 */
[----:B------:R-:W-:Y:S01]  /*c870*/  IADD3 R5, R5, R11, RZ ;  /* 0x0000000b05057210 */ /* 0x000fe20007ffe0ff */
[----:B------:R-:W5:Y:S01]  /*c880*/  LDC R20, c[0x0][0x8b0] ;  /* 0x00022c00ff147b82 */ /* 0x000f620000000800 */
[----:B------:R-:W-:Y:S02]  /*c890*/  I2FP.F32.U32 R11, R7 ;  /* 0x00000007000b7245 */ /* 0x000fe40000201000 */
[-C--:B-1----:R-:W-:Y:S01]  /*c8a0*/  SHF.R.U64 R6, R4, R12.reuse, R5 ;  /* 0x0000000c04067219 */ /* 0x082fe20000001205 */
[----:B---3--:R-:W-:Y:S01]  /*c8b0*/  IMAD.MOV R4, RZ, RZ, -R15 ;  /* 0x000000ffff047224 */ /* 0x008fe200078e0a0f */
[----:B------:R-:W-:Y:S01]  /*c8c0*/  SHF.R.U32.HI R5, RZ, R12, R5 ;  /* 0x0000000cff057219 */ /* 0x000fe20000011605 */
[----:B------:R-:W-:Y:S01]  /*c8d0*/  FMUL R11, R11, UR4 ;  /* 0x000000040b0b7c20 */ /* 0x000fe20008400000 */
[----:B------:R-:W-:Y:S01]  /*c8e0*/  MOV R12, 0xffffffff ;  /* 0xffffffff000c7802 */ /* 0x000fe20000000f00 */
[----:B------:R-:W1:Y:S01]  /*c8f0*/  LDC R13, c[0x0][0x900] ;  /* 0x00024000ff0d7b82 */ /* 0x000e620000000800 */
[----:B--2---:R-:W-:-:S04]  /*c900*/  ISETP.NE.U32.AND P1, PT, R28, RZ, PT ;  /* 0x000000ff1c00720c */ /* 0x004fc80003f25070 */
[----:B------:R-:W-:-:S03]  /*c910*/  ISETP.NE.AND.EX P1, PT, R29, RZ, PT, P1 ;  /* 0x000000ff1d00720c */ /* 0x000fc60003f25310 */
[----:B------:R-:W2:Y:S01]  /*c920*/  LDC R22, c[0x0][0x148] ;  /* 0x00005200ff167b82 */ /* 0x000ea20000000800 */
[----:B----4-:R-:W-:Y:S01]  /*c930*/  IMAD R26, R21, R4, R10 ;  /* 0x00000004151a7224 */ /* 0x010fe200078e020a */
[----:B------:R-:W-:-:S06]  /*c940*/  MOV R10, 0x1 ;  /* 0x00000001000a7802 */ /* 0x000fcc0000000f00 */
[----:B------:R-:W3:Y:S01]  /*c950*/  LDC R24, c[0x0][0x8a8] ;  /* 0x00022a00ff187b82 */ /* 0x000ee20000000800 */
[-CC-:B-----5:R-:W-:Y:S02]  /*c960*/  SHF.R.U64 R21, R6, R20.reuse, R5.reuse ;  /* 0x0000001406157219 */ /* 0x1a0fe40000001205 */
[----:B------:R-:W-:Y:S02]  /*c970*/  SHF.R.U32.HI R4, RZ, R20, R5 ;  /* 0x00000014ff047219 */ /* 0x000fe40000011605 */
[----:B------:R4:W1:Y:S03]  /*c980*/  F2I.U32.TRUNC.NTZ R20, R11 ;  /* 0x0000000b00147305 */ /* 0x000866000020f000 */
[----:B------:R-:W2:Y:S01]  /*c990*/  LDC R25, c[0x0][0x8f0] ;  /* 0x00023c00ff197b82 */ /* 0x000ea20000000800 */
[-C--:B-1----:R-:W-:Y:S02]  /*c9a0*/  SHF.L.U32 R12, R12, R13.reuse, RZ ;  /* 0x0000000d0c0c7219 */ /* 0x082fe400000006ff */
[----:B------:R-:W-:-:S02]  /*c9b0*/  SHF.R.U64 R23, R21, R13, R4 ;  /* 0x0000000d15177219 */ /* 0x000fc40000001204 */
[-C--:B------:R-:W-:Y:S02]  /*c9c0*/  SHF.R.U32.HI R5, RZ, R13.reuse, R4 ;  /* 0x0000000dff057219 */ /* 0x080fe40000011604 */
[----:B------:R-:W-:Y:S01]  /*c9d0*/  SHF.L.U32 R30, R10, R13, RZ ;  /* 0x0000000d0a1e7219 */ /* 0x000fe200000006ff */
[----:B------:R-:W1:Y:S01]  /*c9e0*/  LDC R27, c[0x0][0x8e0] ;  /* 0x00023800ff1b7b82 */ /* 0x000e620000000800 */
[----:B------:R-:W-:Y:S02]  /*c9f0*/  LOP3.LUT R32, RZ, R12, RZ, 0x33, !PT ;  /* 0x0000000cff207212 */ /* 0x000fe400078e33ff */
[----:B------:R-:W-:-:S05]  /*ca00*/  MOV R4, R23 ;  /* 0x0000001700047202 */ /* 0x000fca0000000f00 */
[----:B------:R-:W1:Y:S01]  /*ca10*/  LDC R31, c[0x0][0x8b8] ;  /* 0x00022e00ff1f7b82 */ /* 0x000e620000000800 */
[----:B----4-:R-:W-:Y:S05]  /*ca20*/  @!P1 BRA `(.L_x_289) ;  /* 0x0000000000289947 */ /* 0x010fea0003800000 */
[----:B------:R-:W4:Y:S02]  /*ca30*/  LDC R4, c[0x0][0x8f4] ;  /* 0x00023d00ff047b82 */ /* 0x000f240000000800 */
[----:B----4-:R-:W-:-:S04]  /*ca40*/  IADD3 R13, P1, R23, R4, RZ ;  /* 0x00000004170d7210 */ /* 0x010fc80007f3e0ff */
        /* <DEDUP_REMOVED lines=8> */
.L_x_289:
[----:B------:R-:W-:Y:S01]  /*cad0*/  ISETP.NE.AND P1, PT, R2, 0x1, PT ;  /* 0x000000010200780c */ /* 0x000fe20003f25270 */
[----:B------:R-:W-:Y:S01]  /*cae0*/  IMAD.MOV.U32 R12, RZ, RZ, 0x1 ;  /* 0x00000001ff0c7424 */ /* 0x000fe200078e00ff */
[----:B--2---:R-:W-:Y:S02]  /*caf0*/  SHF.R.U64 R5, R4, R25, R5 ;  /* 0x0000001904057219 */ /* 0x004fe40000001205 */
[----:B------:R-:W-:Y:S02]  /*cb00*/  IADD3 R20, -R20, RZ, RZ ;  /* 0x000000ff14147210 */ /* 0x000fe40007ffe1ff */
[----:B------:R-:W-:Y:S02]  /*cb10*/  LOP3.LUT R4, R21, R32, RZ, 0xc0, !PT ;  /* 0x0000002015047212 */ /* 0x000fe400078ec0ff */
[----:B---3--:R-:W-:Y:S02]  /*cb20*/  IADD3 R11, R24, -0x1, RZ ;  /* 0xffffffff180b7810 */ /* 0x008fe40007ffe0ff */
[----:B------:R-:W-:Y:S01]  /*cb30*/  IADD3 R10, -R5, RZ, RZ ;  /* 0x000000ff050a7210 */ /* 0x000fe20007ffe1ff */
[----:B------:R-:W-:-:S02]  /*cb40*/  IMAD R5, R30, R5, R4 ;  /* 0x000000051e057224 */ /* 0x000fc400078e0204 */
[----:B------:R-:W-:Y:S01]  /*cb50*/  @P1 IMAD R26, R22, R20, R7 ;  /* 0x00000014161a1224 */ /* 0x000fe200078e0207 */
[----:B------:R-:W-:Y:S01]  /*cb60*/  LOP3.LUT R7, R6, R11, RZ, 0xc0, !PT ;  /* 0x0000000b06077212 */ /* 0x000fe200078ec0ff */
[----:B-1----:R-:W-:Y:S02]  /*cb70*/  IMAD R4, R10, R27, R23 ;  /* 0x0000001b0a047224 */ /* 0x002fe400078e0217 */
[----:B------:R-:W-:Y:S02]  /*cb80*/  IMAD R5, R5, R31, R26 ;  /* 0x0000001f05057224 */ /* 0x000fe400078e021a */
[----:B------:R-:W-:-:S05]  /*cb90*/  IMAD R6, R4, R24, R7 ;  /* 0x0000001804067224 */ /* 0x000fca00078e0207 */
[----:B------:R-:W-:Y:S02]  /*cba0*/  SEL R4, R6, R5, !P1 ;  /* 0x0000000506047207 */ /* 0x000fe40004800000 */
[----:B------:R-:W-:Y:S02]  /*cbb0*/  SEL R5, R5, R6, !P1 ;  /* 0x0000000605057207 */ /* 0x000fe40004800000 */
[----:B------:R-:W-:-:S07]  /*cbc0*/  MOV R6, R14 ;  /* 0x0000000e00067202 */ /* 0x000fce0000000f00 */
.L_x_287:
[----:B------:R-:W-:-:S08]  /*cbd0*/  NOP ;  /* 0x0000000000007918 */ /* 0x000fd00000000000 */
[----:B------:R-:W1:-:S00]  /*cbe0*/  USETMAXREG.DEALLOC.CTAPOOL 0x28 ;  /* 0x00000028000079c8 */ /* 0x000e4000080e0500 */
[----:B-1----:R-:W-:-:S13]  /*cbf0*/  ISETP.NE.AND P1, PT, R3, 0x1, PT ;  /* 0x000000010300780c */ /* 0x002fda0003f25270 */
[----:B------:R-:W-:Y:S05]  /*cc00*/  @!P1 EXIT ;  /* 0x000000000000994d */ /* 0x000fea0003800000 */
[----:B------:R-:W-:Y:S05]  /*cc10*/  @!P4 BRA `(.L_x_290) ;  /* 0x0000001000b0c947 */ /* 0x000fea0003800000 */
[----:B------:R-:W-:-:S13]  /*cc20*/  ISETP.NE.OR P0, PT, R3, 0x2, P0 ;  /* 0x000000020300780c */ /* 0x000fda0000705670 */
[----:B------:R-:W-:Y:S05]  /*cc30*/  @P0 EXIT ;  /* 0x000000000000094d */ /* 0x000fea0003800000 */
[----:B------:R-:W-:-:S13]  /*cc40*/  LOP3.LUT P1, RZ, R12, 0xff, RZ, 0xc0, !PT ;  /* 0x000000ff0cff7812 */ /* 0x000fda000782c0ff */
[----:B------:R-:W-:Y:S05]  /*cc50*/  @!P1 BRA `(.L_x_291) ;  /* 0x0000000000189947 */ /* 0x000fea0003800000 */
[----:B------:R-:W-:Y:S01]  /*cc60*/  UMOV UR4, 0x400 ;  /* 0x0000040000047882 */ /* 0x000fe20000000000 */
[----:B------:R-:W-:Y:S01]  /*cc70*/  MOV R3, RZ ;  /* 0x000000ff00037202 */ /* 0x000fe20000000f00 */
[----:B------:R-:W-:-:S03]  /*cc80*/  ULEA UR4, UR36, UR4, 0x18 ;  /* 0x0000000424047291 */ /* 0x000fc6000f8ec03f */
[----:B------:R-:W-:-:S06]  /*cc90*/  SHF.L.U32 R3, R3, 0x1f, RZ ;  /* 0x0000001f03037819 */ /* 0x000fcc00000006ff */
[----:B------:R-:W1:Y:S02]  /*cca0*/  SYNCS.PHASECHK.TRANS64.TRYWAIT P0, [UR4+0xe8], R3 ;  /* 0x0000e803ff0075a7 */ /* 0x000e640008000144 */
[----:B-1----:R-:W-:Y:S05]  /*ccb0*/  @!P0 BRA `(.L_x_292) ;  /* 0x0000002400c88947 */ /* 0x002fea0003800000 */
.L_x_291:
[----:B-1----:R-:W-:Y:S01]  /*ccc0*/  PRMT R3, RZ, 0x7610, R3 ;  /* 0x00007610ff037816 */ /* 0x002fe20000000003 */
[----:B------:R-:W-:Y:S06]  /*ccd0*/  @P3 BRA `(.L_x_293) ;  /* 0x0000000000243947 */ /* 0x000fec0003800000 */
[----:B------:R-:W-:Y:S02]  /*cce0*/  ULDC.64 UR4, c[0x0][0x588] ;  /* 0x0001620000047ab9 */ /* 0x000fe40000000a00 */
[----:B------:R-:W-:-:S04]  /*ccf0*/  ISETP.NE.U32.AND P0, PT, RZ, UR4, PT ;  /* 0x00000004ff007c0c */ /* 0x000fc8000bf05070 */
[----:B------:R-:W-:-:S13]  /*cd00*/  ISETP.NE.AND.EX P0, PT, RZ, UR5, PT, P0 ;  /* 0x00000005ff007c0c */ /* 0x000fda000bf05300 */
[----:B------:R-:W-:Y:S05]  /*cd10*/  @!P0 BRA `(.L_x_294) ;  /* 0x00000000000c8947 */ /* 0x000fea0003800000 */
[----:B------:R1:W5:Y:S01]  /*cd20*/  LDG.E R8, desc[UR40][R8.64] ;  /* 0x0000002808087981 */ /* 0x000362000c1e1900 */
[----:B------:R-:W-:Y:S01]  /*cd30*/  MOV R3, 0x1 ;  /* 0x0000000100037802 */ /* 0x000fe20000000f00 */
[----:B------:R-:W-:Y:S06]  /*cd40*/  BRA `(.L_x_293) ;  /* 0x0000000000087947 */ /* 0x000fec0003800000 */
.L_x_294:
[----:B------:R-:W2:Y:S01]  /*cd50*/  LDC R8, c[0x0][0x580] ;  /* 0x00016000ff087b82 */ /* 0x000ea20000000800 */
[----:B------:R-:W-:-:S07]  /*cd60*/  MOV R3, 0x1 ;  /* 0x0000000100037802 */ /* 0x000fce0000000f00 */
.L_x_293:
[----:B-1----:R-:W-:Y:S01]  /*cd70*/  IMAD.MOV.U32 R9, RZ, RZ, 0x1 ;  /* 0x00000001ff097424 */ /* 0x002fe200078e00ff */
[----:B------:R-:W-:Y:S06]  /*cd80*/  @!P1 BRA `(.L_x_295) ;  /* 0x0000000c00dc9947 */ /* 0x000fec0003800000 */
[----:B------:R-:W1:Y:S01]  /*cd90*/  LDC R10, c[0x0][0x900] ;  /* 0x00024000ff0a7b82 */ /* 0x000e620000000800 */
[----:B------:R-:W-:Y:S01]  /*cda0*/  MOV R7, 0xffffffff ;  /* 0xffffffff00077802 */ /* 0x000fe20000000f00 */
[----:B------:R-:W-:Y:S01]  /*cdb0*/  ULDC.64 UR6, c[0x0][0x198] ;  /* 0x0000660000067ab9 */ /* 0x000fe20000000a00 */
[----:B------:R-:W-:Y:S01]  /*cdc0*/  MOV R9, 0x1 ;  /* 0x0000000100097802 */ /* 0x000fe20000000f00 */
[----:B------:R-:W-:Y:S01]  /*cdd0*/  ULDC.64 UR14, c[0x0][0x588] ;  /* 0x00016200000e7ab9 */ /* 0x000fe20000000a00 */
[----:B------:R-:W-:Y:S01]  /*cde0*/  LOP3.LUT R11, R0, 0x2, RZ, 0xfc, !PT ;  /* 0x00000002000b7812 */ /* 0x000fe200078efcff */
[----:B------:R-:W-:Y:S01]  /*cdf0*/  ULDC.64 UR22, c[0x0][0x8f8] ;  /* 0x00023e0000167ab9 */ /* 0x000fe20000000a00 */
[----:B------:R-:W-:Y:S01]  /*ce00*/  ULDC.64 UR24, c[0x0][0x590] ;  /* 0x0001640000187ab9 */ /* 0x000fe20000000a00 */
[----:B------:R-:W3:Y:S01]  /*ce10*/  LDC R12, c[0x0][0x8a8] ;  /* 0x00022a00ff0c7b82 */ /* 0x000ee20000000800 */
[-C--:B-1----:R-:W-:Y:S02]  /*ce20*/  SHF.L.U32 R7, R7, R10.reuse, RZ ;  /* 0x0000000a07077219 */ /* 0x082fe400000006ff */
[----:B------:R-:W-:-:S02]  /*ce30*/  SHF.L.U32 R10, R9, R10, RZ ;  /* 0x0000000a090a7219 */ /* 0x000fc400000006ff */
[----:B------:R-:W-:Y:S02]  /*ce40*/  MOV R9, 0x1 ;  /* 0x0000000100097802 */ /* 0x000fe40000000f00 */
[----:B------:R-:W-:Y:S02]  /*ce50*/  LOP3.LUT R13, RZ, R7, RZ, 0x33, !PT ;  /* 0x00000007ff0d7212 */ /* 0x000fe400078e33ff */
[----:B---3--:R-:W-:-:S07]  /*ce60*/  IADD3 R12, R12, -0x1, RZ ;  /* 0xffffffff0c0c7810 */ /* 0x008fce0007ffe0ff */
.L_x_327:
[----:B------:R-:W-:Y:S02]  /*ce70*/  ISETP.NE.U32.AND P0, PT, RZ, UR24, PT ;  /* 0x00000018ff007c0c */ /* 0x000fe4000bf05070 */
[----:B------:R-:W-:Y:S02]  /*ce80*/  R2UR UR11, R5 ;  /* 0x00000000050b72ca */ /* 0x000fe400000e0000 */
[----:B------:R-:W-:Y:S02]  /*ce90*/  R2UR UR10, R4 ;  /* 0x00000000040a72ca */ /* 0x000fe400000e0000 */
[----:B------:R-:W-:-:S09]  /*cea0*/  ISETP.NE.AND.EX P0, PT, RZ, UR25, PT, P0 ;  /* 0x00000019ff007c0c */ /* 0x000fd2000bf05300 */
[----:B------:R-:W-:Y:S02]  /*ceb0*/  USHF.L.U32 UR11, UR11, 0x8, URZ ;  /* 0x000000080b0b7899 */ /* 0x000fe4000800063f */
[----:B------:R-:W-:Y:S02]  /*cec0*/  USHF.L.U32 UR10, UR10, 0x6, URZ ;  /* 0x000000060a0a7899 */ /* 0x000fe4000800063f */
[----:B------:R-:W-:Y:S10]  /*ced0*/  @!P0 BRA `(.L_x_296) ;  /* 0x00000000002c8947 */ /* 0x000ff40003800000 */
[----:B------:R-:W-:-:S04]  /*cee0*/  ISETP.NE.U32.AND P1, PT, RZ, UR14, PT ;  /* 0x0000000eff007c0c */ /* 0x000fc8000bf25070 */
[----:B------:R-:W-:-:S13]  /*cef0*/  ISETP.NE.AND.EX P1, PT, RZ, UR15, PT, P1 ;  /* 0x0000000fff007c0c */ /* 0x000fda000bf25310 */
[----:B------:R-:W-:Y:S05]  /*cf00*/  @!P1 BRA `(.L_x_297) ;  /* 0x0000000000189947 */ /* 0x000fea0003800000 */
[----:B------:R-:W1:Y:S01]  /*cf10*/  LDC.64 R4, c[0x0][0x588] ;  /* 0x00016200ff047b82 */ /* 0x000e620000000a00 */
[----:B------:R-:W-:-:S04]  /*cf20*/  IMAD R3, R6, UR24, RZ ;  /* 0x0000001806037c24 */ /* 0x000fc8000f8e02ff */
[----:B-1----:R-:W-:-:S05]  /*cf30*/  IMAD.WIDE R4, R3, 0x4, R4 ;  /* 0x0000000403047825 */ /* 0x002fca00078e0204 */
[----:B--2--5:R3:W5:Y:S01]  /*cf40*/  LDG.E R8, desc[UR40][R4.64] ;  /* 0x0000002804087981 */ /* 0x024762000c1e1900 */
[----:B------:R-:W-:Y:S01]  /*cf50*/  IMAD.MOV.U32 R3, RZ, RZ, 0x1 ;  /* 0x00000001ff037424 */ /* 0x000fe200078e00ff */
[----:B------:R-:W-:Y:S06]  /*cf60*/  BRA `(.L_x_296) ;  /* 0x0000000000087947 */ /* 0x000fec0003800000 */
.L_x_297:
[----:B--2--5:R-:W1:Y:S01]  /*cf70*/  LDC R8, c[0x0][0x580] ;  /* 0x00016000ff087b82 */ /* 0x024e620000000800 */
[----:B------:R-:W-:-:S07]  /*cf80*/  MOV R3, 0x1 ;  /* 0x0000000100037802 */ /* 0x000fce0000000f00 */
.L_x_296:
[----:B------:R-:W-:Y:S05]  /*cf90*/  @!P0 BRA `(.L_x_298) ;  /* 0x00000000001c8947 */ /* 0x000fea0003800000 */
[----:B------:R-:W-:-:S13]  /*cfa0*/  LOP3.LUT P2, RZ, R3, 0xff, RZ, 0xc0, !PT ;  /* 0x000000ff03ff7812 */ /* 0x000fda000784c0ff */
[----:B---3--:R-:W3:Y:S02]  /*cfb0*/  @!P2 LDC.64 R4, c[0x0][0x588] ;  /* 0x00016200ff04ab82 */ /* 0x008ee40000000a00 */
[----:B---3--:R-:W-:-:S04]  /*cfc0*/  @!P2 ISETP.NE.U32.AND P0, PT, R4, RZ, PT ;  /* 0x000000ff0400a20c */ /* 0x008fc80003f05070 */
[----:B------:R-:W-:Y:S02]  /*cfd0*/  @!P2 ISETP.NE.AND.EX P1, PT, R5, RZ, PT, P0 ;  /* 0x000000ff0500a20c */ /* 0x000fe40003f25300 */
[----:B-12--5:R-:W-:Y:S02]  /*cfe0*/  @P2 FSETP.EQ.AND P0, PT, R8, RZ, PT ;  /* 0x000000ff0800220b */ /* 0x026fe40003f02000 */
[----:B------:R-:W-:Y:S01]  /*cff0*/  @!P2 PLOP3.LUT P0, PT, P1, PT, PT, 0x8, 0x0 ;  /* 0x000000000000a81c */ /* 0x000fe20000f0e170 */
[----:B------:R-:W-:-:S12]  /*d000*/  BRA `(.L_x_299) ;  /* 0x0000000000047947 */ /* 0x000fd80003800000 */
.L_x_298:
[----:B-12--5:R-:W-:-:S13]  /*d010*/  FSETP.EQ.AND P0, PT, R8, RZ, PT ;  /* 0x000000ff0800720b */ /* 0x026fda0003f02000 */
.L_x_299:
[----:B------:R-:W-:Y:S02]  /*d020*/  ISETP.NE.AND P2, PT, R11, 0x3, PT ;  /* 0x000000030b00780c */ /* 0x000fe40003f45270 */
[----:B------:R-:W-:-:S04]  /*d030*/  ELECT P1, URZ, PT ;  /* 0x00000000003f782f */ /* 0x000fc80003820000 */
[----:B------:R-:W-:-:S07]  /*d040*/  PLOP3.LUT P0, PT, P1, P0, PT, 0x20, 0x0 ;  /* 0x000000000000781c */ /* 0x000fce0000f00470 */
[----:B------:R-:W-:Y:S06]  /*d050*/  @!P2 BRA `(.L_x_300) ;  /* 0x000000000004a947 */ /* 0x000fec0003800000 */
[----:B------:R-:W-:Y:S01]  /*d060*/  BPT.TRAP 0x1 ;  /* 0x000000040000795c */ /* 0x000fe20000300000 */
.L_x_300:
[----:B------:R-:W1:Y:S01]  /*d070*/  S2UR UR36, SR_CgaCtaId ;  /* 0x00000000002479c3 */ /* 0x000e620000008800 */
[----:B------:R-:W-:Y:S01]  /*d080*/  UMOV UR4, 0x400 ;  /* 0x0000040000047882 */ /* 0x000fe20000000000 */
[----:B---3--:R-:W-:Y:S01]  /*d090*/  SHF.L.U32 R4, R9, 0x1f, RZ ;  /* 0x0000001f09047819 */ /* 0x008fe200000006ff */
[----:B-1----:R-:W-:-:S09]  /*d0a0*/  ULEA UR5, UR36, UR4, 0x18 ;  /* 0x0000000424057291 */ /* 0x002fd2000f8ec03f */
[----:B------:R-:W1:Y:S02]  /*d0b0*/  SYNCS.PHASECHK.TRANS64.TRYWAIT P1, [UR5+0xc0], R4 ;  /* 0x0000c004ff0075a7 */ /* 0x000e640008020145 */
[----:B-1----:R-:W-:Y:S05]  /*d0c0*/  @!P1 BRA `(.L_x_301) ;  /* 0x0000002000dc9947 */ /* 0x002fea0003800000 */
.L_x_369:
[----:B------:R-:W-:Y:S04]  /*d0d0*/  BSSY B0, `(.L_x_302) ;  /* 0x000000e000007945 */ /* 0x000fe80003800000 */
[----:B------:R-:W-:Y:S05]  /*d0e0*/  @!P0 BRA `(.L_x_303) ;  /* 0x0000000000308947 */ /* 0x000fea0003800000 */
[----:B------:R-:W-:Y:S01]  /*d0f0*/  R2UR UR12, R6 ;  /* 0x00000000060c72ca */ /* 0x000fe200000e0000 */
[----:B------:R-:W-:Y:S02]  /*d100*/  UIADD3 UR16, UP0, UR6, 0x3f0, URZ ;  /* 0x000003f006107890 */ /* 0x000fe4000ff1e03f */
[----:B------:R-:W-:Y:S02]  /*d110*/  UIADD3 UR8, UR5, 0x100, URZ ;  /* 0x0000010005087890 */ /* 0x000fe4000fffe03f */
[----:B------:R-:W-:Y:S02]  /*d120*/  UIADD3 UR9, UR5, 0xa0, URZ ;  /* 0x000000a005097890 */ /* 0x000fe4000fffe03f */
[----:B------:R-:W-:Y:S01]  /*d130*/  UIADD3.X UR17, URZ, UR7, URZ, UP0, !UPT ;  /* 0x000000073f117290 */ /* 0x000fe200087fe43f */
[----:B------:R-:W-:Y:S01]  /*d140*/  UMOV UR18, 0x0 ;  /* 0x0000000000127882 */ /* 0x000fe20000000000 */
[----:B------:R-:W-:-:S07]  /*d150*/  UMOV UR19, 0x10000000 ;  /* 0x1000000000137882 */ /* 0x000fce0000000000 */
[----:B------:R2:W-:Y:S02]  /*d160*/  UTMALDG.3D [UR8], [UR16], desc[UR18] ;  /* 0x00001208100075b4 */ /* 0x0005e40008011000 */
[----:B--2---:R-:W-:Y:S05]  /*d170*/  @!P2 BRA `(.L_x_304) ;  /* 0x000000000004a947 */ /* 0x004fea0003800000 */
[----:B------:R-:W-:Y:S01]  /*d180*/  BPT.TRAP 0x1 ;  /* 0x000000040000795c */ /* 0x000fe20000300000 */
.L_x_304:
[----:B-1----:R-:W1:Y:S02]  /*d190*/  LDC R5, c[0x0][0x800] ;  /* 0x00020000ff057b82 */ /* 0x002e640000000800 */
[----:B-1----:R2:W-:Y:S02]  /*d1a0*/  SYNCS.ARRIVE.TRANS64.RED.A0TR RZ, [UR5+0xa0], R5 ;  /* 0x0000a005ffff79a7 */ /* 0x0025e40008300405 */
.L_x_303:
[----:B------:R-:W-:Y:S05]  /*d1b0*/  BSYNC B0 ;  /* 0x0000000000007941 */ /* 0x000fea0003800000 */
.L_x_302:
[----:B------:R-:W-:Y:S05]  /*d1c0*/  @!P2 BRA `(.L_x_305) ;  /* 0x000000000004a947 */ /* 0x000fea0003800000 */
[----:B------:R-:W-:Y:S01]  /*d1d0*/  BPT.TRAP 0x1 ;  /* 0x000000040000795c */ /* 0x000fe20000300000 */
.L_x_305:
[----:B------:R-:W-:-:S04]  /*d1e0*/  UIADD3 UR4, UR5, 0xa0, URZ ;  /* 0x000000a005047890 */ /* 0x000fc8000fffe03f */
[----:B------:R-:W-:-:S09]  /*d1f0*/  UPRMT UR4, UR36, 0x654, UR4 ;  /* 0x0000065424047896 */ /* 0x000fd20008000004 */
[----:B------:R-:W-:Y:S01]  /*d200*/  SYNCS.ARRIVE.TRANS64.RED.A1T0 RZ, [UR4], RZ ;  /* 0x000000ffffff79a7 */ /* 0x000fe20008100404 */
[----:B------:R-:W-:Y:S05]  /*d210*/  @!P2 BRA `(.L_x_306) ;  /* 0x000000000004a947 */ /* 0x000fea0003800000 */
[----:B------:R-:W-:Y:S01]  /*d220*/  BPT.TRAP 0x1 ;  /* 0x000000040000795c */ /* 0x000fe20000300000 */
.L_x_306:
[----:B------:R-:W3:Y:S02]  /*d230*/  SYNCS.PHASECHK.TRANS64.TRYWAIT P1, [UR5+0xc8], R4 ;  /* 0x0000c804ff0075a7 */ /* 0x000ee40008020145 */
[----:B---3--:R-:W-:Y:S05]  /*d240*/  @!P1 BRA `(.L_x_307) ;  /* 0x0000002000949947 */ /* 0x008fea0003800000 */
.L_x_370:
[----:B------:R-:W-:Y:S04]  /*d250*/  BSSY B0, `(.L_x_308) ;  /* 0x0000010000007945 */ /* 0x000fe80003800000 */
[----:B------:R-:W-:Y:S05]  /*d260*/  @!P0 BRA `(.L_x_309) ;  /* 0x0000000000388947 */ /* 0x000fea0003800000 */
[----:B------:R-:W-:Y:S01]  /*d270*/  UIADD3 UR8, UP0, UR6, 0x3f0, URZ ;  /* 0x000003f006087890 */ /* 0x000fe2000ff1e03f */
[----:B------:R-:W-:Y:S01]  /*d280*/  R2UR UR20, R6 ;  /* 0x00000000061472ca */ /* 0x000fe200000e0000 */
[----:B------:R-:W-:Y:S02]  /*d290*/  UIADD3 UR19, UR11, 0x80, URZ ;  /* 0x000000800b137890 */ /* 0x000fe4000fffe03f */
[----:B------:R-:W-:Y:S02]  /*d2a0*/  UIADD3 UR16, UR5, 0x1100, URZ ;  /* 0x0000110005107890 */ /* 0x000fe4000fffe03f */
[----:B------:R-:W-:Y:S02]  /*d2b0*/  UIADD3 UR17, UR5, 0xa8, URZ ;  /* 0x000000a805117890 */ /* 0x000fe4000fffe03f */
[----:B------:R-:W-:Y:S01]  /*d2c0*/  UIADD3.X UR9, URZ, UR7, URZ, UP0, !UPT ;  /* 0x000000073f097290 */ /* 0x000fe200087fe43f */
[----:B------:R-:W-:Y:S01]  /*d2d0*/  UMOV UR12, 0x0 ;  /* 0x00000000000c7882 */ /* 0x000fe20000000000 */
[----:B------:R-:W-:Y:S01]  /*d2e0*/  UMOV UR13, 0x10000000 ;  /* 0x10000000000d7882 */ /* 0x000fe20000000000 */
[----:B------:R-:W-:-:S06]  /*d2f0*/  UMOV UR18, UR10 ;  /* 0x0000000a00127c82 */ /* 0x000fcc0008000000 */
[----:B------:R3:W-:Y:S02]  /*d300*/  UTMALDG.3D [UR16], [UR8], desc[UR12] ;  /* 0x00000c10080075b4 */ /* 0x0007e40008011000 */
[----:B---3--:R-:W-:Y:S05]  /*d310*/  @!P2 BRA `(.L_x_310) ;  /* 0x000000000004a947 */ /* 0x008fea0003800000 */
[----:B------:R-:W-:Y:S01]  /*d320*/  BPT.TRAP 0x1 ;  /* 0x000000040000795c */ /* 0x000fe20000300000 */
.L_x_310:
[----:B-12---:R-:W1:Y:S02]  /*d330*/  LDC R5, c[0x0][0x800] ;  /* 0x00020000ff057b82 */ /* 0x006e640000000800 */
[----:B-1----:R3:W-:Y:S02]  /*d340*/  SYNCS.ARRIVE.TRANS64.RED.A0TR RZ, [UR5+0xa8], R5 ;  /* 0x0000a805ffff79a7 */ /* 0x0027e40008300405 */
.L_x_309:
[----:B------:R-:W-:Y:S05]  /*d350*/  BSYNC B0 ;  /* 0x0000000000007941 */ /* 0x000fea0003800000 */
.L_x_308:
[----:B------:R-:W-:Y:S05]  /*d360*/  @!P2 BRA `(.L_x_311) ;  /* 0x000000000004a947 */ /* 0x000fea0003800000 */
[----:B------:R-:W-:Y:S01]  /*d370*/  BPT.TRAP 0x1 ;  /* 0x000000040000795c */ /* 0x000fe20000300000 */
.L_x_311:
[----:B------:R-:W-:Y:S02]  /*d380*/  UIADD3 UR4, UR5, 0xa8, URZ ;  /* 0x000000a805047890 */ /* 0x000fe4000fffe03f */
[----:B------:R-:W-:Y:S02]  /*d390*/  UIADD3 UR10, UR10, 0x20, URZ ;  /* 0x000000200a0a7890 */ /* 0x000fe4000fffe03f */
[----:B------:R-:W-:-:S09]  /*d3a0*/  UPRMT UR4, UR36, 0x654, UR4 ;  /* 0x0000065424047896 */ /* 0x000fd20008000004 */
[----:B------:R-:W-:Y:S01]  /*d3b0*/  SYNCS.ARRIVE.TRANS64.RED.A1T0 RZ, [UR4], RZ ;  /* 0x000000ffffff79a7 */ /* 0x000fe20008100404 */
[----:B------:R-:W-:Y:S05]  /*d3c0*/  @!P2 BRA `(.L_x_312) ;  /* 0x000000000004a947 */ /* 0x000fea0003800000 */
[----:B------:R-:W-:Y:S01]  /*d3d0*/  BPT.TRAP 0x1 ;  /* 0x000000040000795c */ /* 0x000fe20000300000 */
.L_x_312:
[----:B------:R-:W4:Y:S02]  /*d3e0*/  SYNCS.PHASECHK.TRANS64.TRYWAIT P1, [UR5+0xd0], R4 ;  /* 0x0000d004ff0075a7 */ /* 0x000f240008020145 */
[----:B----4-:R-:W-:Y:S05]  /*d3f0*/  @!P1 BRA `(.L_x_313) ;  /* 0x0000002000409947 */ /* 0x010fea0003800000 */
.L_x_371:
        /* <DEDUP_REMOVED lines=10> */
[----:B----4-:R-:W-:Y:S05]  /*d4a0*/  @!P2 BRA `(.L_x_316) ;  /* 0x000000000004a947 */ /* 0x010fea0003800000 */
[----:B------:R-:W-:Y:S01]  /*d4b0*/  BPT.TRAP 0x1 ;  /* 0x000000040000795c */ /* 0x000fe20000300000 */
.L_x_316:
[----:B-123--:R-:W1:Y:S02]  /*d4c0*/  LDC R5, c[0x0][0x800] ;  /* 0x00020000ff057b82 */ /* 0x00ee640000000800 */
[----:B-1----:R4:W-:Y:S02]  /*d4d0*/  SYNCS.ARRIVE.TRANS64.RED.A0TR RZ, [UR5+0xb0], R5 ;  /* 0x0000b005ffff79a7 */ /* 0x0029e40008300405 */
.L_x_315:
[----:B------:R-:W-:Y:S05]  /*d4e0*/  BSYNC B0 ;  /* 0x0000000000007941 */ /* 0x000fea0003800000 */
.L_x_314:
[----:B------:R-:W-:Y:S05]  /*d4f0*/  @!P2 BRA `(.L_x_317) ;  /* 0x000000000004a947 */ /* 0x000fea0003800000 */
[----:B------:R-:W-:Y:S01]  /*d500*/  BPT.TRAP 0x1 ;  /* 0x000000040000795c */ /* 0x000fe20000300000 */
.L_x_317:
[----:B------:R-:W-:-:S04]  /*d510*/  UIADD3 UR4, UR5, 0xb0, URZ ;  /* 0x000000b005047890 */ /* 0x000fc8000fffe03f */
[----:B------:R-:W-:-:S09]  /*d520*/  UPRMT UR4, UR36, 0x654, UR4 ;  /* 0x0000065424047896 */ /* 0x000fd20008000004 */
[----:B------:R-:W-:Y:S01]  /*d530*/  SYNCS.ARRIVE.TRANS64.RED.A1T0 RZ, [UR4], RZ ;  /* 0x000000ffffff79a7 */ /* 0x000fe20008100404 */
[----:B------:R-:W-:Y:S05]  /*d540*/  @!P2 BRA `(.L_x_318) ;  /* 0x000000000004a947 */ /* 0x000fea0003800000 */
[----:B------:R-:W-:Y:S01]  /*d550*/  BPT.TRAP 0x1 ;  /* 0x000000040000795c */ /* 0x000fe20000300000 */
.L_x_318:
[----:B------:R-:W5:Y:S02]  /*d560*/  SYNCS.PHASECHK.TRANS64.TRYWAIT P1, [UR5+0xd8], R4 ;  /* 0x0000d804ff0075a7 */ /* 0x000f640008020145 */
[----:B-----5:R-:W-:Y:S05]  /*d570*/  @!P1 BRA `(.L_x_319) ;  /* 0x0000001c00f89947 */ /* 0x020fea0003800000 */
.L_x_372:
[----:B------:R-:W-:Y:S04]  /*d580*/  BSSY B0, `(.L_x_320) ;  /* 0x0000010000007945 */ /* 0x000fe80003800000 */
[----:B------:R-:W-:Y:S05]  /*d590*/  @!P0 BRA `(.L_x_321) ;  /* 0x0000000000388947 */ /* 0x000fea0003800000 */
[----:B------:R-:W-:Y:S01]  /*d5a0*/  R2UR UR20, R6 ;  /* 0x00000000061472ca */ /* 0x000fe200000e0000 */
[----:B------:R-:W-:Y:S02]  /*d5b0*/  UIADD3 UR8, UP0, UR6, 0x3f0, URZ ;  /* 0x000003f006087890 */ /* 0x000fe4000ff1e03f */
        /* <DEDUP_REMOVED lines=8> */
[----:B-1----:R-:W-:Y:S05]  /*d640*/  @!P2 BRA `(.L_x_322) ;  /* 0x000000000004a947 */ /* 0x002fea0003800000 */
[----:B------:R-:W-:Y:S01]  /*d650*/  BPT.TRAP 0x1 ;  /* 0x000000040000795c */ /* 0x000fe20000300000 */
.L_x_322:
[----:B------:R-:W1:Y:S02]  /*d660*/  LDC R4, c[0x0][0x800] ;  /* 0x00020000ff047b82 */ /* 0x000e640000000800 */
[----:B-1----:R1:W-:Y:S02]  /*d670*/  SYNCS.ARRIVE.TRANS64.RED.A0TR RZ, [UR5+0xb8], R4 ;  /* 0x0000b804ffff79a7 */ /* 0x0023e40008300405 */
.L_x_321:
[----:B------:R-:W-:Y:S05]  /*d680*/  BSYNC B0 ;  /* 0x0000000000007941 */ /* 0x000fea0003800000 */
.L_x_320:
[----:B------:R-:W-:Y:S05]  /*d690*/  @!P2 BRA `(.L_x_323) ;  /* 0x000000000004a947 */ /* 0x000fea0003800000 */
[----:B------:R-:W-:Y:S01]  /*d6a0*/  BPT.TRAP 0x1 ;  /* 0x000000040000795c */ /* 0x000fe20000300000 */
.L_x_323:
[----:B------:R-:W-:Y:S01]  /*d6b0*/  IADD3 R16, P0, R16, UR38, RZ ;  /* 0x0000002610107c10 */ /* 0x000fe2000ff1e0ff */
[----:B------:R-:W-:Y:S01]  /*d6c0*/  UIADD3 UR4, UR5, 0xb8, URZ ;  /* 0x000000b805047890 */ /* 0x000fe2000fffe03f */
[----:B------:R-:W-:Y:S02]  /*d6d0*/  LOP3.LUT R9, R9, 0x1, RZ, 0x3c, !PT ;  /* 0x0000000109097812 */ /* 0x000fe400078e3cff */
[----:B------:R-:W-:Y:S01]  /*d6e0*/  IADD3.X R17, R17, UR37, RZ, P0, !PT ;  /* 0x0000002511117c10 */ /* 0x000fe200087fe4ff */
[----:B------:R-:W-:Y:S01]  /*d6f0*/  UPRMT UR4, UR36, 0x654, UR4 ;  /* 0x0000065424047896 */ /* 0x000fe20008000004 */
[----:B------:R-:W-:Y:S02]  /*d700*/  ISETP.GE.U32.AND P0, PT, R16, UR22, PT ;  /* 0x0000001610007c0c */ /* 0x000fe4000bf06070 */
[----:B------:R-:W-:Y:S02]  /*d710*/  PRMT R7, RZ, 0x7610, R7 ;  /* 0x00007610ff077816 */ /* 0x000fe40000000007 */
[----:B------:R-:W-:-:S02]  /*d720*/  ISETP.GE.U32.AND.EX P0, PT, R17, UR23, PT, P0 ;  /* 0x0000001711007c0c */ /* 0x000fc4000bf06100 */
[----:B-1234-:R-:W-:Y:S02]  /*d730*/  MOV R5, 0xffffffff ;  /* 0xffffffff00057802 */ /* 0x01efe40000000f00 */
[----:B------:R-:W-:Y:S01]  /*d740*/  SYNCS.ARRIVE.TRANS64.RED.A1T0 RZ, [UR4], RZ ;  /* 0x000000ffffff79a7 */ /* 0x000fe20008100404 */
[----:B------:R-:W-:Y:S02]  /*d750*/  MOV R4, 0xffffffff ;  /* 0xffffffff00047802 */ /* 0x000fe40000000f00 */
[----:B------:R-:W-:-:S06]  /*d760*/  MOV R6, 0xffffffff ;  /* 0xffffffff00067802 */ /* 0x000fcc0000000f00 */
[----:B------:R-:W-:Y:S05]  /*d770*/  @P0 BRA `(.L_x_324) ;  /* 0x0000000400580947 */ /* 0x000fea0003800000 */
[----:B------:R-:W1:Y:S01]  /*d780*/  S2R R18, SR_CTAID.X ;  /* 0x0000000000127919 */ /* 0x000e620000002500 */
[----:B------:R-:W2:Y:S01]  /*d790*/  LDC.64 R14, c[0x0][0x8d0] ;  /* 0x00023400ff0e7b82 */ /* 0x000ea20000000a00 */
[----:B------:R-:W-:Y:S01]  /*d7a0*/  ULDC UR4, c[0x0][0x150] ;  /* 0x0000540000047ab9 */ /* 0x000fe20000000800 */
[----:B------:R-:W-:Y:S01]  /*d7b0*/  MOV R22, R17 ;  /* 0x0000001100167202 */ /* 0x000fe20000000f00 */
[----:B------:R-:W3:Y:S05]  /*d7c0*/  S2R R20, SR_CTAID.Y ;  /* 0x0000000000147919 */ /* 0x000eea0000002600 */
[----:B------:R-:W4:Y:S08]  /*d7d0*/  LDC R5, c[0x0][0x144] ;  /* 0x00005100ff057b82 */ /* 0x000f300000000800 */
[----:B------:R-:W4:Y:S01]  /*d7e0*/  LDC R21, c[0x0][0x8d8] ;  /* 0x00023600ff157b82 */ /* 0x000f220000000800 */
[----:B--2---:R-:W-:-:S04]  /*d7f0*/  ISETP.NE.U32.AND P0, PT, R14, RZ, PT ;  /* 0x000000ff0e00720c */ /* 0x004fc80003f05070 */
[----:B------:R-:W-:Y:S02]  /*d800*/  ISETP.NE.AND.EX P0, PT, R15, RZ, PT, P0 ;  /* 0x000000ff0f00720c */ /* 0x000fe40003f05300 */
[----:B-1----:R-:W-:Y:S02]  /*d810*/  I2FP.F32.U32 R4, R18 ;  /* 0x0000001200047245 */ /* 0x002fe40000201000 */
[----:B---3--:R-:W-:-:S03]  /*d820*/  I2FP.F32.U32 R23, R20 ;  /* 0x0000001400177245 */ /* 0x008fc60000201000 */
[----:B------:R-:W-:-:S06]  /*d830*/  FMUL R4, R4, UR4 ;  /* 0x0000000404047c20 */ /* 0x000fcc0008400000 */
[----:B------:R-:W1:Y:S02]  /*d840*/  F2I.U32.TRUNC.NTZ R4, R4 ;  /* 0x0000000400047305 */ /* 0x000e64000020f000 */
[----:B-1----:R-:W-:-:S04]  /*d850*/  IMAD.MOV R6, RZ, RZ, -R4 ;  /* 0x000000ffff067224 */ /* 0x002fc800078e0a04 */
[----:B----4-:R-:W-:Y:S01]  /*d860*/  IMAD R18, R5, R6, R18 ;  /* 0x0000000605127224 */ /* 0x010fe200078e0212 */
[----:B------:R-:W-:Y:S01]  /*d870*/  MOV R6, R16 ;  /* 0x0000001000067202 */ /* 0x000fe20000000f00 */
[----:B------:R-:W-:Y:S06]  /*d880*/  @!P0 BRA `(.L_x_325) ;  /* 0x0000000000308947 */ /* 0x000fec0003800000 */
[----:B------:R-:W1:Y:S02]  /*d890*/  LDC R5, c[0x0][0x8dc] ;  /* 0x00023700ff057b82 */ /* 0x000e640000000800 */
[----:B-1----:R-:W-:-:S04]  /*d8a0*/  IADD3 R5, P0, R16, R5, RZ ;  /* 0x0000000510057210 */ /* 0x002fc80007f1e0ff */
[----:B------:R-:W-:-:S05]  /*d8b0*/  IADD3.X R19, RZ, R17, RZ, P0, !PT ;  /* 0x00000011ff137210 */ /* 0x000fca00007fe4ff */
[----:B------:R-:W-:-:S04]  /*d8c0*/  IMAD.WIDE.U32 R6, R19, R14, RZ ;  /* 0x0000000e13067225 */ /* 0x000fc800078e00ff */
[----:B------:R-:W-:-:S04]  /*d8d0*/  IMAD.WIDE.U32 R6, P0, R5, R15, R6 ;  /* 0x0000000f05067225 */ /* 0x000fc80007800006 */
[----:B------:R-:W-:-:S04]  /*d8e0*/  IMAD.WIDE.U32 R4, R5, R14, RZ ;  /* 0x0000000e05047225 */ /* 0x000fc800078e00ff */
[----:B------:R-:W-:Y:S01]  /*d8f0*/  IMAD.MOV.U32 R4, RZ, RZ, R7 ;  /* 0x000000ffff047224 */ /* 0x000fe200078e0007 */
[----:B------:R-:W-:Y:S02]  /*d900*/  IADD3 RZ, P1, R5, R6, RZ ;  /* 0x0000000605ff7210 */ /* 0x000fe40007f3e0ff */
[----:B------:R-:W-:-:S03]  /*d910*/  IADD3.X R5, RZ, RZ, RZ, P0, !PT ;  /* 0x000000ffff057210 */ /* 0x000fc600007fe4ff */
[----:B------:R-:W-:-:S03]  /*d920*/  IMAD.WIDE.U32.X R4, R19, R15, R4, P1 ;  /* 0x0000000f13047225 */ /* 0x000fc600008e0404 */
[----:B------:R-:W-:Y:S02]  /*d930*/  MOV R6, R4 ;  /* 0x0000000400067202 */ /* 0x000fe40000000f00 */
[----:B------:R-:W-:-:S07]  /*d940*/  MOV R22, R5 ;  /* 0x0000000500167202 */ /* 0x000fce0000000f00 */
.L_x_325:
[----:B------:R-:W-:Y:S01]  /*d950*/  ULDC UR4, c[0x0][0x154] ;  /* 0x0000550000047ab9 */ /* 0x000fe20000000800 */
[----:B------:R-:W1:Y:S01]  /*d960*/  LDC R7, c[0x0][0x148] ;  /* 0x00005200ff077b82 */ /* 0x000e620000000800 */
[----:B------:R-:W-:Y:S01]  /*d970*/  FMUL R14, R23, UR4 ;  /* 0x00000004170e7c20 */ /* 0x000fe20008400000 */
[----:B------:R-:W-:Y:S02]  /*d980*/  ISETP.NE.AND P2, PT, R2, 0x1, PT ;  /* 0x000000010200780c */ /* 0x000fe40003f45270 */
[-CC-:B------:R-:W-:Y:S02]  /*d990*/  SHF.R.U64 R19, R6, R21.reuse, R22.reuse ;  /* 0x0000001506137219 */ /* 0x180fe40000001216 */
[----:B------:R-:W-:Y:S01]  /*d9a0*/  SHF.R.U32.HI R21, RZ, R21, R22 ;  /* 0x00000015ff157219 */ /* 0x000fe20000011616 */
[----:B------:R-:W2:Y:S01]  /*d9b0*/  F2I.U32.TRUNC.NTZ R14, R14 ;  /* 0x0000000e000e7305 */ /* 0x000ea2000020f000 */
[----:B------:R-:W3:Y:S01]  /*d9c0*/  LDC.64 R4, c[0x0][0x8c8] ;  /* 0x00023200ff047b82 */ /* 0x000ee20000000a00 */
[----:B------:R-:W-:-:S04]  /*d9d0*/  IADD3 R23, P0, RZ, -R19, RZ ;  /* 0x80000013ff177210 */ /* 0x000fc80007f1e0ff */
[----:B------:R-:W-:-:S03]  /*d9e0*/  IADD3.X R21, RZ, ~R21, RZ, P0, !PT ;  /* 0x80000015ff157210 */ /* 0x000fc600007fe4ff */
[----:B------:R-:W4:Y:S01]  /*d9f0*/  LDC R22, c[0x0][0x8c0] ;  /* 0x00023000ff167b82 */ /* 0x000f220000000800 */
[----:B--2---:R-:W-:-:S07]  /*da00*/  IADD3 R15, -R14, RZ, RZ ;  /* 0x000000ff0e0f7210 */ /* 0x004fce0007ffe1ff */
[----:B------:R-:W2:Y:S01]  /*da10*/  LDC R26, c[0x0][0x8f0] ;  /* 0x00023c00ff1a7b82 */ /* 0x000ea20000000800 */
[----:B-1----:R-:W-:-:S07]  /*da20*/  @P2 IMAD R18, R7, R15, R20 ;  /* 0x0000000f07122224 */ /* 0x002fce00078e0214 */
[----:B------:R-:W1:Y:S01]  /*da30*/  LDC.64 R14, c[0x0][0x8e8] ;  /* 0x00023a00ff0e7b82 */ /* 0x000e620000000a00 */
[----:B---3--:R-:W-:-:S04]  /*da40*/  IMAD R6, R21, R4, RZ ;  /* 0x0000000415067224 */ /* 0x008fc800078e02ff */
[C---:B------:R-:W-:Y:S02]  /*da50*/  IMAD R7, R23.reuse, R5, R6 ;  /* 0x0000000517077224 */ /* 0x040fe400078e0206 */
[----:B------:R-:W-:Y:S01]  /*da60*/  IMAD.WIDE.U32 R4, R23, R4, R16 ;  /* 0x0000000417047225 */ /* 0x000fe200078e0010 */
[----:B------:R-:W3:Y:S03]  /*da70*/  LDC R21, c[0x0][0x8b0] ;  /* 0x00022c00ff157b82 */ /* 0x000ee60000000800 */
[----:B------:R-:W-:-:S05]  /*da80*/  IMAD.IADD R5, R5, 0x1, R7 ;  /* 0x0000000105057824 */ /* 0x000fca00078e0207 */
[----:B------:R-:W5:Y:S01]  /*da90*/  LDC R6, c[0x0][0x900] ;  /* 0x00024000ff067b82 */ /* 0x000f620000000800 */
[-CC-:B----4-:R-:W-:Y:S02]  /*daa0*/  SHF.R.U64 R25, R4, R22.reuse, R5.reuse ;  /* 0x0000001604197219 */ /* 0x190fe40000001205 */
[----:B------:R-:W-:-:S05]  /*dab0*/  SHF.R.U32.HI R4, RZ, R22, R5 ;  /* 0x00000016ff047219 */ /* 0x000fca0000011605 */
[----:B------:R-:W4:Y:S01]  /*dac0*/  LDC R22, c[0x0][0x8e0] ;  /* 0x00023800ff167b82 */ /* 0x000f220000000800 */
[----:B-1----:R-:W-:-:S04]  /*dad0*/  ISETP.NE.U32.AND P0, PT, R14, RZ, PT ;  /* 0x000000ff0e00720c */ /* 0x002fc80003f05070 */
[----:B------:R-:W-:-:S03]  /*dae0*/  ISETP.NE.AND.EX P0, PT, R15, RZ, PT, P0 ;  /* 0x000000ff0f00720c */ /* 0x000fc60003f05300 */
[----:B------:R-:W1:Y:S01]  /*daf0*/  LDC R23, c[0x0][0x8b8] ;  /* 0x00022e00ff177b82 */ /* 0x000e620000000800 */
[-CC-:B---3--:R-:W-:Y:S02]  /*db00*/  SHF.R.U64 R24, R25, R21.reuse, R4.reuse ;  /* 0x0000001519187219 */ /* 0x188fe40000001204 */
[----:B------:R-:W-:-:S05]  /*db10*/  SHF.R.U32.HI R5, RZ, R21, R4 ;  /* 0x00000015ff057219 */ /* 0x000fca0000011604 */
[----:B------:R-:W3:Y:S01]  /*db20*/  LDC R20, c[0x0][0x8a8] ;  /* 0x00022a00ff147b82 */ /* 0x000ee20000000800 */
[-CC-:B-----5:R-:W-:Y:S02]  /*db30*/  SHF.R.U64 R21, R24, R6.reuse, R5.reuse ;  /* 0x0000000618157219 */ /* 0x1a0fe40000001205 */
[----:B------:R-:W-:Y:S02]  /*db40*/  SHF.R.U32.HI R27, RZ, R6, R5 ;  /* 0x00000006ff1b7219 */ /* 0x000fe40000011605 */
[----:B------:R-:W-:Y:S02]  /*db50*/  MOV R4, R21 ;  /* 0x0000001500047202 */ /* 0x000fe40000000f00 */
[----:B------:R-:W-:Y:S01]  /*db60*/  MOV R5, R27 ;  /* 0x0000001b00057202 */ /* 0x000fe20000000f00 */
[----:B--2---:R-:W-:Y:S06]  /*db70*/  @!P0 BRA `(.L_x_326) ;  /* 0x0000000000288947 */ /* 0x004fec0003800000 */
[----:B------:R-:W2:Y:S02]  /*db80*/  LDC R4, c[0x0][0x8f4] ;  /* 0x00023d00ff047b82 */ /* 0x000ea40000000800 */
[----:B--2---:R-:W-:-:S04]  /*db90*/  IADD3 R5, P0, R21, R4, RZ ;  /* 0x0000000415057210 */ /* 0x004fc80007f1e0ff */
[----:B------:R-:W-:-:S05]  /*dba0*/  IADD3.X R27, RZ, R27, RZ, P0, !PT ;  /* 0x0000001bff1b7210 */ /* 0x000fca00007fe4ff */
[----:B------:R-:W-:-:S04]  /*dbb0*/  IMAD.WIDE.U32 R6, R27, R14, RZ ;  /* 0x0000000e1b067225 */ /* 0x000fc800078e00ff */
[----:B------:R-:W-:-:S04]  /*dbc0*/  IMAD.WIDE.U32 R6, P0, R5, R15, R6 ;  /* 0x0000000f05067225 */ /* 0x000fc80007800006 */
[----:B------:R-:W-:-:S04]  /*dbd0*/  IMAD.WIDE.U32 R4, R5, R14, RZ ;  /* 0x0000000e05047225 */ /* 0x000fc800078e00ff */
[----:B------:R-:W-:Y:S01]  /*dbe0*/  IMAD.MOV.U32 R4, RZ, RZ, R7 ;  /* 0x000000ffff047224 */ /* 0x000fe200078e0007 */
[----:B------:R-:W-:Y:S02]  /*dbf0*/  IADD3 RZ, P1, R5, R6, RZ ;  /* 0x0000000605ff7210 */ /* 0x000fe40007f3e0ff */
[----:B------:R-:W-:-:S03]  /*dc00*/  IADD3.X R5, RZ, RZ, RZ, P0, !PT ;  /* 0x000000ffff057210 */ /* 0x000fc600007fe4ff */
[----:B------:R-:W-:-:S08]  /*dc10*/  IMAD.WIDE.U32.X R4, R27, R15, R4, P1 ;  /* 0x0000000f1b047225 */ /* 0x000fd000008e0404 */
.L_x_326:
[----:B------:R-:W-:Y:S02]  /*dc20*/  SHF.R.U64 R26, R4, R26, R5 ;  /* 0x0000001a041a7219 */ /* 0x000fe40000001205 */
[----:B------:R-:W-:Y:S02]  /*dc30*/  LOP3.LUT R5, R24, R13, RZ, 0xc0, !PT ;  /* 0x0000000d18057212 */ /* 0x000fe400078ec0ff */
[----:B------:R-:W-:Y:S02]  /*dc40*/  IADD3 R4, -R26, RZ, RZ ;  /* 0x000000ff1a047210 */ /* 0x000fe40007ffe1ff */
[----:B------:R-:W-:Y:S01]  /*dc50*/  LOP3.LUT R25, R25, R12, RZ, 0xc0, !PT ;  /* 0x0000000c19197212 */ /* 0x000fe200078ec0ff */
[----:B------:R-:W-:Y:S01]  /*dc60*/  IMAD R5, R10, R26, R5 ;  /* 0x0000001a0a057224 */ /* 0x000fe200078e0205 */
[----:B------:R-:W-:Y:S01]  /*dc70*/  MOV R7, 0x1 ;  /* 0x0000000100077802 */ /* 0x000fe20000000f00 */
[----:B----4-:R-:W-:Y:S01]  /*dc80*/  IMAD R21, R4, R22, R21 ;  /* 0x0000001604157224 */ /* 0x010fe200078e0215 */
[----:B------:R-:W-:Y:S01]  /*dc90*/  MOV R6, R19 ;  /* 0x0000001300067202 */ /* 0x000fe20000000f00 */
[----:B-1----:R-:W-:-:S02]  /*dca0*/  IMAD R18, R5, R23, R18 ;  /* 0x0000001705127224 */ /* 0x002fc400078e0212 */
[----:B---3--:R-:W-:-:S05]  /*dcb0*/  IMAD R21, R21, R20, R25 ;  /* 0x0000001415157224 */ /* 0x008fca00078e0219 */
[----:B------:R-:W-:Y:S02]  /*dcc0*/  SEL R4, R21, R18, !P2 ;  /* 0x0000001215047207 */ /* 0x000fe40005000000 */
[----:B------:R-:W-:-:S07]  /*dcd0*/  SEL R5, R18, R21, !P2 ;  /* 0x0000001512057207 */ /* 0x000fce0005000000 */
.L_x_324:
[----:B------:R-:W-:-:S13]  /*dce0*/  LOP3.LUT P0, RZ, R7, 0xff, RZ, 0xc0, !PT ;  /* 0x000000ff07ff7812 */ /* 0x000fda000780c0ff */
[----:B------:R-:W-:Y:S05]  /*dcf0*/  @P0 BRA `(.L_x_327) ;  /* 0xfffffff0005c0947 */ /* 0x000fea000383ffff */
.L_x_295:
[----:B------:R-:W-:Y:S01]  /*dd00*/  ELECT P0, URZ, PT ;  /* 0x00000000003f782f */ /* 0x000fe20003800000 */
[----:B------:R-:W-:-:S12]  /*dd10*/  BSSY B0, `(.L_x_328) ;  /* 0x000001b000007945 */ /* 0x000fd80003800000 */
[----:B------:R-:W-:Y:S05]  /*dd20*/  @!P0 BRA `(.L_x_329) ;  /* 0x0000000000648947 */ /* 0x000fea0003800000 */
[----:B------:R-:W-:-:S04]  /*dd30*/  LOP3.LUT R0, R0, 0x2, RZ, 0xfc, !PT ;  /* 0x0000000200007812 */ /* 0x000fc800078efcff */
[----:B------:R-:W-:-:S13]  /*dd40*/  ISETP.NE.AND P1, PT, R0, 0x3, PT ;  /* 0x000000030000780c */ /* 0x000fda0003f25270 */
[----:B------:R-:W-:Y:S05]  /*dd50*/  @!P1 BRA `(.L_x_330) ;  /* 0x0000000000049947 */ /* 0x000fea0003800000 */
[----:B------:R-:W-:Y:S01]  /*dd60*/  BPT.TRAP 0x1 ;  /* 0x000000040000795c */ /* 0x000fe20000300000 */
.L_x_330:
[----:B------:R-:W-:Y:S02]  /*dd70*/  MOV R2, 0x400 ;  /* 0x0000040000027802 */ /* 0x000fe40000000f00 */
[----:B------:R-:W-:Y:S02]  /*dd80*/  MOV R3, UR36 ;  /* 0x0000002400037c02 */ /* 0x000fe40008000f00 */
[----:B------:R-:W-:Y:S02]  /*dd90*/  SHF.L.U32 R0, R9, 0x1f, RZ ;  /* 0x0000001f09007819 */ /* 0x000fe400000006ff */
[----:B------:R-:W-:-:S04]  /*dda0*/  LEA R3, R3, R2, 0x18 ;  /* 0x0000000203037211 */ /* 0x000fc800078ec0ff */
[----:B------:R-:W1:Y:S02]  /*ddb0*/  SYNCS.PHASECHK.TRANS64.TRYWAIT P0, [R3+URZ+0xc0], R0 ;  /* 0x0000c000030075a7 */ /* 0x000e64000800017f */
[----:B-1----:R-:W-:Y:S05]  /*ddc0*/  @!P0 BRA `(.L_x_331) ;  /* 0x0000001400fc8947 */ /* 0x002fea0003800000 */
.L_x_373:
[----:B------:R-:W-:Y:S05]  /*ddd0*/  @!P1 BRA `(.L_x_332) ;  /* 0x0000000000049947 */ /* 0x000fea0003800000 */
[----:B------:R-:W-:Y:S01]  /*dde0*/  BPT.TRAP 0x1 ;  /* 0x000000040000795c */ /* 0x000fe20000300000 */
.L_x_332:
[----:B------:R-:W3:Y:S02]  /*ddf0*/  SYNCS.PHASECHK.TRANS64.TRYWAIT P0, [R3+URZ+0xc8], R0 ;  /* 0x0000c800030075a7 */ /* 0x000ee4000800017f */
[----:B---3--:R-:W-:Y:S05]  /*de00*/  @!P0 BRA `(.L_x_333) ;  /* 0x0000001800008947 */ /* 0x008fea0003800000 */
.L_x_374:
[----:B------:R-:W-:Y:S05]  /*de10*/  @!P1 BRA `(.L_x_334) ;  /* 0x0000000000049947 */ /* 0x000fea0003800000 */
[----:B------:R-:W-:Y:S01]  /*de20*/  BPT.TRAP 0x1 ;  /* 0x000000040000795c */ /* 0x000fe20000300000 */
.L_x_334:
[----:B------:R-:W4:Y:S02]  /*de30*/  SYNCS.PHASECHK.TRANS64.TRYWAIT P0, [R3+URZ+0xd0], R0 ;  /* 0x0000d000030075a7 */ /* 0x000f24000800017f */
[----:B----4-:R-:W-:Y:S05]  /*de40*/  @!P0 BRA `(.L_x_335) ;  /* 0x0000001800048947 */ /* 0x010fea0003800000 */
.L_x_375:
[----:B------:R-:W-:Y:S05]  /*de50*/  @!P1 BRA `(.L_x_336) ;  /* 0x0000000000049947 */ /* 0x000fea0003800000 */
[----:B------:R-:W-:Y:S01]  /*de60*/  BPT.TRAP 0x1 ;  /* 0x000000040000795c */ /* 0x000fe20000300000 */
.L_x_336:
[----:B-1-34-:R-:W-:-:S07]  /*de70*/  SHF.L.U32 R0, R9, 0x1f, RZ ;  /* 0x0000001f09007819 */ /* 0x01afce00000006ff */
.L_x_337:
[----:B-1----:R1:W3:Y:S02]  /*de80*/  SYNCS.PHASECHK.TRANS64.TRYWAIT P0, [R3+URZ+0xd8], R0 ;  /* 0x0000d800030075a7 */ /* 0x0022e4000800017f */
[----:B---3--:R-:W-:Y:S05]  /*de90*/  @!P0 NANOSLEEP.SYNCS 0x989680 ;  /* 0x009896800000895d */ /* 0x008fea0003900000 */
[----:B------:R-:W3:Y:S02]  /*dea0*/  @!P0 SYNCS.PHASECHK.TRANS64 P0, [R3+URZ+0xd8], R0 ;  /* 0x0000d800030085a7 */ /* 0x000ee4000800007f */
[----:B---3--:R-:W-:Y:S05]  /*deb0*/  @!P0 BRA `(.L_x_337) ;  /* 0xfffffffc00f08947 */ /* 0x008fea000383ffff */
.L_x_329:
[----:B------:R-:W-:Y:S05]  /*dec0*/  BSYNC B0 ;  /* 0x0000000000007941 */ /* 0x000fea0003800000 */
.L_x_328:
[----:B------:R-:W-:Y:S05]  /*ded0*/  EXIT ;  /* 0x000000000000794d */ /* 0x000fea0003800000 */
.L_x_290:
[----:B------:R-:W-:Y:S01]  /*dee0*/  LOP3.LUT P0, RZ, R12, 0xff, RZ, 0xc0, !PT ;  /* 0x000000ff0cff7812 */ /* 0x000fe2000780c0ff */
[----:B------:R-:W-:Y:S01]  /*def0*/  IMAD.MOV.U32 R0, RZ, RZ, 0x1 ;  /* 0x00000001ff007424 */ /* 0x000fe200078e00ff */
[----:B------:R-:W-:-:S11]  /*df00*/  MOV R12, RZ ;  /* 0x000000ff000c7202 */ /* 0x000fd60000000f00 */
[----:B------:R-:W-:Y:S05]  /*df10*/  @!P0 BRA `(.L_x_338) ;  /* 0x0000000c00188947 */ /* 0x000fea0003800000 */
[----:B------:R-:W1:Y:S01]  /*df20*/  LDC R0, c[0x0][0x28c] ;  /* 0x0000a300ff007b82 */ /* 0x000e620000000800 */
[C---:B------:R-:W-:Y:S01]  /*df30*/  LOP3.LUT P2, RZ, R18.reuse, 0x7f, RZ, 0xc0, !PT ;  /* 0x0000007f12ff7812 */ /* 0x040fe2000784c0ff */
[----:B------:R-:W-:Y:S01]  /*df40*/  ULDC UR5, c[0x0][0x900] ;  /* 0x0002400000057ab9 */ /* 0x000fe20000000800 */
[----:B------:R-:W-:Y:S01]  /*df50*/  LOP3.LUT P0, RZ, R18, 0x1f, RZ, 0xc0, !PT ;  /* 0x0000001f12ff7812 */ /* 0x000fe2000780c0ff */
[----:B------:R-:W-:Y:S01]  /*df60*/  UMOV UR6, 0xffffffff ;  /* 0xffffffff00067882 */ /* 0x000fe20000000000 */
[----:B------:R-:W-:Y:S01]  /*df70*/  BSSY B0, `(.L_x_338) ;  /* 0x00000c0000007945 */ /* 0x000fe20003800000 */
[----:B------:R-:W-:Y:S01]  /*df80*/  USHF.L.U32 UR6, UR6, UR5, URZ ;  /* 0x0000000506067299 */ /* 0x000fe2000800063f */
[----:B------:R-:W-:Y:S01]  /*df90*/  MOV R13, 0x1 ;  /* 0x00000001000d7802 */ /* 0x000fe20000000f00 */
[----:B------:R-:W-:Y:S01]  /*dfa0*/  IMAD.MOV.U32 R12, RZ, RZ, RZ ;  /* 0x000000ffff0c7224 */ /* 0x000fe200078e00ff */
[----:B------:R-:W-:Y:S01]  /*dfb0*/  LOP3.LUT R11, R19, 0x2, RZ, 0xfc, !PT ;  /* 0x00000002130b7812 */ /* 0x000fe200078efcff */
[----:B------:R-:W-:Y:S01]  /*dfc0*/  ULDC UR4, c[0x0][0x8a8] ;  /* 0x00022a0000047ab9 */ /* 0x000fe20000000800 */
[----:B------:R-:W-:Y:S01]  /*dfd0*/  PLOP3.LUT P0, PT, P0, P2, PT, 0x8a, 0x0 ;  /* 0x000000000000781c */ /* 0x000fe20000705172 */
[----:B------:R-:W-:Y:S01]  /*dfe0*/  UMOV UR7, 0x1 ;  /* 0x0000000100077882 */ /* 0x000fe20000000000 */
[----:B------:R-:W-:-:S02]  /*dff0*/  UIADD3 UR15, UR4, -0x1, URZ ;  /* 0xffffffff040f7890 */ /* 0x000fc4000fffe03f */
[----:B------:R-:W-:Y:S02]  /*e000*/  USHF.L.U32 UR17, UR7, UR5, URZ ;  /* 0x0000000507117299 */ /* 0x000fe4000800063f */
[----:B------:R-:W-:Y:S01]  /*e010*/  ULOP3.LUT UR16, URZ, UR6, URZ, 0x33, !UPT ;  /* 0x000000063f107292 */ /* 0x000fe2000f8e333f */
[----:B------:R-:W-:Y:S01]  /*e020*/  ULDC.64 UR20, c[0x0][0x198] ;  /* 0x0000660000147ab9 */ /* 0x000fe20000000a00 */
[----:B-1----:R-:W-:-:S04]  /*e030*/  IADD3 R0, R0, 0x3f, RZ ;  /* 0x0000003f00007810 */ /* 0x002fc80007ffe0ff */
[----:B------:R-:W-:-:S04]  /*e040*/  SHF.R.S32.HI R3, RZ, 0x1f, R0 ;  /* 0x0000001fff037819 */ /* 0x000fc80000011400 */
[----:B------:R-:W-:Y:S02]  /*e050*/  LEA.HI R3, R3, R0, RZ, 0x6 ;  /* 0x0000000003037211 */ /* 0x000fe400078f30ff */
[----:B------:R-:W-:Y:S02]  /*e060*/  MOV R0, 0x1 ;  /* 0x0000000100007802 */ /* 0x000fe40000000f00 */
[----:B------:R-:W-:-:S04]  /*e070*/  SHF.R.S32.HI R3, RZ, 0x6, R3 ;  /* 0x00000006ff037819 */ /* 0x000fc80000011403 */
[----:B------:R-:W-:-:S07]  /*e080*/  IADD3 R10, R3, 0x1, RZ ;  /* 0x00000001030a7810 */ /* 0x000fce0007ffe0ff */
.L_x_350:
[----:B------:R-:W-:-:S03]  /*e090*/  UMOV UR4, 0xffffffff ;  /* 0xffffffff00047882 */ /* 0x000fc60000000000 */
[----:B------:R-:W-:Y:S05]  /*e0a0*/  BRA.DIV UR4, `(.L_x_339) ;  /* 0x0000001604807947 */ /* 0x000fea000b800000 */
[----:B------:R-:W-:-:S13]  /*e0b0*/  ELECT P6, URZ, PT ;  /* 0x00000000003f782f */ /* 0x000fda00038c0000 */
.L_x_378:
[----:B------:R-:W1:Y:S01]  /*e0c0*/  LDC R7, c[0x0][0x28c] ;  /* 0x0000a300ff077b82 */ /* 0x000e620000000800 */
[----:B------:R-:W-:Y:S01]  /*e0d0*/  BSSY B1, `(.L_x_340) ;  /* 0x0000037000017945 */ /* 0x000fe20003800000 */
[----:B-1----:R-:W-:-:S13]  /*e0e0*/  ISETP.LT.OR P6, PT, R7, 0x1, !P6 ;  /* 0x000000010700780c */ /* 0x002fda00077c1670 */
[----:B------:R-:W-:Y:S05]  /*e0f0*/  @P6 BRA `(.L_x_341) ;  /* 0x0000000000d06947 */ /* 0x000fea0003800000 */
[----:B------:R-:W-:Y:S01]  /*e100*/  SHF.L.U32 R14, R4, 0x6, RZ ;  /* 0x00000006040e7819 */ /* 0x000fe200000006ff */
[----:B------:R-:W-:Y:S01]  /*e110*/  IMAD.MOV.U32 R4, RZ, RZ, R10 ;  /* 0x000000ffff047224 */ /* 0x000fe200078e000a */
[----:B------:R-:W-:Y:S02]  /*e120*/  SHF.L.U32 R15, R5, 0x8, RZ ;  /* 0x00000008050f7819 */ /* 0x000fe400000006ff */
[----:B------:R-:W-:Y:S02]  /*e130*/  MOV R20, RZ ;  /* 0x000000ff00147202 */ /* 0x000fe40000000f00 */
[----:B------:R-:W-:Y:S02]  /*e140*/  MOV R5, R0 ;  /* 0x0000000000057202 */ /* 0x000fe40000000f00 */
[----:B------:R-:W-:-:S07]  /*e150*/  MOV R7, R12 ;  /* 0x0000000c00077202 */ /* 0x000fce0000000f00 */
.L_x_345:
[----:B------:R-:W1:Y:S01]  /*e160*/  S2R R9, SR_CgaCtaId ;  /* 0x0000000000097919 */ /* 0x000e620000008800 */
[----:B------:R-:W-:-:S04]  /*e170*/  MOV R8, 0x400 ;  /* 0x0000040000087802 */ /* 0x000fc80000000f00 */
[----:B-1----:R-:W-:Y:S02]  /*e180*/  LEA R18, R9, R8, 0x18 ;  /* 0x0000000809127211 */ /* 0x002fe400078ec0ff */
[----:B------:R-:W-:Y:S01]  /*e190*/  SHF.L.U32 R8, R5, 0x1f, RZ ;  /* 0x0000001f05087819 */ /* 0x000fe200000006ff */
[----:B------:R-:W1:Y:S01]  /*e1a0*/  @!P2 LDC R9, c[0x0][0x500] ;  /* 0x00014000ff09ab82 */ /* 0x000e620000000800 */
[----:B------:R-:W-:-:S04]  /*e1b0*/  LEA R21, R7, R18, 0x3 ;  /* 0x0000001207157211 */ /* 0x000fc800078e18ff */
[----:B------:R-:W2:Y:S02]  /*e1c0*/  SYNCS.PHASECHK.TRANS64.TRYWAIT P1, [R21+URZ+0x50], R8 ;  /* 0x00005008150075a7 */ /* 0x000ea4000802017f */
[----:B--2---:R-:W-:Y:S05]  /*e1d0*/  @!P1 BRA `(.L_x_342) ;  /* 0x0000001400549947 */ /* 0x004fea0003800000 */
.L_x_379:
[----:B--2---:R-:W-:Y:S01]  /*e1e0*/  PRMT R8, R11, 0x9910, RZ ;  /* 0x000099100b087816 */ /* 0x004fe200000000ff */
[----:B-1----:R1:W-:Y:S03]  /*e1f0*/  @!P2 SYNCS.ARRIVE.TRANS64 RZ, [R21+URZ], R9 ;  /* 0x0000000915ffa9a7 */ /* 0x0023e6000800003f */
[----:B------:R-:W-:-:S13]  /*e200*/  ISETP.NE.AND P1, PT, R8, 0x2, PT ;  /* 0x000000020800780c */ /* 0x000fda0003f25270 */
[----:B-1----:R-:W-:Y:S05]  /*e210*/  @P1 BRA `(.L_x_343) ;  /* 0x0000000000041947 */ /* 0x002fea0003800000 */
[----:B------:R-:W-:Y:S01]  /*e220*/  BPT.TRAP 0x1 ;  /* 0x000000040000795c */ /* 0x000fe20000300000 */
.L_x_343:
[----:B------:R-:W-:Y:S05]  /*e230*/  @P0 BRA `(.L_x_344) ;  /* 0x0000000000040947 */ /* 0x000fea0003800000 */
[----:B------:R-:W-:Y:S01]  /*e240*/  BPT.TRAP 0x1 ;  /* 0x000000040000795c */ /* 0x000fe20000300000 */
.L_x_344:
[C---:B------:R-:W-:Y:S01]  /*e250*/  LEA R8, R7.reuse, R18, 0xe ;  /* 0x0000001207087211 */ /* 0x040fe200078e70ff */
[----:B------:R-:W-:Y:S01]  /*e260*/  IMAD R18, R7, 0x1000, R18 ;  /* 0x0000100007127824 */ /* 0x000fe200078e0212 */
[----:B------:R-:W-:Y:S01]  /*e270*/  R2UR UR9, R21 ;  /* 0x00000000150972ca */ /* 0x000fe200000e0000 */
[----:B------:R-:W-:Y:S01]  /*e280*/  UIADD3 UR4, UP0, UR20, 0xf0, URZ ;  /* 0x000000f014047890 */ /* 0x000fe2000ff1e03f */
[----:B------:R-:W-:Y:S01]  /*e290*/  R2UR UR5, R8 ;  /* 0x00000000080572ca */ /* 0x000fe200000e0000 */
[----:B------:R-:W-:Y:S01]  /*e2a0*/  UIADD3 UR22, UP1, UR20, 0x1f0, URZ ;  /* 0x000001f014167890 */ /* 0x000fe2000ff3e03f */
[----:B------:R-:W-:Y:S01]  /*e2b0*/  R2UR UR8, R18 ;  /* 0x00000000120872ca */ /* 0x000fe200000e0000 */
[----:B------:R-:W-:Y:S01]  /*e2c0*/  UMOV UR6, 0x0 ;  /* 0x0000000000067882 */ /* 0x000fe20000000000 */
[----:B------:R-:W-:Y:S01]  /*e2d0*/  R2UR UR11, R15 ;  /* 0x000000000f0b72ca */ /* 0x000fe200000e0000 */
[----:B------:R-:W-:Y:S01]  /*e2e0*/  UIADD3.X UR23, URZ, UR21, URZ, UP1, !UPT ;  /* 0x000000153f177290 */ /* 0x000fe20008ffe43f */
[----:B------:R-:W-:Y:S01]  /*e2f0*/  R2UR UR10, R20 ;  /* 0x00000000140a72ca */ /* 0x000fe200000e0000 */
[----:B------:R-:W-:Y:S01]  /*e300*/  UMOV UR7, 0x10000000 ;  /* 0x1000000000077882 */ /* 0x000fe20000000000 */
[----:B------:R-:W-:-:S02]  /*e310*/  R2UR UR12, R6 ;  /* 0x00000000060c72ca */ /* 0x000fc400000e0000 */
[----:B------:R-:W-:Y:S02]  /*e320*/  IADD3 R4, R4, -0x1, RZ ;  /* 0xffffffff04047810 */ /* 0x000fe40007ffe0ff */
[----:B------:R-:W-:Y:S01]  /*e330*/  R2UR UR18, R14 ;  /* 0x000000000e1272ca */ /* 0x000fe200000e0000 */
[----:B------:R-:W-:Y:S01]  /*e340*/  UIADD3 UR13, UR5, 0x6200, URZ ;  /* 0x00006200050d7890 */ /* 0x000fe2000fffe03f */
[----:B------:R-:W-:Y:S01]  /*e350*/  ISETP.GT.AND P3, PT, R4, 0x1, PT ;  /* 0x000000010400780c */ /* 0x000fe20003f64270 */
[----:B------:R-:W-:Y:S01]  /*e360*/  UIADD3.X UR5, URZ, UR21, URZ, UP0, !UPT ;  /* 0x000000153f057290 */ /* 0x000fe200087fe43f */
[----:B------:R-:W-:Y:S01]  /*e370*/  IADD3 R7, R7, 0x1, RZ ;  /* 0x0000000107077810 */ /* 0x000fe20007ffe0ff */
[----:B------:R-:W-:Y:S01]  /*e380*/  UIADD3 UR14, UR8, 0x2e200, URZ ;  /* 0x0002e200080e7890 */ /* 0x000fe2000fffe03f */
[----:B------:R-:W-:Y:S02]  /*e390*/  IADD3 R20, R20, 0x40, RZ ;  /* 0x0000004014147810 */ /* 0x000fe40007ffe0ff */
[----:B------:R-:W-:Y:S01]  /*e3a0*/  UMOV UR8, UR13 ;  /* 0x0000000d00087c82 */ /* 0x000fe20008000000 */
[----:B------:R-:W-:-:S03]  /*e3b0*/  ISETP.NE.AND P1, PT, R7, 0xa, PT ;  /* 0x0000000a0700780c */ /* 0x000fc60003f25270 */
[----:B------:R1:W-:Y:S01]  /*e3c0*/  UTMALDG.3D [UR8], [UR4], desc[UR6] ;  /* 0x00000608040075b4 */ /* 0x0003e20008011000 */
[----:B------:R-:W-:Y:S02]  /*e3d0*/  SEL R8, RZ, 0x1, P1 ;  /* 0x00000001ff087807 */ /* 0x000fe40000800000 */
[----:B------:R-:W-:Y:S02]  /*e3e0*/  SEL R7, R7, RZ, P1 ;  /* 0x000000ff07077207 */ /* 0x000fe40000800000 */
[----:B------:R-:W-:Y:S01]  /*e3f0*/  LOP3.LUT R5, R5, R8, RZ, 0x3c, !PT ;  /* 0x0000000805057212 */ /* 0x000fe200078e3cff */
[----:B-1----:R-:W-:Y:S01]  /*e400*/  UMOV UR8, UR14 ;  /* 0x0000000e00087c82 */ /* 0x002fe20008000000 */
[----:B------:R-:W-:Y:S02]  /*e410*/  UMOV UR11, UR18 ;  /* 0x00000012000b7c82 */ /* 0x000fe40008000000 */
[----:B------:R1:W-:Y:S02]  /*e420*/  UTMALDG.3D [UR8], [UR22], desc[UR6] ;  /* 0x00000608160075b4 */ /* 0x0003e40008011000 */
[----:B-1----:R-:W-:Y:S05]  /*e430*/  @P3 BRA `(.L_x_345) ;  /* 0xfffffffc00483947 */ /* 0x002fea000383ffff */
.L_x_341:
[----:B------:R-:W-:Y:S05]  /*e440*/  BSYNC B1 ;  /* 0x0000000000017941 */ /* 0x000fea0003800000 */
.L_x_340:
[----:B------:R-:W-:Y:S01]  /*e450*/  LOP3.LUT P3, RZ, R13, 0xff, RZ, 0xc0, !PT ;  /* 0x000000ff0dff7812 */ /* 0x000fe2000786c0ff */
[----:B------:R-:W-:Y:S01]  /*e460*/  ULDC.64 UR4, c[0x0][0x8f8] ;  /* 0x00023e0000047ab9 */ /* 0x000fe20000000a00 */
[----:B------:R-:W-:Y:S01]  /*e470*/  IADD3 R12, R3, R12, RZ ;  /* 0x0000000c030c7210 */ /* 0x000fe20007ffe0ff */
[----:B------:R-:W-:Y:S01]  /*e480*/  BSSY B1, `(.L_x_346) ;  /* 0x000006c000017945 */ /* 0x000fe20003800000 */
[----:B------:R-:W-:Y:S02]  /*e490*/  IADD3 R16, P4, R16, UR38, RZ ;  /* 0x0000002610107c10 */ /* 0x000fe4000ff9e0ff */
[----:B------:R-:W-:Y:S02]  /*e4a0*/  ISETP.GT.U32.AND P1, PT, R12, 0x9, PT ;  /* 0x000000090c00780c */ /* 0x000fe40003f24070 */
[----:B------:R-:W-:Y:S02]  /*e4b0*/  IADD3.X R17, R17, UR37, RZ, P4, !PT ;  /* 0x0000002511117c10 */ /* 0x000fe4000a7fe4ff */
[----:B------:R-:W-:-:S02]  /*e4c0*/  ISETP.LT.U32.AND P1, PT, R3, 0xa, P1 ;  /* 0x0000000a0300780c */ /* 0x000fc40000f21070 */
[----:B------:R-:W-:Y:S01]  /*e4d0*/  PRMT R13, RZ, 0x7610, R13 ;  /* 0x00007610ff0d7816 */ /* 0x000fe2000000000d */
[----:B------:R-:W1:Y:S01]  /*e4e0*/  @P3 S2R R5, SR_CgaCtaId ;  /* 0x0000000000053919 */ /* 0x000e620000008800 */
[----:B------:R-:W-:-:S04]  /*e4f0*/  @P3 MOV R4, 0x400 ;  /* 0x0000040000043802 */ /* 0x000fc80000000f00 */
[----:B-1----:R-:W-:Y:S01]  /*e500*/  @P3 LEA R6, R5, R4, 0x18 ;  /* 0x0000000405063211 */ /* 0x002fe200078ec0ff */
[----:B------:R-:W-:Y:S01]  /*e510*/  IMAD.WIDE.U32 R4, R12, -0x33333333, RZ ;  /* 0xcccccccd0c047825 */ /* 0x000fe200078e00ff */
[----:B------:R-:W-:Y:S02]  /*e520*/  MOV R4, 0xffffffff ;  /* 0xffffffff00047802 */ /* 0x000fe40000000f00 */
[----:B------:R1:W-:Y:S01]  /*e530*/  @P3 SYNCS.ARRIVE.TRANS64.A1T0 RZ, [R6+URZ+0xe8], RZ ;  /* 0x0000e8ff06ff39a7 */ /* 0x0003e2000810003f */
[----:B------:R-:W-:Y:S02]  /*e540*/  ISETP.GE.U32.AND P3, PT, R3, 0xa, PT ;  /* 0x0000000a0300780c */ /* 0x000fe40003f66070 */
[----:B------:R-:W-:Y:S02]  /*e550*/  SHF.R.U32.HI R7, RZ, 0x3, R5 ;  /* 0x00000003ff077819 */ /* 0x000fe40000011605 */
[----:B------:R-:W-:Y:S02]  /*e560*/  SEL R5, RZ, 0x1, !P1 ;  /* 0x00000001ff057807 */ /* 0x000fe40004800000 */
[----:B------:R-:W-:Y:S01]  /*e570*/  ISETP.GE.U32.AND P1, PT, R16, UR4, PT ;  /* 0x0000000410007c0c */ /* 0x000fe2000bf26070 */
[----:B------:R-:W-:Y:S01]  /*e580*/  IMAD R12, R7, -0xa, R12 ;  /* 0xfffffff6070c7824 */ /* 0x000fe200078e020c */
[----:B------:R-:W-:Y:S01]  /*e590*/  LOP3.LUT R0, R0, R5, RZ, 0x3c, !PT ;  /* 0x0000000500007212 */ /* 0x000fe200078e3cff */
[----:B------:R-:W-:Y:S01]  /*e5a0*/  IMAD.MOV.U32 R5, RZ, RZ, -0x1 ;  /* 0xffffffffff057424 */ /* 0x000fe200078e00ff */
[----:B------:R-:W-:-:S02]  /*e5b0*/  ISETP.GE.U32.AND.EX P1, PT, R17, UR5, PT, P1 ;  /* 0x0000000511007c0c */ /* 0x000fc4000bf26110 */
[----:B-1----:R-:W-:Y:S02]  /*e5c0*/  MOV R6, 0xffffffff ;  /* 0xffffffff00067802 */ /* 0x002fe40000000f00 */
[--C-:B------:R-:W-:Y:S02]  /*e5d0*/  @P3 LOP3.LUT R0, R0, 0x1, R7.reuse, 0x78, !PT ;  /* 0x0000000100003812 */ /* 0x100fe400078e7807 */
[----:B------:R-:W-:-:S07]  /*e5e0*/  PRMT R7, RZ, 0x7610, R7 ;  /* 0x00007610ff077816 */ /* 0x000fce0000000007 */
[----:B------:R-:W-:Y:S05]  /*e5f0*/  @P1 BRA `(.L_x_347) ;  /* 0x0000000400501947 */ /* 0x000fea0003800000 */
[----:B------:R-:W-:Y:S01]  /*e600*/  ULDC.64 UR4, c[0x0][0x8d0] ;  /* 0x0002340000047ab9 */ /* 0x000fe20000000a00 */
[----:B------:R-:W1:Y:S01]  /*e610*/  S2R R15, SR_CTAID.X ;  /* 0x00000000000f7919 */ /* 0x000e620000002500 */
[----:B------:R-:W-:Y:S01]  /*e620*/  ISETP.NE.U32.AND P1, PT, RZ, UR4, PT ;  /* 0x00000004ff007c0c */ /* 0x000fe2000bf25070 */
[----:B------:R-:W-:Y:S01]  /*e630*/  ULDC UR7, c[0x0][0x8d8] ;  /* 0x0002360000077ab9 */ /* 0x000fe20000000800 */
[----:B------:R-:W-:Y:S01]  /*e640*/  MOV R4, R16 ;  /* 0x0000001000047202 */ /* 0x000fe20000000f00 */
[----:B------:R-:W2:Y:S01]  /*e650*/  S2R R14, SR_CTAID.Y ;  /* 0x00000000000e7919 */ /* 0x000ea20000002600 */
[----:B------:R-:W-:Y:S02]  /*e660*/  ISETP.NE.AND.EX P1, PT, RZ, UR5, PT, P1 ;  /* 0x00000005ff007c0c */ /* 0x000fe4000bf25310 */
[----:B------:R-:W-:-:S11]  /*e670*/  MOV R5, R17 ;  /* 0x0000001100057202 */ /* 0x000fd60000000f00 */
[----:B------:R-:W-:Y:S05]  /*e680*/  @!P1 BRA `(.L_x_348) ;  /* 0x0000000000289947 */ /* 0x000fea0003800000 */
[----:B------:R-:W-:Y:S02]  /*e690*/  ULDC UR6, c[0x0][0x8dc] ;  /* 0x0002370000067ab9 */ /* 0x000fe40000000800 */
[----:B------:R-:W-:-:S05]  /*e6a0*/  IADD3 R9, P1, R16, UR6, RZ ;  /* 0x0000000610097c10 */ /* 0x000fca000ff3e0ff */
[----:B------:R-:W-:-:S04]  /*e6b0*/  IMAD.X R21, RZ, RZ, R17, P1 ;  /* 0x000000ffff157224 */ /* 0x000fc800008e0611 */
[----:B------:R-:W-:-:S04]  /*e6c0*/  IMAD.WIDE.U32 R6, R21, UR4, RZ ;  /* 0x0000000415067c25 */ /* 0x000fc8000f8e00ff */
[----:B------:R-:W-:-:S04]  /*e6d0*/  IMAD.WIDE.U32 R6, P1, R9, UR5, R6 ;  /* 0x0000000509067c25 */ /* 0x000fc8000f820006 */
[----:B------:R-:W-:Y:S01]  /*e6e0*/  IMAD.WIDE.U32 R8, R9, UR4, RZ ;  /* 0x0000000409087c25 */ /* 0x000fe2000f8e00ff */
[----:B------:R-:W-:Y:S02]  /*e6f0*/  IADD3.X R5, RZ, RZ, RZ, P1, !PT ;  /* 0x000000ffff057210 */ /* 0x000fe40000ffe4ff */
[----:B------:R-:W-:Y:S02]  /*e700*/  MOV R4, R7 ;  /* 0x0000000700047202 */ /* 0x000fe40000000f00 */
[----:B------:R-:W-:-:S05]  /*e710*/  IADD3 RZ, P1, R9, R6, RZ ;  /* 0x0000000609ff7210 */ /* 0x000fca0007f3e0ff */
[----:B------:R-:W-:-:S08]  /*e720*/  IMAD.WIDE.U32.X R4, R21, UR5, R4, P1 ;  /* 0x0000000515047c25 */ /* 0x000fd000088e0404 */
.L_x_348:
[--C-:B------:R-:W-:Y:S01]  /*e730*/  SHF.R.U64 R8, R4, UR7, R5.reuse ;  /* 0x0000000704087c19 */ /* 0x100fe20008001205 */
[----:B------:R-:W-:Y:S01]  /*e740*/  ULDC.64 UR4, c[0x0][0x8c8] ;  /* 0x0002320000047ab9 */ /* 0x000fe20000000a00 */
[----:B------:R-:W-:Y:S01]  /*e750*/  SHF.R.U32.HI R4, RZ, UR7, R5 ;  /* 0x00000007ff047c19 */ /* 0x000fe20008011605 */
[----:B------:R-:W3:Y:S01]  /*e760*/  LDC R24, c[0x0][0x144] ;  /* 0x00005100ff187b82 */ /* 0x000ee20000000800 */
[----:B------:R-:W-:Y:S01]  /*e770*/  IADD3 R7, P1, RZ, -R8, RZ ;  /* 0x80000008ff077210 */ /* 0x000fe20007f3e0ff */
[----:B------:R-:W-:Y:S01]  /*e780*/  ULDC.64 UR8, c[0x0][0x8e8] ;  /* 0x00023a0000087ab9 */ /* 0x000fe20000000a00 */
[----:B-1----:R-:W-:Y:S01]  /*e790*/  I2FP.F32.U32 R9, R15 ;  /* 0x0000000f00097245 */ /* 0x002fe20000201000 */
[----:B------:R-:W-:Y:S01]  /*e7a0*/  ULDC UR6, c[0x0][0x8b0] ;  /* 0x00022c0000067ab9 */ /* 0x000fe20000000800 */
[----:B------:R-:W-:Y:S02]  /*e7b0*/  IADD3.X R4, RZ, ~R4, RZ, P1, !PT ;  /* 0x80000004ff047210 */ /* 0x000fe40000ffe4ff */
[----:B------:R-:W-:Y:S01]  /*e7c0*/  ISETP.NE.U32.AND P1, PT, RZ, UR8, PT ;  /* 0x00000008ff007c0c */ /* 0x000fe2000bf25070 */
[----:B------:R-:W1:Y:S02]  /*e7d0*/  LDC R21, c[0x0][0x148] ;  /* 0x00005200ff157b82 */ /* 0x000e640000000800 */
[----:B------:R-:W-:Y:S01]  /*e7e0*/  IMAD R6, R4, UR4, RZ ;  /* 0x0000000404067c24 */ /* 0x000fe2000f8e02ff */
[----:B------:R-:W-:Y:S01]  /*e7f0*/  ISETP.NE.AND.EX P1, PT, RZ, UR9, PT, P1 ;  /* 0x00000009ff007c0c */ /* 0x000fe2000bf25310 */
[----:B------:R-:W-:Y:S01]  /*e800*/  IMAD.WIDE.U32 R4, R7, UR4, R16 ;  /* 0x0000000407047c25 */ /* 0x000fe2000f8e0010 */
[----:B------:R-:W-:-:S03]  /*e810*/  ULDC UR4, c[0x0][0x150] ;  /* 0x0000540000047ab9 */ /* 0x000fc60000000800 */
[----:B------:R-:W-:Y:S02]  /*e820*/  IMAD R7, R7, UR5, R6 ;  /* 0x0000000507077c24 */ /* 0x000fe4000f8e0206 */
[----:B------:R-:W-:Y:S01]  /*e830*/  FMUL R6, R9, UR4 ;  /* 0x0000000409067c20 */ /* 0x000fe20008400000 */
[----:B------:R-:W-:Y:S01]  /*e840*/  ULDC UR4, c[0x0][0x8c0] ;  /* 0x0002300000047ab9 */ /* 0x000fe20000000800 */
[----:B------:R-:W-:Y:S01]  /*e850*/  ULDC UR5, c[0x0][0x154] ;  /* 0x0000550000057ab9 */ /* 0x000fe20000000800 */
[----:B------:R-:W-:-:S03]  /*e860*/  IADD3 R5, R5, R7, RZ ;  /* 0x0000000705057210 */ /* 0x000fc60007ffe0ff */
[----:B------:R-:W4:Y:S01]  /*e870*/  F2I.U32.TRUNC.NTZ R6, R6 ;  /* 0x0000000600067305 */ /* 0x000f22000020f000 */
[----:B------:R-:W-:Y:S02]  /*e880*/  SHF.R.U64 R9, R4, UR4, R5 ;  /* 0x0000000404097c19 */ /* 0x000fe40008001205 */
[----:B--2---:R-:W-:-:S05]  /*e890*/  I2FP.F32.U32 R4, R14 ;  /* 0x0000000e00047245 */ /* 0x004fca0000201000 */
[----:B------:R-:W-:Y:S01]  /*e8a0*/  FMUL R22, R4, UR5 ;  /* 0x0000000504167c20 */ /* 0x000fe20008400000 */
[----:B------:R-:W-:Y:S01]  /*e8b0*/  SHF.R.U32.HI R4, RZ, UR4, R5 ;  /* 0x00000004ff047c19 */ /* 0x000fe20008011605 */
[----:B------:R-:W-:-:S03]  /*e8c0*/  ULDC UR4, c[0x0][0x900] ;  /* 0x0002400000047ab9 */ /* 0x000fc60000000800 */
[--C-:B------:R-:W-:Y:S01]  /*e8d0*/  SHF.R.U64 R20, R9, UR6, R4.reuse ;  /* 0x0000000609147c19 */ /* 0x100fe20008001204 */
[----:B------:R-:W2:Y:S01]  /*e8e0*/  F2I.U32.TRUNC.NTZ R22, R22 ;  /* 0x0000001600167305 */ /* 0x000ea2000020f000 */
[----:B------:R-:W-:Y:S01]  /*e8f0*/  SHF.R.U32.HI R5, RZ, UR6, R4 ;  /* 0x00000006ff057c19 */ /* 0x000fe20008011604 */
[----:B----4-:R-:W-:-:S03]  /*e900*/  IMAD.MOV R6, RZ, RZ, -R6 ;  /* 0x000000ffff067224 */ /* 0x010fc600078e0a06 */
[----:B------:R-:W-:Y:S01]  /*e910*/  SHF.R.U64 R18, R20, UR4, R5 ;  /* 0x0000000414127c19 */ /* 0x000fe20008001205 */
[----:B---3--:R-:W-:Y:S01]  /*e920*/  IMAD R15, R24, R6, R15 ;  /* 0x00000006180f7224 */ /* 0x008fe200078e020f */
[----:B------:R-:W-:Y:S02]  /*e930*/  SHF.R.U32.HI R23, RZ, UR4, R5 ;  /* 0x00000004ff177c19 */ /* 0x000fe40008011605 */
[----:B------:R-:W-:Y:S02]  /*e940*/  MOV R4, R18 ;  /* 0x0000001200047202 */ /* 0x000fe40000000f00 */
[----:B------:R-:W-:Y:S01]  /*e950*/  MOV R5, R23 ;  /* 0x0000001700057202 */ /* 0x000fe20000000f00 */
[----:B--2---:R-:W-:Y:S06]  /*e960*/  @!P1 BRA `(.L_x_349) ;  /* 0x0000000000289947 */ /* 0x004fec0003800000 */
[----:B------:R-:W-:Y:S02]  /*e970*/  ULDC UR4, c[0x0][0x8f4] ;  /* 0x00023d0000047ab9 */ /* 0x000fe40000000800 */
[----:B------:R-:W-:-:S04]  /*e980*/  IADD3 R5, P1, R18, UR4, RZ ;  /* 0x0000000412057c10 */ /* 0x000fc8000ff3e0ff */
[----:B------:R-:W-:-:S05]  /*e990*/  IADD3.X R23, RZ, R23, RZ, P1, !PT ;  /* 0x00000017ff177210 */ /* 0x000fca0000ffe4ff */
[----:B------:R-:W-:-:S04]  /*e9a0*/  IMAD.WIDE.U32 R6, R23, UR8, RZ ;  /* 0x0000000817067c25 */ /* 0x000fc8000f8e00ff */
[----:B------:R-:W-:-:S04]  /*e9b0*/  IMAD.WIDE.U32 R6, P1, R5, UR9, R6 ;  /* 0x0000000905067c25 */ /* 0x000fc8000f820006 */
[----:B------:R-:W-:-:S04]  /*e9c0*/  IMAD.WIDE.U32 R4, R5, UR8, RZ ;  /* 0x0000000805047c25 */ /* 0x000fc8000f8e00ff */
[----:B------:R-:W-:Y:S01]  /*e9d0*/  IMAD.MOV.U32 R4, RZ, RZ, R7 ;  /* 0x000000ffff047224 */ /* 0x000fe200078e0007 */
[----:B------:R-:W-:Y:S02]  /*e9e0*/  IADD3 RZ, P3, R5, R6, RZ ;  /* 0x0000000605ff7210 */ /* 0x000fe40007f7e0ff */
[----:B------:R-:W-:-:S03]  /*e9f0*/  IADD3.X R5, RZ, RZ, RZ, P1, !PT ;  /* 0x000000ffff057210 */ /* 0x000fc60000ffe4ff */
[----:B------:R-:W-:-:S08]  /*ea00*/  IMAD.WIDE.U32.X R4, R23, UR9, R4, P3 ;  /* 0x0000000917047c25 */ /* 0x000fd000098e0404 */
.L_x_349:
[----:B------:R-:W-:Y:S01]  /*ea10*/  ISETP.NE.AND P1, PT, R2, 0x1, PT ;  /* 0x000000010200780c */ /* 0x000fe20003f25270 */
[----:B------:R-:W-:Y:S01]  /*ea20*/  ULDC UR4, c[0x0][0x8f0] ;  /* 0x00023c0000047ab9 */ /* 0x000fe20000000800 */
[----:B------:R-:W-:Y:S01]  /*ea30*/  IADD3 R22, -R22, RZ, RZ ;  /* 0x000000ff16167210 */ /* 0x000fe20007ffe1ff */
[----:B------:R-:W-:Y:S01]  /*ea40*/  ULDC UR5, c[0x0][0x8b8] ;  /* 0x00022e0000057ab9 */ /* 0x000fe20000000800 */
[----:B------:R-:W-:Y:S01]  /*ea50*/  SHF.R.U64 R5, R4, UR4, R5 ;  /* 0x0000000404057c19 */ /* 0x000fe20008001205 */
[----:B------:R-:W-:Y:S01]  /*ea60*/  ULDC UR4, c[0x0][0x8e0] ;  /* 0x0002380000047ab9 */ /* 0x000fe20000000800 */
[----:B------:R-:W-:Y:S02]  /*ea70*/  LOP3.LUT R20, R20, UR16, RZ, 0xc0, !PT ;  /* 0x0000001014147c12 */ /* 0x000fe4000f8ec0ff */
[----:B------:R-:W-:Y:S02]  /*ea80*/  IADD3 R7, -R5, RZ, RZ ;  /* 0x000000ff05077210 */ /* 0x000fe40007ffe1ff */
[----:B------:R-:W-:Y:S01]  /*ea90*/  LOP3.LUT R9, R9, UR15, RZ, 0xc0, !PT ;  /* 0x0000000f09097c12 */ /* 0x000fe2000f8ec0ff */
[----:B------:R-:W-:Y:S01]  /*eaa0*/  IMAD R20, R5, UR17, R20 ;  /* 0x0000001105147c24 */ /* 0x000fe2000f8e0214 */
[----:B------:R-:W-:Y:S01]  /*eab0*/  MOV R6, R8 ;  /* 0x0000000800067202 */ /* 0x000fe20000000f00 */
[----:B-1----:R-:W-:-:S02]  /*eac0*/  @P1 IMAD R15, R21, R22, R14 ;  /* 0x00000016150f1224 */ /* 0x002fc400078e020e */
[----:B------:R-:W-:Y:S01]  /*ead0*/  IMAD R18, R7, UR4, R18 ;  /* 0x0000000407127c24 */ /* 0x000fe2000f8e0212 */
[----:B------:R-:W-:Y:S01]  /*eae0*/  ULDC UR4, c[0x0][0x8a8] ;  /* 0x00022a0000047ab9 */ /* 0x000fe20000000800 */
[----:B------:R-:W-:Y:S01]  /*eaf0*/  IMAD R15, R20, UR5, R15 ;  /* 0x00000005140f7c24 */ /* 0x000fe2000f8e020f */
[----:B------:R-:W-:Y:S01]  /*eb00*/  MOV R7, 0x1 ;  /* 0x0000000100077802 */ /* 0x000fe20000000f00 */
[----:B------:R-:W-:-:S05]  /*eb10*/  IMAD R18, R18, UR4, R9 ;  /* 0x0000000412127c24 */ /* 0x000fca000f8e0209 */
[----:B------:R-:W-:Y:S02]  /*eb20*/  SEL R4, R18, R15, !P1 ;  /* 0x0000000f12047207 */ /* 0x000fe40004800000 */
[----:B------:R-:W-:-:S07]  /*eb30*/  SEL R5, R15, R18, !P1 ;  /* 0x000000120f057207 */ /* 0x000fce0004800000 */
.L_x_347:
[----:B------:R-:W-:Y:S05]  /*eb40*/  BSYNC B1 ;  /* 0x0000000000017941 */ /* 0x000fea0003800000 */
.L_x_346:
[----:B------:R-:W-:-:S13]  /*eb50*/  LOP3.LUT P1, RZ, R7, 0xff, RZ, 0xc0, !PT ;  /* 0x000000ff07ff7812 */ /* 0x000fda000782c0ff */
[----:B------:R-:W-:Y:S05]  /*eb60*/  @P1 BRA `(.L_x_350) ;  /* 0xfffffff400481947 */ /* 0x000fea000383ffff */
[----:B------:R-:W-:Y:S05]  /*eb70*/  BSYNC B0 ;  /* 0x0000000000007941 */ /* 0x000fea0003800000 */
.L_x_338:
[----:B------:R-:W-:-:S03]  /*eb80*/  UMOV UR4, 0xffffffff ;  /* 0xffffffff00047882 */ /* 0x000fc60000000000 */
[----:B------:R-:W-:Y:S05]  /*eb90*/  BRA.DIV UR4, `(.L_x_351) ;  /* 0x0000000a04f87947 */ /* 0x000fea000b800000 */
[----:B------:R-:W-:-:S13]  /*eba0*/  ELECT P6, URZ, PT ;  /* 0x00000000003f782f */ /* 0x000fda00038c0000 */
.L_x_382:
[----:B------:R-:W-:Y:S04]  /*ebb0*/  BSSY B0, `(.L_x_352) ;  /* 0x0000061000007945 */ /* 0x000fe80003800000 */
[----:B------:R-:W-:Y:S05]  /*ebc0*/  @!P6 BRA `(.L_x_353) ;  /* 0x00000004007ce947 */ /* 0x000fea0003800000 */
[----:B------:R-:W-:-:S04]  /*ebd0*/  LOP3.LUT R19, R19, 0x2, RZ, 0xfc, !PT ;  /* 0x0000000213137812 */ /* 0x000fc800078efcff */
[----:B------:R-:W-:-:S13]  /*ebe0*/  ISETP.NE.AND P0, PT, R19, 0x3, PT ;  /* 0x000000031300780c */ /* 0x000fda0003f05270 */
[----:B------:R-:W-:Y:S05]  /*ebf0*/  @!P0 BRA `(.L_x_354) ;  /* 0x0000000000048947 */ /* 0x000fea0003800000 */
[----:B------:R-:W-:Y:S01]  /*ec00*/  BPT.TRAP 0x1 ;  /* 0x000000040000795c */ /* 0x000fe20000300000 */
.L_x_354:
[----:B------:R-:W1:Y:S01]  /*ec10*/  S2R R3, SR_CgaCtaId ;  /* 0x0000000000037919 */ /* 0x000e620000008800 */
[----:B------:R-:W-:-:S04]  /*ec20*/  MOV R2, 0x400 ;  /* 0x0000040000027802 */ /* 0x000fc80000000f00 */
[----:B-1----:R-:W-:Y:S02]  /*ec30*/  LEA R3, R3, R2, 0x18 ;  /* 0x0000000203037211 */ /* 0x002fe400078ec0ff */
[----:B------:R-:W-:-:S03]  /*ec40*/  SHF.L.U32 R2, R0, 0x1f, RZ ;  /* 0x0000001f00027819 */ /* 0x000fc600000006ff */
[----:B------:R-:W-:-:S05]  /*ec50*/  VIADD R3, R3, 0x50 ;  /* 0x0000005003037836 */ /* 0x000fca0000000000 */
[C---:B------:R-:W-:Y:S02]  /*ec60*/  LEA R7, R12.reuse, R3, 0x3 ;  /* 0x000000030c077211 */ /* 0x040fe400078e18ff */
[----:B------:R-:W-:Y:S02]  /*ec70*/  IADD3 R12, R12, 0x1, RZ ;  /* 0x000000010c0c7810 */ /* 0x000fe40007ffe0ff */
[----:B------:R-:W1:Y:S02]  /*ec80*/  SYNCS.PHASECHK.TRANS64.TRYWAIT P0, [R7+URZ], R2 ;  /* 0x00000002070075a7 */ /* 0x000e64000800017f */
[----:B------:R-:W-:-:S04]  /*ec90*/  ISETP.NE.AND P1, PT, R12, 0xa, PT ;  /* 0x0000000a0c00780c */ /* 0x000fc80003f25270 */
[----:B------:R-:W-:Y:S02]  /*eca0*/  SEL R5, RZ, 0x1, P1 ;  /* 0x00000001ff057807 */ /* 0x000fe40000800000 */
[----:B------:R-:W-:Y:S02]  /*ecb0*/  SEL R12, R12, RZ, P1 ;  /* 0x000000ff0c0c7207 */ /* 0x000fe40000800000 */
[----:B------:R-:W-:Y:S02]  /*ecc0*/  LOP3.LUT R5, R0, R5, RZ, 0x3c, !PT ;  /* 0x0000000500057212 */ /* 0x000fe400078e3cff */
[----:B------:R-:W-:Y:S02]  /*ecd0*/  LEA R9, R12, R3, 0x3 ;  /* 0x000000030c097211 */ /* 0x000fe400078e18ff */
[----:B------:R-:W-:Y:S01]  /*ece0*/  SHF.L.U32 R4, R5, 0x1f, RZ ;  /* 0x0000001f05047819 */ /* 0x000fe200000006ff */
[----:B-1----:R-:W-:Y:S06]  /*ecf0*/  @!P0 BRA `(.L_x_355) ;  /* 0x0000000800c08947 */ /* 0x002fec0003800000 */
.L_x_383:
[----:B------:R-:W2:Y:S01]  /*ed00*/  SYNCS.PHASECHK.TRANS64.TRYWAIT P0, [R9+URZ], R4 ;  /* 0x00000004090075a7 */ /* 0x000ea2000800017f */
[----:B------:R-:W-:-:S04]  /*ed10*/  IADD3 R0, R12, 0x1, RZ ;  /* 0x000000010c007810 */ /* 0x000fc80007ffe0ff */
[----:B------:R-:W-:-:S04]  /*ed20*/  ISETP.NE.AND P1, PT, R0, 0xa, PT ;  /* 0x0000000a0000780c */ /* 0x000fc80003f25270 */
[----:B-1----:R-:W-:Y:S02]  /*ed30*/  SEL R2, RZ, 0x1, P1 ;  /* 0x00000001ff027807 */ /* 0x002fe40000800000 */
[----:B------:R-:W-:Y:S02]  /*ed40*/  SEL R0, R0, RZ, P1 ;  /* 0x000000ff00007207 */ /* 0x000fe40000800000 */
[----:B------:R-:W-:-:S03]  /*ed50*/  LOP3.LUT R7, R5, R2, RZ, 0x3c, !PT ;  /* 0x0000000205077212 */ /* 0x000fc600078e3cff */
[----:B------:R-:W-:Y:S01]  /*ed60*/  IMAD R6, R0, 0x8, R3 ;  /* 0x0000000800067824 */ /* 0x000fe200078e0203 */
[----:B------:R-:W-:Y:S01]  /*ed70*/  SHF.L.U32 R5, R7, 0x1f, RZ ;  /* 0x0000001f07057819 */ /* 0x000fe200000006ff */
[----:B--2---:R-:W-:Y:S06]  /*ed80*/  @!P0 BRA `(.L_x_356) ;  /* 0x0000000800b08947 */ /* 0x004fec0003800000 */
.L_x_384:
[----:B------:R-:W2:Y:S01]  /*ed90*/  SYNCS.PHASECHK.TRANS64.TRYWAIT P0, [R6+URZ], R5 ;  /* 0x00000005060075a7 */ /* 0x000ea2000800017f */
[----:B------:R-:W-:-:S04]  /*eda0*/  IADD3 R0, R0, 0x1, RZ ;  /* 0x0000000100007810 */ /* 0x000fc80007ffe0ff */
[----:B------:R-:W-:-:S04]  /*edb0*/  ISETP.NE.AND P1, PT, R0, 0xa, PT ;  /* 0x0000000a0000780c */ /* 0x000fc80003f25270 */
[----:B------:R-:W-:Y:S02]  /*edc0*/  SEL R2, RZ, 0x1, P1 ;  /* 0x00000001ff027807 */ /* 0x000fe40000800000 */
[----:B------:R-:W-:Y:S02]  /*edd0*/  SEL R0, R0, RZ, P1 ;  /* 0x000000ff00007207 */ /* 0x000fe40000800000 */
[----:B------:R-:W-:Y:S02]  /*ede0*/  LOP3.LUT R7, R7, R2, RZ, 0x3c, !PT ;  /* 0x0000000207077212 */ /* 0x000fe400078e3cff */
[----:B-1----:R-:W-:Y:S02]  /*edf0*/  LEA R9, R0, R3, 0x3 ;  /* 0x0000000300097211 */ /* 0x002fe400078e18ff */
[----:B------:R-:W-:Y:S01]  /*ee00*/  SHF.L.U32 R4, R7, 0x1f, RZ ;  /* 0x0000001f07047819 */ /* 0x000fe200000006ff */
[----:B--2---:R-:W-:Y:S06]  /*ee10*/  @!P0 BRA `(.L_x_357) ;  /* 0x0000000800a08947 */ /* 0x004fec0003800000 */
.L_x_385:
        /* <DEDUP_REMOVED lines=9> */
.L_x_386:
[----:B------:R-:W2:Y:S01]  /*eeb0*/  SYNCS.PHASECHK.TRANS64.TRYWAIT P0, [R6+URZ], R5 ;  /* 0x00000005060075a7 */ /* 0x000ea2000800017f */
[----:B------:R-:W-:-:S05]  /*eec0*/  VIADD R0, R0, 0x1 ;  /* 0x0000000100007836 */ /* 0x000fca0000000000 */
[----:B------:R-:W-:-:S04]  /*eed0*/  ISETP.NE.AND P1, PT, R0, 0xa, PT ;  /* 0x0000000a0000780c */ /* 0x000fc80003f25270 */
[----:B------:R-:W-:Y:S02]  /*eee0*/  SEL R2, RZ, 0x1, P1 ;  /* 0x00000001ff027807 */ /* 0x000fe40000800000 */
[----:B------:R-:W-:Y:S02]  /*eef0*/  SEL R0, R0, RZ, P1 ;  /* 0x000000ff00007207 */ /* 0x000fe40000800000 */
[----:B------:R-:W-:Y:S02]  /*ef00*/  LOP3.LUT R7, R7, R2, RZ, 0x3c, !PT ;  /* 0x0000000207077212 */ /* 0x000fe400078e3cff */
[----:B-1----:R-:W-:Y:S02]  /*ef10*/  LEA R9, R0, R3, 0x3 ;  /* 0x0000000300097211 */ /* 0x002fe400078e18ff */
[----:B------:R-:W-:Y:S01]  /*ef20*/  SHF.L.U32 R4, R7, 0x1f, RZ ;  /* 0x0000001f07047819 */ /* 0x000fe200000006ff */
[----:B--2---:R-:W-:Y:S06]  /*ef30*/  @!P0 BRA `(.L_x_359) ;  /* 0x0000000800808947 */ /* 0x004fec0003800000 */
.L_x_387:
        /* <DEDUP_REMOVED lines=9> */
.L_x_388:
[----:B------:R-:W2:Y:S01]  /*efd0*/  SYNCS.PHASECHK.TRANS64.TRYWAIT P0, [R6+URZ], R5 ;  /* 0x00000005060075a7 */ /* 0x000ea2000800017f */
[----:B------:R-:W-:-:S04]  /*efe0*/  IADD3 R0, R0, 0x1, RZ ;  /* 0x0000000100007810 */ /* 0x000fc80007ffe0ff */
[----:B------:R-:W-:-:S04]  /*eff0*/  ISETP.NE.AND P1, PT, R0, 0xa, PT ;  /* 0x0000000a0000780c */ /* 0x000fc80003f25270 */
[----:B------:R-:W-:Y:S02]  /*f000*/  SEL R2, RZ, 0x1, P1 ;  /* 0x00000001ff027807 */ /* 0x000fe40000800000 */
[----:B------:R-:W-:Y:S02]  /*f010*/  SEL R0, R0, RZ, P1 ;  /* 0x000000ff00007207 */ /* 0x000fe40000800000 */
[----:B------:R-:W-:-:S03]  /*f020*/  LOP3.LUT R7, R7, R2, RZ, 0x3c, !PT ;  /* 0x0000000207077212 */ /* 0x000fc600078e3cff */
[----:B-1----:R-:W-:Y:S01]  /*f030*/  IMAD R9, R0, 0x8, R3 ;  /* 0x0000000800097824 */ /* 0x002fe200078e0203 */
[----:B------:R-:W-:Y:S01]  /*f040*/  SHF.L.U32 R4, R7, 0x1f, RZ ;  /* 0x0000001f07047819 */ /* 0x000fe200000006ff */
[----:B--2---:R-:W-:Y:S06]  /*f050*/  @!P0 BRA `(.L_x_361) ;  /* 0x0000000800608947 */ /* 0x004fec0003800000 */
.L_x_389:
        /* <DEDUP_REMOVED lines=9> */
.L_x_390:
[----:B------:R-:W2:Y:S01]  /*f0f0*/  SYNCS.PHASECHK.TRANS64.TRYWAIT P0, [R6+URZ], R5 ;  /* 0x00000005060075a7 */ /* 0x000ea2000800017f */
[----:B------:R-:W-:-:S04]  /*f100*/  IADD3 R0, R0, 0x1, RZ ;  /* 0x0000000100007810 */ /* 0x000fc80007ffe0ff */
[----:B------:R-:W-:-:S04]  /*f110*/  ISETP.NE.AND P1, PT, R0, 0xa, PT ;  /* 0x0000000a0000780c */ /* 0x000fc80003f25270 */
[----:B------:R-:W-:Y:S02]  /*f120*/  SEL R2, RZ, 0x1, P1 ;  /* 0x00000001ff027807 */ /* 0x000fe40000800000 */
[----:B------:R-:W-:Y:S02]  /*f130*/  SEL R0, R0, RZ, P1 ;  /* 0x000000ff00007207 */ /* 0x000fe40000800000 */
[----:B------:R-:W-:Y:S01]  /*f140*/  LOP3.LUT R2, R7, R2, RZ, 0x3c, !PT ;  /* 0x0000000207027212 */ /* 0x000fe200078e3cff */
[----:B--2---:R-:W-:Y:S06]  /*f150*/  @!P0 BRA `(.L_x_363) ;  /* 0x0000000800488947 */ /* 0x004fec0003800000 */
.L_x_391:
[----:B------:R-:W-:Y:S02]  /*f160*/  LEA R3, R0, R3, 0x3 ;  /* 0x0000000300037211 */ /* 0x000fe400078e18ff */
[----:B------:R-:W-:-:S07]  /*f170*/  SHF.L.U32 R0, R2, 0x1f, RZ ;  /* 0x0000001f02007819 */ /* 0x000fce00000006ff */
.L_x_364:
[----:B---3--:R3:W4:Y:S02]  /*f180*/  SYNCS.PHASECHK.TRANS64.TRYWAIT P0, [R3+URZ], R0 ;  /* 0x00000000030075a7 */ /* 0x008724000800017f */
[----:B----4-:R-:W-:Y:S05]  /*f190*/  @!P0 NANOSLEEP.SYNCS 0x989680 ;  /* 0x009896800000895d */ /* 0x010fea0003900000 */
[----:B------:R-:W4:Y:S02]  /*f1a0*/  @!P0 SYNCS.PHASECHK.TRANS64 P0, [R3+URZ], R0 ;  /* 0x00000000030085a7 */ /* 0x000f24000800007f */
[----:B----4-:R-:W-:Y:S05]  /*f1b0*/  @!P0 BRA `(.L_x_364) ;  /* 0xfffffffc00f08947 */ /* 0x010fea000383ffff */
.L_x_353:
[----:B------:R-:W-:Y:S05]  /*f1c0*/  BSYNC B0 ;  /* 0x0000000000007941 */ /* 0x000fea0003800000 */
.L_x_352:
[----:B------:R-:W-:Y:S05]  /*f1d0*/  EXIT ;  /* 0x000000000000794d */ /* 0x000fea0003800000 */
.L_x_21:
[----:B--2---:R-:W-:-:S04]  /*f1e0*/  IMAD.U32 R5, RZ, RZ, UR5 ;  /* 0x00000005ff057e24 */ /* 0x004fc8000f8e00ff */
[----:B------:R2:W3:Y:S03]  /*f1f0*/  SYNCS.PHASECHK.TRANS64.TRYWAIT P0, [R5+URZ], R0 ;  /* 0x00000000050075a7 */ /* 0x0004e6000800017f */
[----:B---3--:R-:W-:Y:S05]  /*f200*/  @!P0 NANOSLEEP.SYNCS 0x989680 ;  /* 0x009896800000895d */ /* 0x008fea0003900000 */
[----:B------:R-:W3:Y:S02]  /*f210*/  @!P0 SYNCS.PHASECHK.TRANS64 P0, [R5+URZ], R0 ;  /* 0x00000000050085a7 */ /* 0x000ee4000800007f */
[----:B---3--:R-:W-:Y:S05]  /*f220*/  @!P0 BRA `(.L_x_21) ;  /* 0xfffffffc00ec8947 */ /* 0x008fea000383ffff */
[----:B------:R-:W-:Y:S05]  /*f230*/  BRA `(.L_x_20) ;  /* 0xffffff2800287947 */ /* 0x000fea000383ffff */
.L_x_27:
[----:B--2---:R-:W-:-:S04]  /*f240*/  MOV R5, UR8 ;  /* 0x0000000800057c02 */ /* 0x004fc80008000f00 */
[----:B------:R2:W3:Y:S03]  /*f250*/  SYNCS.PHASECHK.TRANS64.TRYWAIT P0, [R5+URZ], R4 ;  /* 0x00000004050075a7 */ /* 0x0004e6000800017f */
[----:B---3--:R-:W-:Y:S05]  /*f260*/  @!P0 NANOSLEEP.SYNCS 0x989680 ;  /* 0x009896800000895d */ /* 0x008fea0003900000 */
[----:B------:R-:W3:Y:S02]  /*f270*/  @!P0 SYNCS.PHASECHK.TRANS64 P0, [R5+URZ], R4 ;  /* 0x00000004050085a7 */ /* 0x000ee4000800007f */
[----:B---3--:R-:W-:Y:S05]  /*f280*/  @!P0 BRA `(.L_x_27) ;  /* 0xfffffffc00ec8947 */ /* 0x008fea000383ffff */
[----:B------:R-:W-:Y:S05]  /*f290*/  BRA `(.L_x_26) ;  /* 0xffffff3000a47947 */ /* 0x000fea000383ffff */
.L_x_51:
[----:B---3--:R3:W4:Y:S02]  /*f2a0*/  SYNCS.PHASECHK.TRANS64.TRYWAIT P2, [R13+URZ+0xa0], R0 ;  /* 0x0000a0000d0075a7 */ /* 0x008724000804017f */
[----:B----4-:R-:W-:Y:S05]  /*f2b0*/  @!P2 NANOSLEEP.SYNCS 0x989680 ;  /* 0x009896800000a95d */ /* 0x010fea0003900000 */
[----:B------:R-:W4:Y:S02]  /*f2c0*/  @!P2 SYNCS.PHASECHK.TRANS64 P2, [R13+URZ+0xa0], R0 ;  /* 0x0000a0000d00a5a7 */ /* 0x000f24000804007f */
[----:B----4-:R-:W-:Y:S05]  /*f2d0*/  @!P2 BRA `(.L_x_51) ;  /* 0xfffffffc00f0a947 */ /* 0x010fea000383ffff */
[----:B------:R-:W-:Y:S05]  /*f2e0*/  BRA `(.L_x_365) ;  /* 0xffffff4400e07947 */ /* 0x000fea000383ffff */
.L_x_110:
[----:B-1----:R1:W2:Y:S02]  /*f2f0*/  SYNCS.PHASECHK.TRANS64.TRYWAIT P2, [R14+URZ+0xa0], R3 ;  /* 0x0000a0030e0075a7 */ /* 0x0022a4000804017f */
[----:B--2---:R-:W-:Y:S05]  /*f300*/  @!P2 NANOSLEEP.SYNCS 0x989680 ;  /* 0x009896800000a95d */ /* 0x004fea0003900000 */
[----:B------:R-:W2:Y:S02]  /*f310*/  @!P2 SYNCS.PHASECHK.TRANS64 P2, [R14+URZ+0xa0], R3 ;  /* 0x0000a0030e00a5a7 */ /* 0x000ea4000804007f */
[----:B--2---:R-:W-:Y:S05]  /*f320*/  @!P2 BRA `(.L_x_110) ;  /* 0xfffffffc00f0a947 */ /* 0x004fea000383ffff */
[----:B------:R-:W-:Y:S05]  /*f330*/  BRA `(.L_x_366) ;  /* 0xffffff6800787947 */ /* 0x000fea000383ffff */
.L_x_169:
[----:B-1----:R1:W2:Y:S02]  /*f340*/  SYNCS.PHASECHK.TRANS64.TRYWAIT P2, [R13+URZ+0xa0], R0 ;  /* 0x0000a0000d0075a7 */ /* 0x0022a4000804017f */
[----:B--2---:R-:W-:Y:S05]  /*f350*/  @!P2 NANOSLEEP.SYNCS 0x989680 ;  /* 0x009896800000a95d */ /* 0x004fea0003900000 */
[----:B------:R-:W2:Y:S02]  /*f360*/  @!P2 SYNCS.PHASECHK.TRANS64 P2, [R13+URZ+0xa0], R0 ;  /* 0x0000a0000d00a5a7 */ /* 0x000ea4000804007f */
[----:B--2---:R-:W-:Y:S05]  /*f370*/  @!P2 BRA `(.L_x_169) ;  /* 0xfffffffc00f0a947 */ /* 0x004fea000383ffff */
[----:B------:R-:W-:Y:S05]  /*f380*/  BRA `(.L_x_367) ;  /* 0xffffff88009c7947 */ /* 0x000fea000383ffff */
.L_x_228:
[----:B-1----:R1:W2:Y:S02]  /*f390*/  SYNCS.PHASECHK.TRANS64.TRYWAIT P0, [R3+URZ+0xa0], R0 ;  /* 0x0000a000030075a7 */ /* 0x0022a4000800017f */
[----:B--2---:R-:W-:Y:S05]  /*f3a0*/  @!P0 NANOSLEEP.SYNCS 0x989680 ;  /* 0x009896800000895d */ /* 0x004fea0003900000 */
[----:B------:R-:W2:Y:S02]  /*f3b0*/  @!P0 SYNCS.PHASECHK.TRANS64 P0, [R3+URZ+0xa0], R0 ;  /* 0x0000a000030085a7 */ /* 0x000ea4000800007f */
[----:B--2---:R-:W-:Y:S05]  /*f3c0*/  @!P0 BRA `(.L_x_228) ;  /* 0xfffffffc00f08947 */ /* 0x004fea000383ffff */
[----:B------:R-:W-:Y:S05]  /*f3d0*/  BRA `(.L_x_368) ;  /* 0xffffffa800c07947 */ /* 0x000fea000383ffff */
.L_x_292:
[----:B-1----:R-:W-:-:S04]  /*f3e0*/  MOV R10, UR4 ;  /* 0x00000004000a7c02 */ /* 0x002fc80008000f00 */
[----:B------:R1:W2:Y:S03]  /*f3f0*/  SYNCS.PHASECHK.TRANS64.TRYWAIT P0, [R10+URZ+0xe8], R3 ;  /* 0x0000e8030a0075a7 */ /* 0x0002a6000800017f */
[----:B--2---:R-:W-:Y:S05]  /*f400*/  @!P0 NANOSLEEP.SYNCS 0x989680 ;  /* 0x009896800000895d */ /* 0x004fea0003900000 */
[----:B------:R-:W2:Y:S02]  /*f410*/  @!P0 SYNCS.PHASECHK.TRANS64 P0, [R10+URZ+0xe8], R3 ;  /* 0x0000e8030a0085a7 */ /* 0x000ea4000800007f */
[----:B--2---:R-:W-:Y:S05]  /*f420*/  @!P0 BRA `(.L_x_292) ;  /* 0xfffffffc00ec8947 */ /* 0x004fea000383ffff */
[----:B------:R-:W-:Y:S05]  /*f430*/  BRA `(.L_x_291) ;  /* 0xffffffd800207947 */ /* 0x000fea000383ffff */
.L_x_301:
[----:B-1----:R-:W-:-:S04]  /*f440*/  MOV R5, UR5 ;  /* 0x0000000500057c02 */ /* 0x002fc80008000f00 */
[----:B------:R1:W2:Y:S03]  /*f450*/  SYNCS.PHASECHK.TRANS64.TRYWAIT P1, [R5+URZ+0xc0], R4 ;  /* 0x0000c004050075a7 */ /* 0x0002a6000802017f */
[----:B--2---:R-:W-:Y:S05]  /*f460*/  @!P1 NANOSLEEP.SYNCS 0x989680 ;  /* 0x009896800000995d */ /* 0x004fea0003900000 */
[----:B------:R-:W2:Y:S02]  /*f470*/  @!P1 SYNCS.PHASECHK.TRANS64 P1, [R5+URZ+0xc0], R4 ;  /* 0x0000c004050095a7 */ /* 0x000ea4000802007f */
[----:B--2---:R-:W-:Y:S05]  /*f480*/  @!P1 BRA `(.L_x_301) ;  /* 0xfffffffc00ec9947 */ /* 0x004fea000383ffff */
[----:B------:R-:W-:Y:S05]  /*f490*/  BRA `(.L_x_369) ;  /* 0xffffffdc000c7947 */ /* 0x000fea000383ffff */
.L_x_307:
[----:B-12---:R-:W-:-:S04]  /*f4a0*/  MOV R5, UR5 ;  /* 0x0000000500057c02 */ /* 0x006fc80008000f00 */
[----:B------:R1:W2:Y:S03]  /*f4b0*/  SYNCS.PHASECHK.TRANS64.TRYWAIT P1, [R5+URZ+0xc8], R4 ;  /* 0x0000c804050075a7 */ /* 0x0002a6000802017f */
[----:B--2---:R-:W-:Y:S05]  /*f4c0*/  @!P1 NANOSLEEP.SYNCS 0x989680 ;  /* 0x009896800000995d */ /* 0x004fea0003900000 */
[----:B------:R-:W2:Y:S02]  /*f4d0*/  @!P1 SYNCS.PHASECHK.TRANS64 P1, [R5+URZ+0xc8], R4 ;  /* 0x0000c804050095a7 */ /* 0x000ea4000802007f */
[----:B--2---:R-:W-:Y:S05]  /*f4e0*/  @!P1 BRA `(.L_x_307) ;  /* 0xfffffffc00ec9947 */ /* 0x004fea000383ffff */
[----:B------:R-:W-:Y:S05]  /*f4f0*/  BRA `(.L_x_370) ;  /* 0xffffffdc00547947 */ /* 0x000fea000383ffff */
.L_x_313:
[----:B-123--:R-:W-:-:S04]  /*f500*/  IMAD.U32 R5, RZ, RZ, UR5 ;  /* 0x00000005ff057e24 */ /* 0x00efc8000f8e00ff */
[----:B------:R1:W2:Y:S03]  /*f510*/  SYNCS.PHASECHK.TRANS64.TRYWAIT P1, [R5+URZ+0xd0], R4 ;  /* 0x0000d004050075a7 */ /* 0x0002a6000802017f */
[----:B--2---:R-:W-:Y:S05]  /*f520*/  @!P1 NANOSLEEP.SYNCS 0x989680 ;  /* 0x009896800000995d */ /* 0x004fea0003900000 */
[----:B------:R-:W2:Y:S02]  /*f530*/  @!P1 SYNCS.PHASECHK.TRANS64 P1, [R5+URZ+0xd0], R4 ;  /* 0x0000d004050095a7 */ /* 0x000ea4000802007f */
[----:B--2---:R-:W-:Y:S05]  /*f540*/  @!P1 BRA `(.L_x_313) ;  /* 0xfffffffc00ec9947 */ /* 0x004fea000383ffff */
[----:B------:R-:W-:Y:S05]  /*f550*/  BRA `(.L_x_371) ;  /* 0xffffffdc00a87947 */ /* 0x000fea000383ffff */
.L_x_319:
[----:B-1234-:R-:W-:-:S04]  /*f560*/  MOV R5, UR5 ;  /* 0x0000000500057c02 */ /* 0x01efc80008000f00 */
[----:B------:R1:W2:Y:S03]  /*f570*/  SYNCS.PHASECHK.TRANS64.TRYWAIT P1, [R5+URZ+0xd8], R4 ;  /* 0x0000d804050075a7 */ /* 0x0002a6000802017f */
[----:B--2---:R-:W-:Y:S05]  /*f580*/  @!P1 NANOSLEEP.SYNCS 0x989680 ;  /* 0x009896800000995d */ /* 0x004fea0003900000 */
[----:B------:R-:W2:Y:S02]  /*f590*/  @!P1 SYNCS.PHASECHK.TRANS64 P1, [R5+URZ+0xd8], R4 ;  /* 0x0000d804050095a7 */ /* 0x000ea4000802007f */
[----:B--2---:R-:W-:Y:S05]  /*f5a0*/  @!P1 BRA `(.L_x_319) ;  /* 0xfffffffc00ec9947 */ /* 0x004fea000383ffff */
[----:B------:R-:W-:Y:S05]  /*f5b0*/  BRA `(.L_x_372) ;  /* 0xffffffdc00f07947 */ /* 0x000fea000383ffff */
.L_x_331:
[----:B-1----:R1:W3:Y:S02]  /*f5c0*/  SYNCS.PHASECHK.TRANS64.TRYWAIT P0, [R3+URZ+0xc0], R0 ;  /* 0x0000c000030075a7 */ /* 0x0022e4000800017f */
[----:B---3--:R-:W-:Y:S05]  /*f5d0*/  @!P0 NANOSLEEP.SYNCS 0x989680 ;  /* 0x009896800000895d */ /* 0x008fea0003900000 */
[----:B------:R-:W3:Y:S02]  /*f5e0*/  @!P0 SYNCS.PHASECHK.TRANS64 P0, [R3+URZ+0xc0], R0 ;  /* 0x0000c000030085a7 */ /* 0x000ee4000800007f */
[----:B---3--:R-:W-:Y:S05]  /*f5f0*/  @!P0 BRA `(.L_x_331) ;  /* 0xfffffffc00f08947 */ /* 0x008fea000383ffff */
[----:B------:R-:W-:Y:S05]  /*f600*/  BRA `(.L_x_373) ;  /* 0xffffffe400f07947 */ /* 0x000fea000383ffff */
.L_x_333:
[----:B---3--:R3:W4:Y:S02]  /*f610*/  SYNCS.PHASECHK.TRANS64.TRYWAIT P0, [R3+URZ+0xc8], R0 ;  /* 0x0000c800030075a7 */ /* 0x008724000800017f */
[----:B----4-:R-:W-:Y:S05]  /*f620*/  @!P0 NANOSLEEP.SYNCS 0x989680 ;  /* 0x009896800000895d */ /* 0x010fea0003900000 */
[----:B------:R-:W4:Y:S02]  /*f630*/  @!P0 SYNCS.PHASECHK.TRANS64 P0, [R3+URZ+0xc8], R0 ;  /* 0x0000c800030085a7 */ /* 0x000f24000800007f */
[----:B----4-:R-:W-:Y:S05]  /*f640*/  @!P0 BRA `(.L_x_333) ;  /* 0xfffffffc00f08947 */ /* 0x010fea000383ffff */
[----:B------:R-:W-:Y:S05]  /*f650*/  BRA `(.L_x_374) ;  /* 0xffffffe400ec7947 */ /* 0x000fea000383ffff */
.L_x_335:
[----:B----4-:R4:W1:Y:S02]  /*f660*/  SYNCS.PHASECHK.TRANS64.TRYWAIT P0, [R3+URZ+0xd0], R0 ;  /* 0x0000d000030075a7 */ /* 0x010864000800017f */
[----:B-1----:R-:W-:Y:S05]  /*f670*/  @!P0 NANOSLEEP.SYNCS 0x989680 ;  /* 0x009896800000895d */ /* 0x002fea0003900000 */
[----:B------:R-:W1:Y:S02]  /*f680*/  @!P0 SYNCS.PHASECHK.TRANS64 P0, [R3+URZ+0xd0], R0 ;  /* 0x0000d000030085a7 */ /* 0x000e64000800007f */
[----:B-1----:R-:W-:Y:S05]  /*f690*/  @!P0 BRA `(.L_x_335) ;  /* 0xfffffffc00f08947 */ /* 0x002fea000383ffff */
[----:B------:R-:W-:Y:S05]  /*f6a0*/  BRA `(.L_x_375) ;  /* 0xffffffe400e87947 */ /* 0x000fea000383ffff */
.L_x_339:
[----:B------:R-:W-:Y:S01]  /*f6b0*/  BSSY B1, `(.L_x_376) ;  /* 0x0000006000017945 */ /* 0x000fe20003800000 */
[----:B------:R-:W-:-:S07]  /*f6c0*/  MOV R15, 0xffffffff ;  /* 0xffffffff000f7802 */ /* 0x000fce0000000f00 */
[----:B------:R-:W-:Y:S05]  /*f6d0*/  WARPSYNC.COLLECTIVE R15, `(.L_x_377) ;  /* 0x000000000f0c7348 */ /* 0x000fea0003c00000 */
[----:B------:R-:W-:Y:S02]  /*f6e0*/  ELECT P6, UR62, PT ;  /* 0x00000000003e782f */ /* 0x000fe400038c0000 */
[----:B------:R-:W-:Y:S01]  /*f6f0*/  MOV R14, UR62 ;  /* 0x0000003e000e7c02 */ /* 0x000fe20008000f00 */
[----:B------:R-:W-:Y:S10]  /*f700*/  ENDCOLLECTIVE ;  /* 0x000000000000791b */ /* 0x000ff40003800000 */
.L_x_377:
[----:B------:R-:W-:Y:S05]  /*f710*/  BSYNC B1 ;  /* 0x0000000000017941 */ /* 0x000fea0003800000 */
.L_x_376:
[----:B------:R-:W-:Y:S05]  /*f720*/  BRA `(.L_x_378) ;  /* 0xffffffe800647947 */ /* 0x000fea000383ffff */
.L_x_342:
[----:B--2---:R2:W3:Y:S02]  /*f730*/  SYNCS.PHASECHK.TRANS64.TRYWAIT P1, [R21+URZ+0x50], R8 ;  /* 0x00005008150075a7 */ /* 0x0044e4000802017f */
[----:B---3--:R-:W-:Y:S05]  /*f740*/  @!P1 NANOSLEEP.SYNCS 0x989680 ;  /* 0x009896800000995d */ /* 0x008fea0003900000 */
[----:B------:R-:W3:Y:S02]  /*f750*/  @!P1 SYNCS.PHASECHK.TRANS64 P1, [R21+URZ+0x50], R8 ;  /* 0x00005008150095a7 */ /* 0x000ee4000802007f */
[----:B---3--:R-:W-:Y:S05]  /*f760*/  @!P1 BRA `(.L_x_342) ;  /* 0xfffffffc00f09947 */ /* 0x008fea000383ffff */
[----:B------:R-:W-:Y:S05]  /*f770*/  BRA `(.L_x_379) ;  /* 0xffffffe800987947 */ /* 0x000fea000383ffff */
.L_x_351:
[----:B------:R-:W-:Y:S01]  /*f780*/  BSSY B0, `(.L_x_380) ;  /* 0x0000006000007945 */ /* 0x000fe20003800000 */
[----:B------:R-:W-:-:S07]  /*f790*/  MOV R15, 0xffffffff ;  /* 0xffffffff000f7802 */ /* 0x000fce0000000f00 */
[----:B------:R-:W-:Y:S05]  /*f7a0*/  WARPSYNC.COLLECTIVE R15, `(.L_x_381) ;  /* 0x000000000f0c7348 */ /* 0x000fea0003c00000 */
[----:B------:R-:W-:Y:S02]  /*f7b0*/  ELECT P6, UR62, PT ;  /* 0x00000000003e782f */ /* 0x000fe400038c0000 */
[----:B------:R-:W-:Y:S01]  /*f7c0*/  MOV R14, UR62 ;  /* 0x0000003e000e7c02 */ /* 0x000fe20008000f00 */
[----:B------:R-:W-:Y:S10]  /*f7d0*/  ENDCOLLECTIVE ;  /* 0x000000000000791b */ /* 0x000ff40003800000 */
.L_x_381:
[----:B------:R-:W-:Y:S05]  /*f7e0*/  BSYNC B0 ;  /* 0x0000000000007941 */ /* 0x000fea0003800000 */
.L_x_380:
[----:B------:R-:W-:Y:S05]  /*f7f0*/  BRA `(.L_x_382) ;  /* 0xfffffff000ec7947 */ /* 0x000fea000383ffff */
.L_x_355:
[----:B-1----:R1:W2:Y:S02]  /*f800*/  SYNCS.PHASECHK.TRANS64.TRYWAIT P0, [R7+URZ], R2 ;  /* 0x00000002070075a7 */ /* 0x0022a4000800017f */
[----:B--2---:R-:W-:Y:S05]  /*f810*/  @!P0 NANOSLEEP.SYNCS 0x989680 ;  /* 0x009896800000895d */ /* 0x004fea0003900000 */
[----:B------:R-:W2:Y:S02]  /*f820*/  @!P0 SYNCS.PHASECHK.TRANS64 P0, [R7+URZ], R2 ;  /* 0x00000002070085a7 */ /* 0x000ea4000800007f */
[----:B--2---:R-:W-:Y:S05]  /*f830*/  @!P0 BRA `(.L_x_355) ;  /* 0xfffffffc00f08947 */ /* 0x004fea000383ffff */
[----:B------:R-:W-:Y:S05]  /*f840*/  BRA `(.L_x_383) ;  /* 0xfffffff4002c7947 */ /* 0x000fea000383ffff */
.L_x_356:
[----:B-1----:R1:W2:Y:S02]  /*f850*/  SYNCS.PHASECHK.TRANS64.TRYWAIT P0, [R9+URZ], R4 ;  /* 0x00000004090075a7 */ /* 0x0022a4000800017f */
[----:B--2---:R-:W-:Y:S05]  /*f860*/  @!P0 NANOSLEEP.SYNCS 0x989680 ;  /* 0x009896800000895d */ /* 0x004fea0003900000 */
[----:B------:R-:W2:Y:S02]  /*f870*/  @!P0 SYNCS.PHASECHK.TRANS64 P0, [R9+URZ], R4 ;  /* 0x00000004090085a7 */ /* 0x000ea4000800007f */
[----:B--2---:R-:W-:Y:S05]  /*f880*/  @!P0 BRA `(.L_x_356) ;  /* 0xfffffffc00f08947 */ /* 0x004fea000383ffff */
[----:B------:R-:W-:Y:S05]  /*f890*/  BRA `(.L_x_384) ;  /* 0xfffffff4003c7947 */ /* 0x000fea000383ffff */
.L_x_357:
[----:B-1----:R1:W2:Y:S02]  /*f8a0*/  SYNCS.PHASECHK.TRANS64.TRYWAIT P0, [R6+URZ], R5 ;  /* 0x00000005060075a7 */ /* 0x0022a4000800017f */
[----:B--2---:R-:W-:Y:S05]  /*f8b0*/  @!P0 NANOSLEEP.SYNCS 0x989680 ;  /* 0x009896800000895d */ /* 0x004fea0003900000 */
[----:B------:R-:W2:Y:S02]  /*f8c0*/  @!P0 SYNCS.PHASECHK.TRANS64 P0, [R6+URZ], R5 ;  /* 0x00000005060085a7 */ /* 0x000ea4000800007f */
[----:B--2---:R-:W-:Y:S05]  /*f8d0*/  @!P0 BRA `(.L_x_357) ;  /* 0xfffffffc00f08947 */ /* 0x004fea000383ffff */
[----:B------:R-:W-:Y:S05]  /*f8e0*/  BRA `(.L_x_385) ;  /* 0xfffffff4004c7947 */ /* 0x000fea000383ffff */
.L_x_358:
[----:B-1----:R1:W2:Y:S02]  /*f8f0*/  SYNCS.PHASECHK.TRANS64.TRYWAIT P0, [R9+URZ], R4 ;  /* 0x00000004090075a7 */ /* 0x0022a4000800017f */
[----:B--2---:R-:W-:Y:S05]  /*f900*/  @!P0 NANOSLEEP.SYNCS 0x989680 ;  /* 0x009896800000895d */ /* 0x004fea0003900000 */
[----:B------:R-:W2:Y:S02]  /*f910*/  @!P0 SYNCS.PHASECHK.TRANS64 P0, [R9+URZ], R4 ;  /* 0x00000004090085a7 */ /* 0x000ea4000800007f */
[----:B--2---:R-:W-:Y:S05]  /*f920*/  @!P0 BRA `(.L_x_358) ;  /* 0xfffffffc00f08947 */ /* 0x004fea000383ffff */
[----:B------:R-:W-:Y:S05]  /*f930*/  BRA `(.L_x_386) ;  /* 0xfffffff4005c7947 */ /* 0x000fea000383ffff */
.L_x_359:
[----:B-1----:R1:W2:Y:S02]  /*f940*/  SYNCS.PHASECHK.TRANS64.TRYWAIT P0, [R6+URZ], R5 ;  /* 0x00000005060075a7 */ /* 0x0022a4000800017f */
[----:B--2---:R-:W-:Y:S05]  /*f950*/  @!P0 NANOSLEEP.SYNCS 0x989680 ;  /* 0x009896800000895d */ /* 0x004fea0003900000 */
[----:B------:R-:W2:Y:S02]  /*f960*/  @!P0 SYNCS.PHASECHK.TRANS64 P0, [R6+URZ], R5 ;  /* 0x00000005060085a7 */ /* 0x000ea4000800007f */
[----:B--2---:R-:W-:Y:S05]  /*f970*/  @!P0 BRA `(.L_x_359) ;  /* 0xfffffffc00f08947 */ /* 0x004fea000383ffff */
[----:B------:R-:W-:Y:S05]  /*f980*/  BRA `(.L_x_387) ;  /* 0xfffffff4006c7947 */ /* 0x000fea000383ffff */
.L_x_360:
[----:B-1----:R1:W2:Y:S02]  /*f990*/  SYNCS.PHASECHK.TRANS64.TRYWAIT P0, [R9+URZ], R4 ;  /* 0x00000004090075a7 */ /* 0x0022a4000800017f */
[----:B--2---:R-:W-:Y:S05]  /*f9a0*/  @!P0 NANOSLEEP.SYNCS 0x989680 ;  /* 0x009896800000895d */ /* 0x004fea0003900000 */
[----:B------:R-:W2:Y:S02]  /*f9b0*/  @!P0 SYNCS.PHASECHK.TRANS64 P0, [R9+URZ], R4 ;  /* 0x00000004090085a7 */ /* 0x000ea4000800007f */
[----:B--2---:R-:W-:Y:S05]  /*f9c0*/  @!P0 BRA `(.L_x_360) ;  /* 0xfffffffc00f08947 */ /* 0x004fea000383ffff */
[----:B------:R-:W-:Y:S05]  /*f9d0*/  BRA `(.L_x_388) ;  /* 0xfffffff4007c7947 */ /* 0x000fea000383ffff */
.L_x_361:
[----:B-1----:R1:W2:Y:S02]  /*f9e0*/  SYNCS.PHASECHK.TRANS64.TRYWAIT P0, [R6+URZ], R5 ;  /* 0x00000005060075a7 */ /* 0x0022a4000800017f */
[----:B--2---:R-:W-:Y:S05]  /*f9f0*/  @!P0 NANOSLEEP.SYNCS 0x989680 ;  /* 0x009896800000895d */ /* 0x004fea0003900000 */
[----:B------:R-:W2:Y:S02]  /*fa00*/  @!P0 SYNCS.PHASECHK.TRANS64 P0, [R6+URZ], R5 ;  /* 0x00000005060085a7 */ /* 0x000ea4000800007f */
[----:B--2---:R-:W-:Y:S05]  /*fa10*/  @!P0 BRA `(.L_x_361) ;  /* 0xfffffffc00f08947 */ /* 0x004fea000383ffff */
[----:B------:R-:W-:Y:S05]  /*fa20*/  BRA `(.L_x_389) ;  /* 0xfffffff4008c7947 */ /* 0x000fea000383ffff */
.L_x_362:
[----:B-1----:R1:W2:Y:S02]  /*fa30*/  SYNCS.PHASECHK.TRANS64.TRYWAIT P0, [R9+URZ], R4 ;  /* 0x00000004090075a7 */ /* 0x0022a4000800017f */
[----:B--2---:R-:W-:Y:S05]  /*fa40*/  @!P0 NANOSLEEP.SYNCS 0x989680 ;  /* 0x009896800000895d */ /* 0x004fea0003900000 */
[----:B------:R-:W2:Y:S02]  /*fa50*/  @!P0 SYNCS.PHASECHK.TRANS64 P0, [R9+URZ], R4 ;  /* 0x00000004090085a7 */ /* 0x000ea4000800007f */
[----:B--2---:R-:W-:Y:S05]  /*fa60*/  @!P0 BRA `(.L_x_362) ;  /* 0xfffffffc00f08947 */ /* 0x004fea000383ffff */
[----:B------:R-:W-:Y:S05]  /*fa70*/  BRA `(.L_x_390) ;  /* 0xfffffff4009c7947 */ /* 0x000fea000383ffff */
.L_x_363:
[----:B--2---:R2:W3:Y:S02]  /*fa80*/  SYNCS.PHASECHK.TRANS64.TRYWAIT P0, [R6+URZ], R5 ;  /* 0x00000005060075a7 */ /* 0x0044e4000800017f */
[----:B---3--:R-:W-:Y:S05]  /*fa90*/  @!P0 NANOSLEEP.SYNCS 0x989680 ;  /* 0x009896800000895d */ /* 0x008fea0003900000 */
[----:B------:R-:W3:Y:S02]  /*faa0*/  @!P0 SYNCS.PHASECHK.TRANS64 P0, [R6+URZ], R5 ;  /* 0x00000005060085a7 */ /* 0x000ee4000800007f */
[----:B---3--:R-:W-:Y:S05]  /*fab0*/  @!P0 BRA `(.L_x_363) ;  /* 0xfffffffc00f08947 */ /* 0x008fea000383ffff */
[----:B------:R-:W-:Y:S05]  /*fac0*/  BRA `(.L_x_391) ;  /* 0xfffffff400a47947 */ /* 0x000fea000383ffff */
        .weak           $__internal_0_$__cuda_sm20_rcp_rn_f32_slowpath
        .type           $__internal_0_$__cuda_sm20_rcp_rn_f32_slowpath,@function
        .size           $__internal_0_$__cuda_sm20_rcp_rn_f32_slowpath,(.L_x_397 - $__internal_0_$__cuda_sm20_rcp_rn_f32_slowpath)
$__internal_0_$__cuda_sm20_rcp_rn_f32_slowpath:
[----:B------:R-:W-:Y:S01]  /*fad0*/  SHF.L.U32 R3, R0, 0x1, RZ ;  /* 0x0000000100037819 */ /* 0x000fe200000006ff */
[----:B------:R-:W-:Y:S03]  /*fae0*/  BSSY B0, `(.L_x_392) ;  /* 0x0000030000007945 */ /* 0x000fe60003800000 */
[----:B------:R-:W-:-:S04]  /*faf0*/  SHF.R.U32.HI R3, RZ, 0x18, R3 ;  /* 0x00000018ff037819 */ /* 0x000fc80000011603 */
[----:B------:R-:W-:-:S13]  /*fb00*/  ISETP.NE.U32.AND P2, PT, R3, RZ, PT ;  /* 0x000000ff0300720c */ /* 0x000fda0003f45070 */
[----:B------:R-:W-:Y:S05]  /*fb10*/  @P2 BRA `(.L_x_393) ;  /* 0x0000000000282947 */ /* 0x000fea0003800000 */
[----:B------:R-:W-:-:S05]  /*fb20*/  IMAD.SHL.U32 R3, R0, 0x2, RZ ;  /* 0x0000000200037824 */ /* 0x000fca00078e00ff */
[----:B------:R-:W-:-:S13]  /*fb30*/  ISETP.NE.AND P2, PT, R3, RZ, PT ;  /* 0x000000ff0300720c */ /* 0x000fda0003f45270 */
[----:B------:R-:W-:Y:S01]  /*fb40*/  @P2 FFMA R36, R0, 1.84467440737095516160e+19, RZ ;  /* 0x5f80000000242823 */ /* 0x000fe200000000ff */
[----:B------:R-:W-:Y:S08]  /*fb50*/  @!P2 MUFU.RCP R5, R0 ;  /* 0x000000000005a308 */ /* 0x000ff00000001000 */
[----:B------:R-:W1:Y:S02]  /*fb60*/  @P2 MUFU.RCP R3, R36 ;  /* 0x0000002400032308 */ /* 0x000e640000001000 */
[----:B-1----:R-:W-:-:S04]  /*fb70*/  @P2 FFMA R35, R36, R3, -1 ;  /* 0xbf80000024232423 */ /* 0x002fc80000000003 */
[----:B------:R-:W-:-:S04]  /*fb80*/  @P2 FADD.FTZ R38, -R35, -RZ ;  /* 0x800000ff23262221 */ /* 0x000fc80000010100 */
[----:B------:R-:W-:-:S04]  /*fb90*/  @P2 FFMA R3, R3, R38, R3 ;  /* 0x0000002603032223 */ /* 0x000fc80000000003 */
[----:B------:R-:W-:Y:S01]  /*fba0*/  @P2 FFMA R5, R3, 1.84467440737095516160e+19, RZ ;  /* 0x5f80000003052823 */ /* 0x000fe200000000ff */
[----:B------:R-:W-:Y:S06]  /*fbb0*/  BRA `(.L_x_394) ;  /* 0x0000000000887947 */ /* 0x000fec0003800000 */
.L_x_393:
[----:B------:R-:W-:-:S04]  /*fbc0*/  IADD3 R5, R3, -0xfd, RZ ;  /* 0xffffff0303057810 */ /* 0x000fc80007ffe0ff */
[----:B------:R-:W-:-:S13]  /*fbd0*/  ISETP.GT.U32.AND P2, PT, R5, 0x1, PT ;  /* 0x000000010500780c */ /* 0x000fda0003f44070 */
[----:B------:R-:W-:Y:S05]  /*fbe0*/  @P2 BRA `(.L_x_395) ;  /* 0x0000000000782947 */ /* 0x000fea0003800000 */
[----:B------:R-:W-:Y:S01]  /*fbf0*/  LOP3.LUT R41, R0, 0x7fffff, RZ, 0xc0, !PT ;  /* 0x007fffff00297812 */ /* 0x000fe200078ec0ff */
[----:B------:R-:W-:Y:S01]  /*fc00*/  VIADD R3, R3, 0xffffff04 ;  /* 0xffffff0403037836 */ /* 0x000fe20000000000 */
[----:B------:R-:W-:Y:S02]  /*fc10*/  MOV R38, 0x3 ;  /* 0x0000000300267802 */ /* 0x000fe40000000f00 */
[----:B------:R-:W-:-:S04]  /*fc20*/  LOP3.LUT R41, R41, 0x3f800000, RZ, 0xfc, !PT ;  /* 0x3f80000029297812 */ /* 0x000fc800078efcff */
[----:B------:R-:W1:Y:S02]  /*fc30*/  MUFU.RCP R36, R41 ;  /* 0x0000002900247308 */ /* 0x000e640000001000 */
[----:B-1----:R-:W-:-:S04]  /*fc40*/  FFMA R37, R41, R36, -1 ;  /* 0xbf80000029257423 */ /* 0x002fc80000000024 */
[----:B------:R-:W-:-:S04]  /*fc50*/  FADD.FTZ R37, -R37, -RZ ;  /* 0x800000ff25257221 */ /* 0x000fc80000010100 */
[CCC-:B------:R-:W-:Y:S01]  /*fc60*/  FFMA.RM R35, R36.reuse, R37.reuse, R36.reuse ;  /* 0x0000002524237223 */ /* 0x1c0fe20000004024 */
[----:B------:R-:W-:Y:S01]  /*fc70*/  FFMA.RP R36, R36, R37, R36 ;  /* 0x0000002524247223 */ /* 0x000fe20000008024 */
[----:B------:R-:W-:-:S03]  /*fc80*/  SHF.L.U32 R37, R38, R5, RZ ;  /* 0x0000000526257219 */ /* 0x000fc600000006ff */
[C---:B------:R-:W-:Y:S02]  /*fc90*/  LOP3.LUT R39, R35.reuse, 0x7fffff, RZ, 0xc0, !PT ;  /* 0x007fffff23277812 */ /* 0x040fe400078ec0ff */
[----:B------:R-:W-:Y:S02]  /*fca0*/  FSETP.NEU.FTZ.AND P2, PT, R35, R36, PT ;  /* 0x000000242300720b */ /* 0x000fe40003f5d000 */
[----:B------:R-:W-:Y:S02]  /*fcb0*/  LOP3.LUT R36, R39, 0x800000, RZ, 0xfc, !PT ;  /* 0x0080000027247812 */ /* 0x000fe400078efcff */
[----:B------:R-:W-:Y:S02]  /*fcc0*/  SEL R35, RZ, 0xffffffff, !P2 ;  /* 0xffffffffff237807 */ /* 0x000fe40005000000 */
[----:B------:R-:W-:Y:S02]  /*fcd0*/  LOP3.LUT R38, R37, R36, RZ, 0xc0, !PT ;  /* 0x0000002425267212 */ /* 0x000fe400078ec0ff */
[----:B------:R-:W-:-:S02]  /*fce0*/  IADD3 R35, -R35, RZ, RZ ;  /* 0x000000ff23237210 */ /* 0x000fc40007ffe1ff */
[-C--:B------:R-:W-:Y:S02]  /*fcf0*/  SHF.R.U32.HI R38, RZ, R5.reuse, R38 ;  /* 0x00000005ff267219 */ /* 0x080fe40000011626 */
[--C-:B------:R-:W-:Y:S02]  /*fd00*/  LOP3.LUT P3, RZ, R35, R5, R36.reuse, 0xf8, !PT ;  /* 0x0000000523ff7212 */ /* 0x100fe4000786f824 */
[C---:B------:R-:W-:Y:S02]  /*fd10*/  LOP3.LUT P2, RZ, R38.reuse, 0x1, RZ, 0xc0, !PT ;  /* 0x0000000126ff7812 */ /* 0x040fe4000784c0ff */
[----:B------:R-:W-:Y:S02]  /*fd20*/  LOP3.LUT P4, RZ, R38, 0x2, RZ, 0xc0, !PT ;  /* 0x0000000226ff7812 */ /* 0x000fe4000788c0ff */
[----:B------:R-:W-:Y:S02]  /*fd30*/  SHF.R.U32.HI R3, RZ, R3, R36 ;  /* 0x00000003ff037219 */ /* 0x000fe40000011624 */
[----:B------:R-:W-:-:S02]  /*fd40*/  PLOP3.LUT P2, PT, P2, P3, P4, 0xe0, 0x0 ;  /* 0x000000000000781c */ /* 0x000fc40001747c40 */
[----:B------:R-:W-:Y:S02]  /*fd50*/  LOP3.LUT P3, RZ, R0, 0x7fffff, RZ, 0xc0, !PT ;  /* 0x007fffff00ff7812 */ /* 0x000fe4000786c0ff */
[----:B------:R-:W-:-:S04]  /*fd60*/  SEL R5, RZ, 0x1, !P2 ;  /* 0x00000001ff057807 */ /* 0x000fc80005000000 */
[----:B------:R-:W-:-:S04]  /*fd70*/  IADD3 R5, -R5, RZ, RZ ;  /* 0x000000ff05057210 */ /* 0x000fc80007ffe1ff */
[----:B------:R-:W-:-:S13]  /*fd80*/  ISETP.GE.AND P2, PT, R5, RZ, PT ;  /* 0x000000ff0500720c */ /* 0x000fda0003f46270 */
[----:B------:R-:W-:-:S04]  /*fd90*/  @!P2 IADD3 R3, R3, 0x1, RZ ;  /* 0x000000010303a810 */ /* 0x000fc80007ffe0ff */
[----:B------:R-:W-:-:S04]  /*fda0*/  @!P3 SHF.L.U32 R3, R3, 0x1, RZ ;  /* 0x000000010303b819 */ /* 0x000fc800000006ff */
[----:B------:R-:W-:Y:S01]  /*fdb0*/  LOP3.LUT R5, R3, 0x80000000, R0, 0xf8, !PT ;  /* 0x8000000003057812 */ /* 0x000fe200078ef800 */
[----:B------:R-:W-:Y:S06]  /*fdc0*/  BRA `(.L_x_394) ;  /* 0x0000000000047947 */ /* 0x000fec0003800000 */
.L_x_395:
[----:B------:R1:W2:Y:S02]  /*fdd0*/  MUFU.RCP R5, R0 ;  /* 0x0000000000057308 */ /* 0x0002a40000001000 */
.L_x_394:
[----:B------:R-:W-:Y:S05]  /*fde0*/  BSYNC B0 ;  /* 0x0000000000007941 */ /* 0x000fea0003800000 */
.L_x_392:
[----:B-12---:R-:W-:Y:S02]  /*fdf0*/  MOV R0, R5 ;  /* 0x0000000500007202 */ /* 0x006fe40000000f00 */
[----:B------:R-:W-:-:S04]  /*fe00*/  MOV R5, 0x0 ;  /* 0x0000000000057802 */ /* 0x000fc80000000f00 */
[----:B------:R-:W-:Y:S05]  /*fe10*/  RET.REL.NODEC R4 `(_ZN7cutlass13device_kernelINS_4gemm6kernel13GemmUniversalIN4cute5tupleIJiiiiEEENS1_10collective13CollectiveMmaINS1_37MainloopSm90TmaGmmaWarpSpecializedFP8ILi10ENS5_IJNS4_1CILi1EEESB_SB_EEENS1_35KernelTmaWarpSpecializedCooperativeEEENS5_IJNSA_ILi256EEENSA_ILi64EEESG_EEENS_12float_e4m3_tENS5_IJlSB_lEEESI_SJ_NS4_8TiledMMAINS4_8MMA_AtomIJNS4_4SM904GMMA30MMA_64x64x32_F32E4M3E4M3_SS_TNILNSN_7ScaleInE1ELSP_1EEEEEENS4_6LayoutINS5_IJNSA_ILi2EEESB_SB_EEENS5_IJSB_NSA_ILi0EEESV_EEEEENS5_IJNS4_10UnderscoreESY_SY_EEEEENS4_13SM90_TMA_LOADENS4_14ComposedLayoutINS4_7SwizzleILi2ELi4ELi3EEENS4_18smem_ptr_flag_bitsILi8EEENSS_INS5_IJNSA_ILi8EEESG_EEENS5_IJSG_SB_EEEEEEEvNS4_8identityES11_S1B_vS1C_EENS_8epilogue10collective18CollectiveEpilogueINS1E_22Sm90TmaWarpSpecializedILi4ELi2ELi16ELb0ELb0EEEJSH_NS5_IJNSA_ILi128EEENSA_ILi32EEEEEESI_SJ_SI_SJ_NS1E_6fusion15FusionCallbacksIS1I_NS1M_13LinCombEltActINS1E_6thread4SiLuESI_fSI_fLNS_15FloatRoundStyleE2EEESH_S1L_JEEES11_NS12_INS13_ILi1ELi4ELi3EEES16_NSS_INS5_IJS17_S1K_EEENS5_IJS1K_SB_EEEEEEENS4_39AutoVectorizingCopyWithAssumedAlignmentILi128EEENS4_14SM90_TMA_STOREES1Y_S20_NS4_9Copy_AtomIJNS4_17SM90_U32x4_STSM_NENS_6half_tEEEEvEEEvvEEEEvNT_6ParamsE) ;  /* 0xffffff0004787950 */ /* 0x000fea0003c3ffff */
.L_x_396:
[----:B------:R-:W-:-:S00]  /*fe20*/  BRA `(.L_x_396) ;  /* 0xfffffffc00fc7947 */ /* 0x000fc0000383ffff */
[----:B------:R-:W-:-:S00]  /*fe30*/  NOP ;  /* 0x0000000000007918 */ /* 0x000fc00000000000 */
        /* <DEDUP_REMOVED lines=12> */
.L_x_397:


//--------------------- .nv.global.init           --------------------------
	.section	.nv.global.init,"aw",@progbits
.nv.global.init:
	.type		$str$24,@object
	.size		$str$24,($str$25 - $str$24)
$str$24:
        /*0000*/ 	.byte	0x28, 0x61, 0x64, 0x64, 0x72, 0x65, 0x73, 0x73, 0x20, 0x26, 0x20, 0x6d, 0x61, 0x73, 0x6b, 0x29
        /*0010*/ 	.byte	0x20, 0x3d, 0x3d, 0x20, 0x30, 0x00
	.type		$str$25,@object
	.size		$str$25,(__unnamed_1 - $str$25)
$str$25:
        /*0016*/ 	.byte	0x2f, 0x74, 0x6d, 0x70, 0x2f, 0x63, 0x75, 0x74, 0x6c, 0x61, 0x73, 0x73, 0x5f, 0x73, 0x77, 0x65
        /*0026*/ 	.byte	0x65, 0x70, 0x5f, 0x73, 0x72, 0x63, 0x2f, 0x69, 0x6e, 0x63, 0x6c, 0x75, 0x64, 0x65, 0x2f, 0x63
        /*0036*/ 	.byte	0x75, 0x74, 0x65, 0x2f, 0x70, 0x6f, 0x69, 0x6e, 0x74, 0x65, 0x72, 0x5f, 0x66, 0x6c, 0x61, 0x67
        /*0046*/ 	.byte	0x67, 0x65, 0x64, 0x2e, 0x68, 0x70, 0x70, 0x00
	.type		__unnamed_1,@object
	.size		__unnamed_1,(__unnamed_2 - __unnamed_1)
__unnamed_1:
        /*004e*/ 	.byte	0x61, 0x75, 0x74, 0x6f, 0x20, 0x63, 0x75, 0x74, 0x65, 0x3a, 0x3a, 0x61, 0x73, 0x5f, 0x70, 0x6f
        /* <DEDUP_REMOVED lines=27> */
        /*020e*/ 	.byte	0x3a, 0x43, 0x3c, 0x34, 0x30, 0x39, 0x36, 0x3e, 0x3e, 0x3e, 0x3e, 0x3e, 0x5d, 0x00
	.type		__unnamed_2,@object
	.size		__unnamed_2,(.L_1 - __unnamed_2)
__unnamed_2:
        /* <DEDUP_REMOVED lines=29> */
.L_1:


//--------------------- .nv.shared._ZN7cutlass13device_kernelINS_4gemm6kernel13GemmUniversalIN4cute5tupleIJiiiiEEENS1_10collective13CollectiveMmaINS1_37MainloopSm90TmaGmmaWarpSpecializedFP8ILi10ENS5_IJNS4_1CILi1EEESB_SB_EEENS1_35KernelTmaWarpSpecializedCooperativeEEENS5_IJNSA_ILi256EEENSA_ILi64EEESG_EEENS_12float_e4m3_tENS5_IJlSB_lEEESI_SJ_NS4_8TiledMMAINS4_8MMA_AtomIJNS4_4SM904GMMA30MMA_64x64x32_F32E4M3E4M3_SS_TNILNSN_7ScaleInE1ELSP_1EEEEEENS4_6LayoutINS5_IJNSA_ILi2EEESB_SB_EEENS5_IJSB_NSA_ILi0EEESV_EEEEENS5_IJNS4_10UnderscoreESY_SY_EEEEENS4_13SM90_TMA_LOADENS4_14ComposedLayoutINS4_7SwizzleILi2ELi4ELi3EEENS4_18smem_ptr_flag_bitsILi8EEENSS_INS5_IJNSA_ILi8EEESG_EEENS5_IJSG_SB_EEEEEEEvNS4_8identityES11_S1B_vS1C_EENS_8epilogue10collective18CollectiveEpilogueINS1E_22Sm90TmaWarpSpecializedILi4ELi2ELi16ELb0ELb0EEEJSH_NS5_IJNSA_ILi128EEENSA_ILi32EEEEEESI_SJ_SI_SJ_NS1E_6fusion15FusionCallbacksIS1I_NS1M_13LinCombEltActINS1E_6thread4SiLuESI_fSI_fLNS_15FloatRoundStyleE2EEESH_S1L_JEEES11_NS12_INS13_ILi1ELi4ELi3EEES16_NSS_INS5_IJS17_S1K_EEENS5_IJS1K_SB_EEEEEEENS4_39AutoVectorizingCopyWithAssumedAlignmentILi128EEENS4_14SM90_TMA_STOREES1Y_S20_NS4_9Copy_AtomIJNS4_17SM90_U32x4_STSM_NENS_6half_tEEEEvEEEvvEEEEvNT_6ParamsE --------------------------
	.section	.nv.shared._ZN7cutlass13device_kernelINS_4gemm6kernel13GemmUniversalIN4cute5tupleIJiiiiEEENS1_10collective13CollectiveMmaINS1_37MainloopSm90TmaGmmaWarpSpecializedFP8ILi10ENS5_IJNS4_1CILi1EEESB_SB_EEENS1_35KernelTmaWarpSpecializedCooperativeEEENS5_IJNSA_ILi256EEENSA_ILi64EEESG_EEENS_12float_e4m3_tENS5_IJlSB_lEEESI_SJ_NS4_8TiledMMAINS4_8MMA_AtomIJNS4_4SM904GMMA30MMA_64x64x32_F32E4M3E4M3_SS_TNILNSN_7ScaleInE1ELSP_1EEEEEENS4_6LayoutINS5_IJNSA_ILi2EEESB_SB_EEENS5_IJSB_NSA_ILi0EEESV_EEEEENS5_IJNS4_10UnderscoreESY_SY_EEEEENS4_13SM90_TMA_LOADENS4_14ComposedLayoutINS4_7SwizzleILi2ELi4ELi3EEENS4_18smem_ptr_flag_bitsILi8EEENSS_INS5_IJNSA_ILi8EEESG_EEENS5_IJSG_SB_EEEEEEEvNS4_8identityES11_S1B_vS1C_EENS_8epilogue10collective18CollectiveEpilogueINS1E_22Sm90TmaWarpSpecializedILi4ELi2ELi16ELb0ELb0EEEJSH_NS5_IJNSA_ILi128EEENSA_ILi32EEEEEESI_SJ_SI_SJ_NS1E_6fusion15FusionCallbacksIS1I_NS1M_13LinCombEltActINS1E_6thread4SiLuESI_fSI_fLNS_15FloatRoundStyleE2EEESH_S1L_JEEES11_NS12_INS13_ILi1ELi4ELi3EEES16_NSS_INS5_IJS17_S1K_EEENS5_IJS1K_SB_EEEEEEENS4_39AutoVectorizingCopyWithAssumedAlignmentILi128EEENS4_14SM90_TMA_STOREES1Y_S20_NS4_9Copy_AtomIJNS4_17SM90_U32x4_STSM_NENS_6half_tEEEEvEEEvvEEEEvNT_6ParamsE,"aw",@nobits
	.sectionflags	@""
	.align	16
	.zero		1024


//--------------------- .nv.shared.reserved.0     --------------------------
	.section	.nv.shared.reserved.0,"aw",@nobits
	.weak		__nv_reservedSMEM_offset_0_alias
	.size		__nv_reservedSMEM_offset_0_alias, 0, 0
	.other		__nv_reservedSMEM_offset_0_alias,@"STO_CUDA_RESERVED_SHARED STV_DEFAULT"
__nv_reservedSMEM_offset_0_alias:
	.zero		0


//--------------------- .nv.global                --------------------------
	.section	.nv.global,"aw",@nobits
.nv.global:
	.type		_ZN39_INTERNAL_ecfe9a3b_4_k_cu_5deba10b_29914cute1_E,@object
	.size		_ZN39_INTERNAL_ecfe9a3b_4_k_cu_5deba10b_29914cute1_E,(_ZN39_INTERNAL_ecfe9a3b_4_k_cu_5deba10b_29914cuda3std3__45__cpo6cbeginE - _ZN39_INTERNAL_ecfe9a3b_4_k_cu_5deba10b_29914cute1_E)
_ZN39_INTERNAL_ecfe9a3b_4_k_cu_5deba10b_29914cute1_E:
	.zero		1
	.type		_ZN39_INTERNAL_ecfe9a3b_4_k_cu_5deba10b_29914cuda3std3__45__cpo6cbeginE,@object
	.size		_ZN39_INTERNAL_ecfe9a3b_4_k_cu_5deba10b_29914cuda3std3__45__cpo6cbeginE,(_ZN39_INTERNAL_ecfe9a3b_4_k_cu_5deba10b_29914cuda3std3__48in_placeE - _ZN39_INTERNAL_ecfe9a3b_4_k_cu_5deba10b_29914cuda3std3__45__cpo6cbeginE)
_ZN39_INTERNAL_ecfe9a3b_4_k_cu_5deba10b_29914cuda3std3__45__cpo6cbeginE:
	.zero		1
	.type		_ZN39_INTERNAL_ecfe9a3b_4_k_cu_5deba10b_29914cuda3std3__48in_placeE,@object
	.size		_ZN39_INTERNAL_ecfe9a3b_4_k_cu_5deba10b_29914cuda3std3__48in_placeE,(_ZN39_INTERNAL_ecfe9a3b_4_k_cu_5deba10b_29914cuda3std6ranges3__45__cpo9iter_moveE - _ZN39_INTERNAL_ecfe9a3b_4_k_cu_5deba10b_29914cuda3std3__48in_placeE)
_ZN39_INTERNAL_ecfe9a3b_4_k_cu_5deba10b_29914cuda3std3__48in_placeE:
	.zero		1
	.type		_ZN39_INTERNAL_ecfe9a3b_4_k_cu_5deba10b_29914cuda3std6ranges3__45__cpo9iter_moveE,@object
	.size		_ZN39_INTERNAL_ecfe9a3b_4_k_cu_5deba10b_29914cuda3std6ranges3__45__cpo9iter_moveE,(_ZN39_INTERNAL_ecfe9a3b_4_k_cu_5deba10b_29914cuda3std3__45__cpo5beginE - _ZN39_INTERNAL_ecfe9a3b_4_k_cu_5deba10b_29914cuda3std6ranges3__45__cpo9iter_moveE)
_ZN39_INTERNAL_ecfe9a3b_4_k_cu_5deba10b_29914cuda3std6ranges3__45__cpo9iter_moveE:
	.zero		1
	.type		_ZN39_INTERNAL_ecfe9a3b_4_k_cu_5deba10b_29914cuda3std3__45__cpo5beginE,@object
	.size		_ZN39_INTERNAL_ecfe9a3b_4_k_cu_5deba10b_29914cuda3std3__45__cpo5beginE,(_ZN39_INTERNAL_ecfe9a3b_4_k_cu_5deba10b_29914cuda3std3__441_GLOBAL__N__ecfe9a3b_4_k_cu_5deba10b_29916ignoreE - _ZN39_INTERNAL_ecfe9a3b_4_k_cu_5deba10b_29914cuda3std3__45__cpo5beginE)
_ZN39_INTERNAL_ecfe9a3b_4_k_cu_5deba10b_29914cuda3std3__45__cpo5beginE:
	.zero		1
	.type		_ZN39_INTERNAL_ecfe9a3b_4_k_cu_5deba10b_29914cuda3std3__441_GLOBAL__N__ecfe9a3b_4_k_cu_5deba10b_29916ignoreE,@object
	.size		_ZN39_INTERNAL_ecfe9a3b_4_k_cu_5deba10b_29914cuda3std3__441_GLOBAL__N__ecfe9a3b_4_k_cu_5deba10b_29916ignoreE,(_ZN39_INTERNAL_ecfe9a3b_4_k_cu_5deba10b_29914cute7productE - _ZN39_INTERNAL_ecfe9a3b_4_k_cu_5deba10b_29914cuda3std3__441_GLOBAL__N__ecfe9a3b_4_k_cu_5deba10b_29916ignoreE)
_ZN39_INTERNAL_ecfe9a3b_4_k_cu_5deba10b_29914cuda3std3__441_GLOBAL__N__ecfe9a3b_4_k_cu_5deba10b_29916ignoreE:
	.zero		1
	.type		_ZN39_INTERNAL_ecfe9a3b_4_k_cu_5deba10b_29914cute7productE,@object
	.size		_ZN39_INTERNAL_ecfe9a3b_4_k_cu_5deba10b_29914cute7productE,(_ZN39_INTERNAL_ecfe9a3b_4_k_cu_5deba10b_29914cuda3std3__45__cpo3endE - _ZN39_INTERNAL_ecfe9a3b_4_k_cu_5deba10b_29914cute7productE)
_ZN39_INTERNAL_ecfe9a3b_4_k_cu_5deba10b_29914cute7productE:
	.zero		1
	.type		_ZN39_INTERNAL_ecfe9a3b_4_k_cu_5deba10b_29914cuda3std3__45__cpo3endE,@object
	.size		_ZN39_INTERNAL_ecfe9a3b_4_k_cu_5deba10b_29914cuda3std3__45__cpo3endE,(_ZN39_INTERNAL_ecfe9a3b_4_k_cu_5deba10b_29914cuda3std3__419piecewise_constructE - _ZN39_INTERNAL_ecfe9a3b_4_k_cu_5deba10b_29914cuda3std3__45__cpo3endE)
_ZN39_INTERNAL_ecfe9a3b_4_k_cu_5deba10b_29914cuda3std3__45__cpo3endE:
	.zero		1
	.type		_ZN39_INTERNAL_ecfe9a3b_4_k_cu_5deba10b_29914cuda3std3__419piecewise_constructE,@object
	.size		_ZN39_INTERNAL_ecfe9a3b_4_k_cu_5deba10b_29914cuda3std3__419piecewise_constructE,(_ZN39_INTERNAL_ecfe9a3b_4_k_cu_5deba10b_29914cuda3std3__45__cpo4cendE - _ZN39_INTERNAL_ecfe9a3b_4_k_cu_5deba10b_29914cuda3std3__419piecewise_constructE)
_ZN39_INTERNAL_ecfe9a3b_4_k_cu_5deba10b_29914cuda3std3__419piecewise_constructE:
	.zero		1
	.type		_ZN39_INTERNAL_ecfe9a3b_4_k_cu_5deba10b_29914cuda3std3__45__cpo4cendE,@object
	.size		_ZN39_INTERNAL_ecfe9a3b_4_k_cu_5deba10b_29914cuda3std3__45__cpo4cendE,(_ZN39_INTERNAL_ecfe9a3b_4_k_cu_5deba10b_29914cuda3std6ranges3__45__cpo4swapE - _ZN39_INTERNAL_ecfe9a3b_4_k_cu_5deba10b_29914cuda3std3__45__cpo4cendE)
_ZN39_INTERNAL_ecfe9a3b_4_k_cu_5deba10b_29914cuda3std3__45__cpo4cendE:
	.zero		1
	.type		_ZN39_INTERNAL_ecfe9a3b_4_k_cu_5deba10b_29914cuda3std6ranges3__45__cpo4swapE,@object
	.size		_ZN39_INTERNAL_ecfe9a3b_4_k_cu_5deba10b_29914cuda3std6ranges3__45__cpo4swapE,(.L_9 - _ZN39_INTERNAL_ecfe9a3b_4_k_cu_5deba10b_29914cuda3std6ranges3__45__cpo4swapE)
_ZN39_INTERNAL_ecfe9a3b_4_k_cu_5deba10b_29914cuda3std6ranges3__45__cpo4swapE:
	.zero		1
.L_9:


//--------------------- .nv.constant0._ZN7cutlass13device_kernelINS_4gemm6kernel13GemmUniversalIN4cute5tupleIJiiiiEEENS1_10collective13CollectiveMmaINS1_37MainloopSm90TmaGmmaWarpSpecializedFP8ILi10ENS5_IJNS4_1CILi1EEESB_SB_EEENS1_35KernelTmaWarpSpecializedCooperativeEEENS5_IJNSA_ILi256EEENSA_ILi64EEESG_EEENS_12float_e4m3_tENS5_IJlSB_lEEESI_SJ_NS4_8TiledMMAINS4_8MMA_AtomIJNS4_4SM904GMMA30MMA_64x64x32_F32E4M3E4M3_SS_TNILNSN_7ScaleInE1ELSP_1EEEEEENS4_6LayoutINS5_IJNSA_ILi2EEESB_SB_EEENS5_IJSB_NSA_ILi0EEESV_EEEEENS5_IJNS4_10UnderscoreESY_SY_EEEEENS4_13SM90_TMA_LOADENS4_14ComposedLayoutINS4_7SwizzleILi2ELi4ELi3EEENS4_18smem_ptr_flag_bitsILi8EEENSS_INS5_IJNSA_ILi8EEESG_EEENS5_IJSG_SB_EEEEEEEvNS4_8identityES11_S1B_vS1C_EENS_8epilogue10collective18CollectiveEpilogueINS1E_22Sm90TmaWarpSpecializedILi4ELi2ELi16ELb0ELb0EEEJSH_NS5_IJNSA_ILi128EEENSA_ILi32EEEEEESI_SJ_SI_SJ_NS1E_6fusion15FusionCallbacksIS1I_NS1M_13LinCombEltActINS1E_6thread4SiLuESI_fSI_fLNS_15FloatRoundStyleE2EEESH_S1L_JEEES11_NS12_INS13_ILi1ELi4ELi3EEES16_NSS_INS5_IJS17_S1K_EEENS5_IJS1K_SB_EEEEEEENS4_39AutoVectorizingCopyWithAssumedAlignmentILi128EEENS4_14SM90_TMA_STOREES1Y_S20_NS4_9Copy_AtomIJNS4_17SM90_U32x4_STSM_NENS_6half_tEEEEvEEEvvEEEEvNT_6ParamsE --------------------------
	.section	.nv.constant0._ZN7cutlass13device_kernelINS_4gemm6kernel13GemmUniversalIN4cute5tupleIJiiiiEEENS1_10collective13CollectiveMmaINS1_37MainloopSm90TmaGmmaWarpSpecializedFP8ILi10ENS5_IJNS4_1CILi1EEESB_SB_EEENS1_35KernelTmaWarpSpecializedCooperativeEEENS5_IJNSA_ILi256EEENSA_ILi64EEESG_EEENS_12float_e4m3_tENS5_IJlSB_lEEESI_SJ_NS4_8TiledMMAINS4_8MMA_AtomIJNS4_4SM904GMMA30MMA_64x64x32_F32E4M3E4M3_SS_TNILNSN_7ScaleInE1ELSP_1EEEEEENS4_6LayoutINS5_IJNSA_ILi2EEESB_SB_EEENS5_IJSB_NSA_ILi0EEESV_EEEEENS5_IJNS4_10UnderscoreESY_SY_EEEEENS4_13SM90_TMA_LOADENS4_14ComposedLayoutINS4_7SwizzleILi2ELi4ELi3EEENS4_18smem_ptr_flag_bitsILi8EEENSS_INS5_IJNSA_ILi8EEESG_EEENS5_IJSG_SB_EEEEEEEvNS4_8identityES11_S1B_vS1C_EENS_8epilogue10collective18CollectiveEpilogueINS1E_22Sm90TmaWarpSpecializedILi4ELi2ELi16ELb0ELb0EEEJSH_NS5_IJNSA_ILi128EEENSA_ILi32EEEEEESI_SJ_SI_SJ_NS1E_6fusion15FusionCallbacksIS1I_NS1M_13LinCombEltActINS1E_6thread4SiLuESI_fSI_fLNS_15FloatRoundStyleE2EEESH_S1L_JEEES11_NS12_INS13_ILi1ELi4ELi3EEES16_NSS_INS5_IJS17_S1K_EEENS5_IJS1K_SB_EEEEEEENS4_39AutoVectorizingCopyWithAssumedAlignmentILi128EEENS4_14SM90_TMA_STOREES1Y_S20_NS4_9Copy_AtomIJNS4_17SM90_U32x4_STSM_NENS_6half_tEEEEvEEEvvEEEEvNT_6ParamsE,"a",@progbits
	.sectionflags	@""
	.align	4
.nv.constant0._ZN7cutlass13device_kernelINS_4gemm6kernel13GemmUniversalIN4cute5tupleIJiiiiEEENS1_10collective13CollectiveMmaINS1_37MainloopSm90TmaGmmaWarpSpecializedFP8ILi10ENS5_IJNS4_1CILi1EEESB_SB_EEENS1_35KernelTmaWarpSpecializedCooperativeEEENS5_IJNSA_ILi256EEENSA_ILi64EEESG_EEENS_12float_e4m3_tENS5_IJlSB_lEEESI_SJ_NS4_8TiledMMAINS4_8MMA_AtomIJNS4_4SM904GMMA30MMA_64x64x32_F32E4M3E4M3_SS_TNILNSN_7ScaleInE1ELSP_1EEEEEENS4_6LayoutINS5_IJNSA_ILi2EEESB_SB_EEENS5_IJSB_NSA_ILi0EEESV_EEEEENS5_IJNS4_10UnderscoreESY_SY_EEEEENS4_13SM90_TMA_LOADENS4_14ComposedLayoutINS4_7SwizzleILi2ELi4ELi3EEENS4_18smem_ptr_flag_bitsILi8EEENSS_INS5_IJNSA_ILi8EEESG_EEENS5_IJSG_SB_EEEEEEEvNS4_8identityES11_S1B_vS1C_EENS_8epilogue10collective18CollectiveEpilogueINS1E_22Sm90TmaWarpSpecializedILi4ELi2ELi16ELb0ELb0EEEJSH_NS5_IJNSA_ILi128EEENSA_ILi32EEEEEESI_SJ_SI_SJ_NS1E_6fusion15FusionCallbacksIS1I_NS1M_13LinCombEltActINS1E_6thread4SiLuESI_fSI_fLNS_15FloatRoundStyleE2EEESH_S1L_JEEES11_NS12_INS13_ILi1ELi4ELi3EEES16_NSS_INS5_IJS17_S1K_EEENS5_IJS1K_SB_EEEEEEENS4_39AutoVectorizingCopyWithAssumedAlignmentILi128EEENS4_14SM90_TMA_STOREES1Y_S20_NS4_9Copy_AtomIJNS4_17SM90_U32x4_STSM_NENS_6half_tEEEEvEEEvvEEEEvNT_6ParamsE:
	.zero		2432


//--------------------- SYMBOLS --------------------------

	.type		.nv.reservedSmem.offset0,@object
	.size		.nv.reservedSmem.offset0,0x4
	.type		__assertfail,@function
